//
// Generated by NVIDIA NVVM Compiler
//
// Compiler Build ID: CL-36424714
// Cuda compilation tools, release 13.0, V13.0.88
// Based on NVVM 20.0.0
//

.version 9.0
.target sm_100
.address_size 64

	// .globl	_Z15findNoisyPixelsP11pixelCoordsPhS1_PjS2_S2_jj
.func  (.param .b64 func_retval0) __internal_accurate_pow
(
	.param .b64 __internal_accurate_pow_param_0
)
;
.global .align 4 .b8 precalc_xorwow_matrix[102400];
.global .align 4 .b8 precalc_xorwow_offset_matrix[102400];
.global .align 4 .b8 mrg32k3aM1[2304];
.global .align 4 .b8 mrg32k3aM2[2304];
.global .align 4 .b8 mrg32k3aM1SubSeq[2016];
.global .align 4 .b8 mrg32k3aM2SubSeq[2016];
.global .align 4 .b8 mrg32k3aM1Seq[2304];
.global .align 4 .b8 mrg32k3aM2Seq[2304];
.const .align 8 .b8 __cr_lgamma_table[72];
.const .align 8 .b8 mask0[72] = {246, 151, 221, 147, 135, 133, 186, 63, 5, 52, 17, 54, 60, 189, 194, 63, 246, 151, 221, 147, 135, 133, 186, 63, 5, 52, 17, 54, 60, 189, 194, 63, 0, 0, 0, 0, 0, 0, 0, 0, 5, 52, 17, 54, 60, 189, 194, 63, 246, 151, 221, 147, 135, 133, 186, 63, 5, 52, 17, 54, 60, 189, 194, 63, 246, 151, 221, 147, 135, 133, 186, 63};
.const .align 8 .b8 mask1[200] = {0, 0, 0, 0, 0, 0, 0, 0, 0, 0, 0, 0, 0, 0, 0, 0, 0, 0, 0, 0, 0, 0, 0, 0, 0, 0, 0, 0, 0, 0, 0, 0, 0, 0, 0, 0, 0, 0, 0, 0, 2, 43, 135, 22, 217, 206, 167, 63, 55, 137, 65, 96, 229, 208, 178, 63, 57, 180, 200, 118, 190, 159, 186, 63, 55, 137, 65, 96, 229, 208, 178, 63, 2, 43, 135, 22, 217, 206, 167, 63, 57, 180, 200, 118, 190, 159, 170, 63, 57, 180, 200, 118, 190, 159, 186, 63, 0, 0, 0, 0, 0, 0, 0, 0, 57, 180, 200, 118, 190, 159, 186, 63, 57, 180, 200, 118, 190, 159, 170, 63, 2, 43, 135, 22, 217, 206, 167, 63, 55, 137, 65, 96, 229, 208, 178, 63, 57, 180, 200, 118, 190, 159, 186, 63, 55, 137, 65, 96, 229, 208, 178, 63, 2, 43, 135, 22, 217, 206, 167, 63};
.const .align 8 .b8 mask2[200] = {0, 0, 0, 0, 0, 0, 0, 0, 2, 43, 135, 22, 217, 206, 167, 63, 57, 180, 200, 118, 190, 159, 170, 63, 2, 43, 135, 22, 217, 206, 167, 63, 0, 0, 0, 0, 0, 0, 0, 0, 0, 0, 0, 0, 0, 0, 0, 0, 55, 137, 65, 96, 229, 208, 178, 63, 57, 180, 200, 118, 190, 159, 186, 63, 55, 137, 65, 96, 229, 208, 178, 63, 0, 0, 0, 0, 0, 0, 0, 0, 0, 0, 0, 0, 0, 0, 0, 0, 57, 180, 200, 118, 190, 159, 186, 63, 0, 0, 0, 0, 0, 0, 0, 0, 57, 180, 200, 118, 190, 159, 186, 63, 0, 0, 0, 0, 0, 0, 0, 0, 0, 0, 0, 0, 0, 0, 0, 0, 55, 137, 65, 96, 229, 208, 178, 63, 57, 180, 200, 118, 190, 159, 186, 63, 55, 137, 65, 96, 229, 208, 178, 63, 0, 0, 0, 0, 0, 0, 0, 0, 0, 0, 0, 0, 0, 0, 0, 0, 2, 43, 135, 22, 217, 206, 167, 63, 57, 180, 200, 118, 190, 159, 170, 63, 2, 43, 135, 22, 217, 206, 167, 63};
.const .align 8 .b8 mask3[392] = {0, 0, 0, 0, 0, 0, 0, 0, 0, 0, 0, 0, 0, 0, 0, 0, 0, 0, 0, 0, 0, 0, 0, 0, 0, 0, 0, 0, 0, 0, 0, 0, 221, 181, 132, 124, 208, 179, 153, 63, 0, 0, 0, 0, 0, 0, 0, 0, 0, 0, 0, 0, 0, 0, 0, 0, 0, 0, 0, 0, 0, 0, 0, 0, 0, 0, 0, 0, 0, 0, 0, 0, 0, 0, 0, 0, 0, 0, 0, 0, 22, 106, 77, 243, 142, 83, 164, 63, 147, 24, 4, 86, 14, 45, 162, 63, 188, 5, 18, 20, 63, 198, 156, 63, 0, 0, 0, 0, 0, 0, 0, 0, 0, 0, 0, 0, 0, 0, 0, 0, 0, 0, 0, 0, 0, 0, 0, 0, 188, 5, 18, 20, 63, 198, 172, 63, 22, 106, 77, 243, 142, 83, 180, 63, 188, 5, 18, 20, 63, 198, 172, 63, 147, 24, 4, 86, 14, 45, 162, 63, 221, 181, 132, 124, 208, 179, 153, 63, 0, 0, 0, 0, 0, 0, 0, 0, 22, 106, 77, 243, 142, 83, 164, 63, 22, 106, 77, 243, 142, 83, 180, 63, 0, 0, 0, 0, 0, 0, 0, 0, 22, 106, 77, 243, 142, 83, 180, 63, 22, 106, 77, 243, 142, 83, 164, 63, 0, 0, 0, 0, 0, 0, 0, 0, 221, 181, 132, 124, 208, 179, 153, 63, 147, 24, 4, 86, 14, 45, 162, 63, 188, 5, 18, 20, 63, 198, 172, 63, 22, 106, 77, 243, 142, 83, 180, 63, 188, 5, 18, 20, 63, 198, 172, 63, 0, 0, 0, 0, 0, 0, 0, 0, 0, 0, 0, 0, 0, 0, 0, 0, 0, 0, 0, 0, 0, 0, 0, 0, 188, 5, 18, 20, 63, 198, 156, 63, 147, 24, 4, 86, 14, 45, 162, 63, 22, 106, 77, 243, 142, 83, 164, 63, 0, 0, 0, 0, 0, 0, 0, 0, 0, 0, 0, 0, 0, 0, 0, 0, 0, 0, 0, 0, 0, 0, 0, 0, 0, 0, 0, 0, 0, 0, 0, 0, 0, 0, 0, 0, 0, 0, 0, 0, 221, 181, 132, 124, 208, 179, 153, 63};
.const .align 8 .b8 mask4[392] = {0, 0, 0, 0, 0, 0, 0, 0, 0, 0, 0, 0, 0, 0, 0, 0, 221, 181, 132, 124, 208, 179, 153, 63, 0, 0, 0, 0, 0, 0, 0, 0, 0, 0, 0, 0, 0, 0, 0, 0, 0, 0, 0, 0, 0, 0, 0, 0, 0, 0, 0, 0, 0, 0, 0, 0, 0, 0, 0, 0, 0, 0, 0, 0, 188, 5, 18, 20, 63, 198, 156, 63, 147, 24, 4, 86, 14, 45, 162, 63, 22, 106, 77, 243, 142, 83, 164, 63, 0, 0, 0, 0, 0, 0, 0, 0, 0, 0, 0, 0, 0, 0, 0, 0, 0, 0, 0, 0, 0, 0, 0, 0, 221, 181, 132, 124, 208, 179, 153, 63, 147, 24, 4, 86, 14, 45, 162, 63, 188, 5, 18, 20, 63, 198, 172, 63, 22, 106, 77, 243, 142, 83, 180, 63, 188, 5, 18, 20, 63, 198, 172, 63, 0, 0, 0, 0, 0, 0, 0, 0, 0, 0, 0, 0, 0, 0, 0, 0, 0, 0, 0, 0, 0, 0, 0, 0, 22, 106, 77, 243, 142, 83, 164, 63, 22, 106, 77, 243, 142, 83, 180, 63, 0, 0, 0, 0, 0, 0, 0, 0, 22, 106, 77, 243, 142, 83, 180, 63, 22, 106, 77, 243, 142, 83, 164, 63, 0, 0, 0, 0, 0, 0, 0, 0, 0, 0, 0, 0, 0, 0, 0, 0, 0, 0, 0, 0, 0, 0, 0, 0, 188, 5, 18, 20, 63, 198, 172, 63, 22, 106, 77, 243, 142, 83, 180, 63, 188, 5, 18, 20, 63, 198, 172, 63, 147, 24, 4, 86, 14, 45, 162, 63, 221, 181, 132, 124, 208, 179, 153, 63, 0, 0, 0, 0, 0, 0, 0, 0, 0, 0, 0, 0, 0, 0, 0, 0, 0, 0, 0, 0, 0, 0, 0, 0, 22, 106, 77, 243, 142, 83, 164, 63, 147, 24, 4, 86, 14, 45, 162, 63, 188, 5, 18, 20, 63, 198, 156, 63, 0, 0, 0, 0, 0, 0, 0, 0, 0, 0, 0, 0, 0, 0, 0, 0, 0, 0, 0, 0, 0, 0, 0, 0, 0, 0, 0, 0, 0, 0, 0, 0, 0, 0, 0, 0, 0, 0, 0, 0, 221, 181, 132, 124, 208, 179, 153, 63};

.visible .entry _Z15findNoisyPixelsP11pixelCoordsPhS1_PjS2_S2_jj(
	.param .u64 .ptr .align 1 _Z15findNoisyPixelsP11pixelCoordsPhS1_PjS2_S2_jj_param_0,
	.param .u64 .ptr .align 1 _Z15findNoisyPixelsP11pixelCoordsPhS1_PjS2_S2_jj_param_1,
	.param .u64 .ptr .align 1 _Z15findNoisyPixelsP11pixelCoordsPhS1_PjS2_S2_jj_param_2,
	.param .u64 .ptr .align 1 _Z15findNoisyPixelsP11pixelCoordsPhS1_PjS2_S2_jj_param_3,
	.param .u64 .ptr .align 1 _Z15findNoisyPixelsP11pixelCoordsPhS1_PjS2_S2_jj_param_4,
	.param .u64 .ptr .align 1 _Z15findNoisyPixelsP11pixelCoordsPhS1_PjS2_S2_jj_param_5,
	.param .u32 _Z15findNoisyPixelsP11pixelCoordsPhS1_PjS2_S2_jj_param_6,
	.param .u32 _Z15findNoisyPixelsP11pixelCoordsPhS1_PjS2_S2_jj_param_7
)
{
	.reg .pred 	%p<15>;
	.reg .b16 	%rs<35>;
	.reg .b32 	%r<26>;
	.reg .b64 	%rd<24>;

	ld.param.u64 	%rd1, [_Z15findNoisyPixelsP11pixelCoordsPhS1_PjS2_S2_jj_param_0];
	ld.param.u64 	%rd2, [_Z15findNoisyPixelsP11pixelCoordsPhS1_PjS2_S2_jj_param_1];
	ld.param.u64 	%rd3, [_Z15findNoisyPixelsP11pixelCoordsPhS1_PjS2_S2_jj_param_2];
	ld.param.u64 	%rd4, [_Z15findNoisyPixelsP11pixelCoordsPhS1_PjS2_S2_jj_param_3];
	ld.param.u64 	%rd5, [_Z15findNoisyPixelsP11pixelCoordsPhS1_PjS2_S2_jj_param_4];
	ld.param.u64 	%rd6, [_Z15findNoisyPixelsP11pixelCoordsPhS1_PjS2_S2_jj_param_5];
	ld.param.u32 	%r4, [_Z15findNoisyPixelsP11pixelCoordsPhS1_PjS2_S2_jj_param_6];
	ld.param.u32 	%r5, [_Z15findNoisyPixelsP11pixelCoordsPhS1_PjS2_S2_jj_param_7];
	mov.u32 	%r6, %ntid.x;
	mov.u32 	%r7, %ctaid.x;
	mov.u32 	%r8, %tid.x;
	add.s32 	%r9, %r6, %r4;
	add.s32 	%r10, %r9, -1;
	div.u32 	%r11, %r10, %r6;
	div.u32 	%r1, %r7, %r11;
	mul.lo.s32 	%r12, %r1, %r11;
	sub.s32 	%r13, %r7, %r12;
	mad.lo.s32 	%r2, %r13, %r6, %r8;
	add.s32 	%r14, %r4, -4;
	setp.gt.u32 	%p4, %r2, %r14;
	setp.lt.u32 	%p5, %r2, 3;
	or.pred  	%p6, %p4, %p5;
	mov.pred 	%p14, -1;
	@%p6 bra 	$L__BB0_2;
	add.s32 	%r15, %r5, -4;
	setp.gt.u32 	%p14, %r1, %r15;
$L__BB0_2:
	setp.lt.u32 	%p7, %r1, 3;
	or.pred  	%p8, %p14, %p7;
	@%p8 bra 	$L__BB0_5;
	cvta.to.global.u64 	%rd7, %rd2;
	mul.lo.s32 	%r17, %r1, %r4;
	add.s32 	%r3, %r2, %r17;
	cvt.u64.u32 	%rd8, %r3;
	add.s64 	%rd9, %rd7, %rd8;
	ld.global.u8 	%rs1, [%rd9];
	sub.s32 	%r18, %r17, %r4;
	add.s32 	%r19, %r18, %r2;
	add.s32 	%r20, %r19, -1;
	cvt.s64.s32 	%rd10, %r20;
	add.s64 	%rd11, %rd7, %rd10;
	ld.global.u8 	%rs4, [%rd11];
	ld.global.u8 	%rs5, [%rd11+1];
	max.u16 	%rs6, %rs5, %rs4;
	min.u16 	%rs7, %rs5, %rs4;
	ld.global.u8 	%rs8, [%rd11+2];
	max.u16 	%rs9, %rs8, %rs6;
	min.u16 	%rs10, %rs8, %rs7;
	cvt.s64.s32 	%rd12, %r4;
	add.s64 	%rd13, %rd11, %rd12;
	ld.global.u8 	%rs11, [%rd13];
	max.u16 	%rs12, %rs11, %rs9;
	min.u16 	%rs13, %rs11, %rs10;
	ld.global.u8 	%rs14, [%rd13+2];
	max.u16 	%rs15, %rs14, %rs12;
	min.u16 	%rs16, %rs14, %rs13;
	add.s64 	%rd14, %rd13, %rd12;
	ld.global.u8 	%rs17, [%rd14];
	max.u16 	%rs18, %rs17, %rs15;
	min.u16 	%rs19, %rs17, %rs16;
	ld.global.u8 	%rs20, [%rd14+1];
	max.u16 	%rs21, %rs20, %rs18;
	min.u16 	%rs22, %rs20, %rs19;
	ld.global.u8 	%rs23, [%rd14+2];
	max.u16 	%rs24, %rs23, %rs21;
	min.u16 	%rs25, %rs23, %rs22;
	cvt.u32.u16 	%r21, %rs24;
	cvta.to.global.u64 	%rd15, %rd4;
	atom.global.max.u32 	%r22, [%rd15], %r21;
	cvt.u32.u16 	%r23, %rs25;
	cvta.to.global.u64 	%rd16, %rd5;
	atom.global.min.u32 	%r24, [%rd16], %r23;
	cvt.u16.u32 	%rs26, %r22;
	and.b16  	%rs27, %rs26, 255;
	setp.eq.s16 	%p9, %rs24, %rs27;
	selp.b16 	%rs28, %rs24, -1, %p9;
	and.b16  	%rs30, %rs28, 255;
	cvt.u16.u32 	%rs31, %r24;
	and.b16  	%rs32, %rs31, 255;
	setp.eq.s16 	%p10, %rs25, %rs32;
	selp.b16 	%rs33, %rs25, 0, %p10;
	setp.ne.s16 	%p11, %rs1, %rs33;
	setp.ne.s16 	%p12, %rs1, %rs30;
	and.pred  	%p13, %p11, %p12;
	@%p13 bra 	$L__BB0_5;
	cvta.to.global.u64 	%rd18, %rd6;
	atom.global.add.u32 	%r25, [%rd18], 1;
	cvta.to.global.u64 	%rd19, %rd1;
	mul.wide.s32 	%rd20, %r25, 8;
	add.s64 	%rd21, %rd19, %rd20;
	st.global.u32 	[%rd21], %r1;
	st.global.u32 	[%rd21+4], %r2;
	cvta.to.global.u64 	%rd22, %rd3;
	add.s64 	%rd23, %rd22, %rd8;
	mov.b16 	%rs34, 0;
	st.global.u8 	[%rd23], %rs34;
$L__BB0_5:
	ret;

}
	// .globl	_Z14determineMasksP11pixelCoordsPhS1_S1_jjj
.visible .entry _Z14determineMasksP11pixelCoordsPhS1_S1_jjj(
	.param .u64 .ptr .align 1 _Z14determineMasksP11pixelCoordsPhS1_S1_jjj_param_0,
	.param .u64 .ptr .align 1 _Z14determineMasksP11pixelCoordsPhS1_S1_jjj_param_1,
	.param .u64 .ptr .align 1 _Z14determineMasksP11pixelCoordsPhS1_S1_jjj_param_2,
	.param .u64 .ptr .align 1 _Z14determineMasksP11pixelCoordsPhS1_S1_jjj_param_3,
	.param .u32 _Z14determineMasksP11pixelCoordsPhS1_S1_jjj_param_4,
	.param .u32 _Z14determineMasksP11pixelCoordsPhS1_S1_jjj_param_5,
	.param .u32 _Z14determineMasksP11pixelCoordsPhS1_S1_jjj_param_6
)
{
	.local .align 4 .b8 	__local_depot1[60];
	.reg .b64 	%SP;
	.reg .b64 	%SPL;
	.reg .pred 	%p<576>;
	.reg .b16 	%rs<420>;
	.reg .b32 	%r<1104>;
	.reg .b32 	%f<463>;
	.reg .b64 	%rd<400>;
	.reg .b64 	%fd<657>;

	mov.u64 	%SPL, __local_depot1;
	ld.param.u64 	%rd53, [_Z14determineMasksP11pixelCoordsPhS1_S1_jjj_param_0];
	ld.param.u64 	%rd56, [_Z14determineMasksP11pixelCoordsPhS1_S1_jjj_param_1];
	ld.param.u64 	%rd54, [_Z14determineMasksP11pixelCoordsPhS1_S1_jjj_param_2];
	ld.param.u32 	%r479, [_Z14determineMasksP11pixelCoordsPhS1_S1_jjj_param_4];
	cvta.to.global.u64 	%rd1, %rd56;
	cvta.to.global.u64 	%rd2, %rd54;
	add.u64 	%rd3, %SPL, 0;
	mov.u32 	%r480, %ntid.x;
	mov.u32 	%r481, %ctaid.x;
	mov.u32 	%r482, %tid.x;
	mad.lo.s32 	%r1, %r480, %r481, %r482;
	setp.gt.u32 	%p2, %r1, %r479;
	@%p2 bra 	$L__BB1_603;
	ld.param.u32 	%r851, [_Z14determineMasksP11pixelCoordsPhS1_S1_jjj_param_5];
	cvta.to.global.u64 	%rd58, %rd53;
	mul.wide.u32 	%rd59, %r1, 8;
	add.s64 	%rd60, %rd58, %rd59;
	ld.global.u32 	%r484, [%rd60];
	ld.global.u32 	%r2, [%rd60+4];
	add.s32 	%r485, %r484, -2;
	mul.lo.s32 	%r3, %r485, %r851;
	add.s32 	%r486, %r3, %r2;
	add.s32 	%r4, %r486, -2;
	cvt.s64.s32 	%rd61, %r4;
	add.s64 	%rd4, %rd2, %rd61;
	ld.global.u8 	%rs1, [%rd4];
	setp.eq.s16 	%p3, %rs1, 0;
	add.s64 	%rd5, %rd1, %rd61;
	mov.b32 	%r863, 0;
	mov.u32 	%r864, %r863;
	@%p3 bra 	$L__BB1_6;
	ld.const.f64 	%fd171, [mask1];
	setp.eq.f64 	%p4, %fd171, 0d0000000000000000;
	mov.b32 	%r863, 0;
	@%p4 bra 	$L__BB1_4;
	ld.global.u8 	%rs32, [%rd5];
	st.local.u8 	[%rd3], %rs32;
	mov.b32 	%r863, 1;
$L__BB1_4:
	ld.const.f64 	%fd172, [mask2];
	setp.eq.f64 	%p5, %fd172, 0d0000000000000000;
	mov.b32 	%r864, 0;
	@%p5 bra 	$L__BB1_6;
	ld.global.u8 	%rs33, [%rd5];
	st.local.u8 	[%rd3+14], %rs33;
	mov.b32 	%r864, 1;
$L__BB1_6:
	ld.global.u8 	%rs2, [%rd4+1];
	setp.eq.s16 	%p6, %rs2, 0;
	@%p6 bra 	$L__BB1_11;
	ld.const.f64 	%fd173, [mask1+8];
	setp.eq.f64 	%p7, %fd173, 0d0000000000000000;
	@%p7 bra 	$L__BB1_9;
	ld.global.u8 	%rs34, [%rd5+1];
	cvt.u64.u32 	%rd62, %r863;
	add.s64 	%rd63, %rd3, %rd62;
	st.local.u8 	[%rd63], %rs34;
	add.s32 	%r863, %r863, 1;
$L__BB1_9:
	ld.const.f64 	%fd174, [mask2+8];
	setp.eq.f64 	%p8, %fd174, 0d0000000000000000;
	@%p8 bra 	$L__BB1_11;
	ld.global.u8 	%rs35, [%rd5+1];
	cvt.u64.u32 	%rd64, %r864;
	add.s64 	%rd65, %rd3, %rd64;
	st.local.u8 	[%rd65+14], %rs35;
	add.s32 	%r864, %r864, 1;
$L__BB1_11:
	ld.global.u8 	%rs3, [%rd4+2];
	setp.eq.s16 	%p9, %rs3, 0;
	@%p9 bra 	$L__BB1_16;
	ld.const.f64 	%fd175, [mask1+16];
	setp.eq.f64 	%p10, %fd175, 0d0000000000000000;
	@%p10 bra 	$L__BB1_14;
	ld.global.u8 	%rs36, [%rd5+2];
	cvt.u64.u32 	%rd66, %r863;
	add.s64 	%rd67, %rd3, %rd66;
	st.local.u8 	[%rd67], %rs36;
	add.s32 	%r863, %r863, 1;
$L__BB1_14:
	ld.const.f64 	%fd176, [mask2+16];
	setp.eq.f64 	%p11, %fd176, 0d0000000000000000;
	@%p11 bra 	$L__BB1_16;
	ld.global.u8 	%rs37, [%rd5+2];
	cvt.u64.u32 	%rd68, %r864;
	add.s64 	%rd69, %rd3, %rd68;
	st.local.u8 	[%rd69+14], %rs37;
	add.s32 	%r864, %r864, 1;
$L__BB1_16:
	ld.global.u8 	%rs4, [%rd4+3];
	setp.eq.s16 	%p12, %rs4, 0;
	@%p12 bra 	$L__BB1_21;
	ld.const.f64 	%fd177, [mask1+24];
	setp.eq.f64 	%p13, %fd177, 0d0000000000000000;
	@%p13 bra 	$L__BB1_19;
	ld.global.u8 	%rs38, [%rd5+3];
	cvt.u64.u32 	%rd70, %r863;
	add.s64 	%rd71, %rd3, %rd70;
	st.local.u8 	[%rd71], %rs38;
	add.s32 	%r863, %r863, 1;
$L__BB1_19:
	ld.const.f64 	%fd178, [mask2+24];
	setp.eq.f64 	%p14, %fd178, 0d0000000000000000;
	@%p14 bra 	$L__BB1_21;
	ld.global.u8 	%rs39, [%rd5+3];
	cvt.u64.u32 	%rd72, %r864;
	add.s64 	%rd73, %rd3, %rd72;
	st.local.u8 	[%rd73+14], %rs39;
	add.s32 	%r864, %r864, 1;
$L__BB1_21:
	ld.global.u8 	%rs5, [%rd4+4];
	setp.eq.s16 	%p15, %rs5, 0;
	@%p15 bra 	$L__BB1_26;
	ld.const.f64 	%fd179, [mask1+32];
	setp.eq.f64 	%p16, %fd179, 0d0000000000000000;
	@%p16 bra 	$L__BB1_24;
	ld.global.u8 	%rs40, [%rd5+4];
	cvt.u64.u32 	%rd74, %r863;
	add.s64 	%rd75, %rd3, %rd74;
	st.local.u8 	[%rd75], %rs40;
	add.s32 	%r863, %r863, 1;
$L__BB1_24:
	ld.const.f64 	%fd180, [mask2+32];
	setp.eq.f64 	%p17, %fd180, 0d0000000000000000;
	@%p17 bra 	$L__BB1_26;
	ld.global.u8 	%rs41, [%rd5+4];
	cvt.u64.u32 	%rd76, %r864;
	add.s64 	%rd77, %rd3, %rd76;
	st.local.u8 	[%rd77+14], %rs41;
	add.s32 	%r864, %r864, 1;
$L__BB1_26:
	ld.param.u32 	%r852, [_Z14determineMasksP11pixelCoordsPhS1_S1_jjj_param_5];
	add.s32 	%r28, %r4, %r852;
	cvt.s64.s32 	%rd78, %r28;
	cvt.s64.s32 	%rd79, %r852;
	add.s64 	%rd6, %rd4, %rd79;
	ld.global.u8 	%rs6, [%rd6];
	setp.eq.s16 	%p18, %rs6, 0;
	add.s64 	%rd7, %rd1, %rd78;
	@%p18 bra 	$L__BB1_31;
	ld.const.f64 	%fd181, [mask1+40];
	setp.eq.f64 	%p19, %fd181, 0d0000000000000000;
	@%p19 bra 	$L__BB1_29;
	ld.global.u8 	%rs42, [%rd7];
	cvt.u64.u32 	%rd80, %r863;
	add.s64 	%rd81, %rd3, %rd80;
	st.local.u8 	[%rd81], %rs42;
	add.s32 	%r863, %r863, 1;
$L__BB1_29:
	ld.const.f64 	%fd182, [mask2+40];
	setp.eq.f64 	%p20, %fd182, 0d0000000000000000;
	@%p20 bra 	$L__BB1_31;
	ld.global.u8 	%rs43, [%rd7];
	cvt.u64.u32 	%rd82, %r864;
	add.s64 	%rd83, %rd3, %rd82;
	st.local.u8 	[%rd83+14], %rs43;
	add.s32 	%r864, %r864, 1;
$L__BB1_31:
	ld.global.u8 	%rs7, [%rd6+1];
	setp.eq.s16 	%p21, %rs7, 0;
	@%p21 bra 	$L__BB1_36;
	ld.const.f64 	%fd183, [mask1+48];
	setp.eq.f64 	%p22, %fd183, 0d0000000000000000;
	@%p22 bra 	$L__BB1_34;
	ld.global.u8 	%rs44, [%rd7+1];
	cvt.u64.u32 	%rd84, %r863;
	add.s64 	%rd85, %rd3, %rd84;
	st.local.u8 	[%rd85], %rs44;
	add.s32 	%r863, %r863, 1;
$L__BB1_34:
	ld.const.f64 	%fd184, [mask2+48];
	setp.eq.f64 	%p23, %fd184, 0d0000000000000000;
	@%p23 bra 	$L__BB1_36;
	ld.global.u8 	%rs45, [%rd7+1];
	cvt.u64.u32 	%rd86, %r864;
	add.s64 	%rd87, %rd3, %rd86;
	st.local.u8 	[%rd87+14], %rs45;
	add.s32 	%r864, %r864, 1;
$L__BB1_36:
	ld.global.u8 	%rs8, [%rd6+2];
	setp.eq.s16 	%p24, %rs8, 0;
	@%p24 bra 	$L__BB1_41;
	ld.const.f64 	%fd185, [mask1+56];
	setp.eq.f64 	%p25, %fd185, 0d0000000000000000;
	@%p25 bra 	$L__BB1_39;
	ld.global.u8 	%rs46, [%rd7+2];
	cvt.u64.u32 	%rd88, %r863;
	add.s64 	%rd89, %rd3, %rd88;
	st.local.u8 	[%rd89], %rs46;
	add.s32 	%r863, %r863, 1;
$L__BB1_39:
	ld.const.f64 	%fd186, [mask2+56];
	setp.eq.f64 	%p26, %fd186, 0d0000000000000000;
	@%p26 bra 	$L__BB1_41;
	ld.global.u8 	%rs47, [%rd7+2];
	cvt.u64.u32 	%rd90, %r864;
	add.s64 	%rd91, %rd3, %rd90;
	st.local.u8 	[%rd91+14], %rs47;
	add.s32 	%r864, %r864, 1;
$L__BB1_41:
	ld.global.u8 	%rs9, [%rd6+3];
	setp.eq.s16 	%p27, %rs9, 0;
	@%p27 bra 	$L__BB1_46;
	ld.const.f64 	%fd187, [mask1+64];
	setp.eq.f64 	%p28, %fd187, 0d0000000000000000;
	@%p28 bra 	$L__BB1_44;
	ld.global.u8 	%rs48, [%rd7+3];
	cvt.u64.u32 	%rd92, %r863;
	add.s64 	%rd93, %rd3, %rd92;
	st.local.u8 	[%rd93], %rs48;
	add.s32 	%r863, %r863, 1;
$L__BB1_44:
	ld.const.f64 	%fd188, [mask2+64];
	setp.eq.f64 	%p29, %fd188, 0d0000000000000000;
	@%p29 bra 	$L__BB1_46;
	ld.global.u8 	%rs49, [%rd7+3];
	cvt.u64.u32 	%rd94, %r864;
	add.s64 	%rd95, %rd3, %rd94;
	st.local.u8 	[%rd95+14], %rs49;
	add.s32 	%r864, %r864, 1;
$L__BB1_46:
	ld.global.u8 	%rs10, [%rd6+4];
	setp.eq.s16 	%p30, %rs10, 0;
	@%p30 bra 	$L__BB1_51;
	ld.const.f64 	%fd189, [mask1+72];
	setp.eq.f64 	%p31, %fd189, 0d0000000000000000;
	@%p31 bra 	$L__BB1_49;
	ld.global.u8 	%rs50, [%rd7+4];
	cvt.u64.u32 	%rd96, %r863;
	add.s64 	%rd97, %rd3, %rd96;
	st.local.u8 	[%rd97], %rs50;
	add.s32 	%r863, %r863, 1;
$L__BB1_49:
	ld.const.f64 	%fd190, [mask2+72];
	setp.eq.f64 	%p32, %fd190, 0d0000000000000000;
	@%p32 bra 	$L__BB1_51;
	ld.global.u8 	%rs51, [%rd7+4];
	cvt.u64.u32 	%rd98, %r864;
	add.s64 	%rd99, %rd3, %rd98;
	st.local.u8 	[%rd99+14], %rs51;
	add.s32 	%r864, %r864, 1;
$L__BB1_51:
	ld.param.u32 	%r853, [_Z14determineMasksP11pixelCoordsPhS1_S1_jjj_param_5];
	cvt.s64.s32 	%rd100, %r853;
	add.s32 	%r54, %r28, %r853;
	cvt.s64.s32 	%rd101, %r54;
	add.s64 	%rd8, %rd6, %rd100;
	ld.global.u8 	%rs11, [%rd8];
	setp.eq.s16 	%p33, %rs11, 0;
	add.s64 	%rd9, %rd1, %rd101;
	@%p33 bra 	$L__BB1_56;
	ld.const.f64 	%fd191, [mask1+80];
	setp.eq.f64 	%p34, %fd191, 0d0000000000000000;
	@%p34 bra 	$L__BB1_54;
	ld.global.u8 	%rs52, [%rd9];
	cvt.u64.u32 	%rd102, %r863;
	add.s64 	%rd103, %rd3, %rd102;
	st.local.u8 	[%rd103], %rs52;
	add.s32 	%r863, %r863, 1;
$L__BB1_54:
	ld.const.f64 	%fd192, [mask2+80];
	setp.eq.f64 	%p35, %fd192, 0d0000000000000000;
	@%p35 bra 	$L__BB1_56;
	ld.global.u8 	%rs53, [%rd9];
	cvt.u64.u32 	%rd104, %r864;
	add.s64 	%rd105, %rd3, %rd104;
	st.local.u8 	[%rd105+14], %rs53;
	add.s32 	%r864, %r864, 1;
$L__BB1_56:
	ld.global.u8 	%rs12, [%rd8+1];
	setp.eq.s16 	%p36, %rs12, 0;
	@%p36 bra 	$L__BB1_61;
	ld.const.f64 	%fd193, [mask1+88];
	setp.eq.f64 	%p37, %fd193, 0d0000000000000000;
	@%p37 bra 	$L__BB1_59;
	ld.global.u8 	%rs54, [%rd9+1];
	cvt.u64.u32 	%rd106, %r863;
	add.s64 	%rd107, %rd3, %rd106;
	st.local.u8 	[%rd107], %rs54;
	add.s32 	%r863, %r863, 1;
$L__BB1_59:
	ld.const.f64 	%fd194, [mask2+88];
	setp.eq.f64 	%p38, %fd194, 0d0000000000000000;
	@%p38 bra 	$L__BB1_61;
	ld.global.u8 	%rs55, [%rd9+1];
	cvt.u64.u32 	%rd108, %r864;
	add.s64 	%rd109, %rd3, %rd108;
	st.local.u8 	[%rd109+14], %rs55;
	add.s32 	%r864, %r864, 1;
$L__BB1_61:
	ld.global.u8 	%rs13, [%rd8+2];
	setp.eq.s16 	%p39, %rs13, 0;
	@%p39 bra 	$L__BB1_66;
	ld.const.f64 	%fd195, [mask1+96];
	setp.eq.f64 	%p40, %fd195, 0d0000000000000000;
	@%p40 bra 	$L__BB1_64;
	ld.global.u8 	%rs56, [%rd9+2];
	cvt.u64.u32 	%rd110, %r863;
	add.s64 	%rd111, %rd3, %rd110;
	st.local.u8 	[%rd111], %rs56;
	add.s32 	%r863, %r863, 1;
$L__BB1_64:
	ld.const.f64 	%fd196, [mask2+96];
	setp.eq.f64 	%p41, %fd196, 0d0000000000000000;
	@%p41 bra 	$L__BB1_66;
	ld.global.u8 	%rs57, [%rd9+2];
	cvt.u64.u32 	%rd112, %r864;
	add.s64 	%rd113, %rd3, %rd112;
	st.local.u8 	[%rd113+14], %rs57;
	add.s32 	%r864, %r864, 1;
$L__BB1_66:
	ld.global.u8 	%rs14, [%rd8+3];
	setp.eq.s16 	%p42, %rs14, 0;
	@%p42 bra 	$L__BB1_71;
	ld.const.f64 	%fd197, [mask1+104];
	setp.eq.f64 	%p43, %fd197, 0d0000000000000000;
	@%p43 bra 	$L__BB1_69;
	ld.global.u8 	%rs58, [%rd9+3];
	cvt.u64.u32 	%rd114, %r863;
	add.s64 	%rd115, %rd3, %rd114;
	st.local.u8 	[%rd115], %rs58;
	add.s32 	%r863, %r863, 1;
$L__BB1_69:
	ld.const.f64 	%fd198, [mask2+104];
	setp.eq.f64 	%p44, %fd198, 0d0000000000000000;
	@%p44 bra 	$L__BB1_71;
	ld.global.u8 	%rs59, [%rd9+3];
	cvt.u64.u32 	%rd116, %r864;
	add.s64 	%rd117, %rd3, %rd116;
	st.local.u8 	[%rd117+14], %rs59;
	add.s32 	%r864, %r864, 1;
$L__BB1_71:
	ld.global.u8 	%rs15, [%rd8+4];
	setp.eq.s16 	%p45, %rs15, 0;
	@%p45 bra 	$L__BB1_76;
	ld.const.f64 	%fd199, [mask1+112];
	setp.eq.f64 	%p46, %fd199, 0d0000000000000000;
	@%p46 bra 	$L__BB1_74;
	ld.global.u8 	%rs60, [%rd9+4];
	cvt.u64.u32 	%rd118, %r863;
	add.s64 	%rd119, %rd3, %rd118;
	st.local.u8 	[%rd119], %rs60;
	add.s32 	%r863, %r863, 1;
$L__BB1_74:
	ld.const.f64 	%fd200, [mask2+112];
	setp.eq.f64 	%p47, %fd200, 0d0000000000000000;
	@%p47 bra 	$L__BB1_76;
	ld.global.u8 	%rs61, [%rd9+4];
	cvt.u64.u32 	%rd120, %r864;
	add.s64 	%rd121, %rd3, %rd120;
	st.local.u8 	[%rd121+14], %rs61;
	add.s32 	%r864, %r864, 1;
$L__BB1_76:
	ld.param.u32 	%r854, [_Z14determineMasksP11pixelCoordsPhS1_S1_jjj_param_5];
	cvt.s64.s32 	%rd122, %r854;
	add.s32 	%r80, %r54, %r854;
	cvt.s64.s32 	%rd123, %r80;
	add.s64 	%rd10, %rd8, %rd122;
	ld.global.u8 	%rs16, [%rd10];
	setp.eq.s16 	%p48, %rs16, 0;
	add.s64 	%rd11, %rd1, %rd123;
	@%p48 bra 	$L__BB1_81;
	ld.const.f64 	%fd201, [mask1+120];
	setp.eq.f64 	%p49, %fd201, 0d0000000000000000;
	@%p49 bra 	$L__BB1_79;
	ld.global.u8 	%rs62, [%rd11];
	cvt.u64.u32 	%rd124, %r863;
	add.s64 	%rd125, %rd3, %rd124;
	st.local.u8 	[%rd125], %rs62;
	add.s32 	%r863, %r863, 1;
$L__BB1_79:
	ld.const.f64 	%fd202, [mask2+120];
	setp.eq.f64 	%p50, %fd202, 0d0000000000000000;
	@%p50 bra 	$L__BB1_81;
	ld.global.u8 	%rs63, [%rd11];
	cvt.u64.u32 	%rd126, %r864;
	add.s64 	%rd127, %rd3, %rd126;
	st.local.u8 	[%rd127+14], %rs63;
	add.s32 	%r864, %r864, 1;
$L__BB1_81:
	ld.global.u8 	%rs17, [%rd10+1];
	setp.eq.s16 	%p51, %rs17, 0;
	@%p51 bra 	$L__BB1_86;
	ld.const.f64 	%fd203, [mask1+128];
	setp.eq.f64 	%p52, %fd203, 0d0000000000000000;
	@%p52 bra 	$L__BB1_84;
	ld.global.u8 	%rs64, [%rd11+1];
	cvt.u64.u32 	%rd128, %r863;
	add.s64 	%rd129, %rd3, %rd128;
	st.local.u8 	[%rd129], %rs64;
	add.s32 	%r863, %r863, 1;
$L__BB1_84:
	ld.const.f64 	%fd204, [mask2+128];
	setp.eq.f64 	%p53, %fd204, 0d0000000000000000;
	@%p53 bra 	$L__BB1_86;
	ld.global.u8 	%rs65, [%rd11+1];
	cvt.u64.u32 	%rd130, %r864;
	add.s64 	%rd131, %rd3, %rd130;
	st.local.u8 	[%rd131+14], %rs65;
	add.s32 	%r864, %r864, 1;
$L__BB1_86:
	ld.global.u8 	%rs18, [%rd10+2];
	setp.eq.s16 	%p54, %rs18, 0;
	@%p54 bra 	$L__BB1_91;
	ld.const.f64 	%fd205, [mask1+136];
	setp.eq.f64 	%p55, %fd205, 0d0000000000000000;
	@%p55 bra 	$L__BB1_89;
	ld.global.u8 	%rs66, [%rd11+2];
	cvt.u64.u32 	%rd132, %r863;
	add.s64 	%rd133, %rd3, %rd132;
	st.local.u8 	[%rd133], %rs66;
	add.s32 	%r863, %r863, 1;
$L__BB1_89:
	ld.const.f64 	%fd206, [mask2+136];
	setp.eq.f64 	%p56, %fd206, 0d0000000000000000;
	@%p56 bra 	$L__BB1_91;
	ld.global.u8 	%rs67, [%rd11+2];
	cvt.u64.u32 	%rd134, %r864;
	add.s64 	%rd135, %rd3, %rd134;
	st.local.u8 	[%rd135+14], %rs67;
	add.s32 	%r864, %r864, 1;
$L__BB1_91:
	ld.global.u8 	%rs19, [%rd10+3];
	setp.eq.s16 	%p57, %rs19, 0;
	@%p57 bra 	$L__BB1_96;
	ld.const.f64 	%fd207, [mask1+144];
	setp.eq.f64 	%p58, %fd207, 0d0000000000000000;
	@%p58 bra 	$L__BB1_94;
	ld.global.u8 	%rs68, [%rd11+3];
	cvt.u64.u32 	%rd136, %r863;
	add.s64 	%rd137, %rd3, %rd136;
	st.local.u8 	[%rd137], %rs68;
	add.s32 	%r863, %r863, 1;
$L__BB1_94:
	ld.const.f64 	%fd208, [mask2+144];
	setp.eq.f64 	%p59, %fd208, 0d0000000000000000;
	@%p59 bra 	$L__BB1_96;
	ld.global.u8 	%rs69, [%rd11+3];
	cvt.u64.u32 	%rd138, %r864;
	add.s64 	%rd139, %rd3, %rd138;
	st.local.u8 	[%rd139+14], %rs69;
	add.s32 	%r864, %r864, 1;
$L__BB1_96:
	ld.global.u8 	%rs20, [%rd10+4];
	setp.eq.s16 	%p60, %rs20, 0;
	@%p60 bra 	$L__BB1_101;
	ld.const.f64 	%fd209, [mask1+152];
	setp.eq.f64 	%p61, %fd209, 0d0000000000000000;
	@%p61 bra 	$L__BB1_99;
	ld.global.u8 	%rs70, [%rd11+4];
	cvt.u64.u32 	%rd140, %r863;
	add.s64 	%rd141, %rd3, %rd140;
	st.local.u8 	[%rd141], %rs70;
	add.s32 	%r863, %r863, 1;
$L__BB1_99:
	ld.const.f64 	%fd210, [mask2+152];
	setp.eq.f64 	%p62, %fd210, 0d0000000000000000;
	@%p62 bra 	$L__BB1_101;
	ld.global.u8 	%rs71, [%rd11+4];
	cvt.u64.u32 	%rd142, %r864;
	add.s64 	%rd143, %rd3, %rd142;
	st.local.u8 	[%rd143+14], %rs71;
	add.s32 	%r864, %r864, 1;
$L__BB1_101:
	ld.param.u32 	%r855, [_Z14determineMasksP11pixelCoordsPhS1_S1_jjj_param_5];
	cvt.s64.s32 	%rd144, %r855;
	add.s32 	%r106, %r80, %r855;
	cvt.s64.s32 	%rd145, %r106;
	add.s64 	%rd12, %rd10, %rd144;
	ld.global.u8 	%rs21, [%rd12];
	setp.eq.s16 	%p63, %rs21, 0;
	add.s64 	%rd13, %rd1, %rd145;
	@%p63 bra 	$L__BB1_106;
	ld.const.f64 	%fd211, [mask1+160];
	setp.eq.f64 	%p64, %fd211, 0d0000000000000000;
	@%p64 bra 	$L__BB1_104;
	ld.global.u8 	%rs72, [%rd13];
	cvt.u64.u32 	%rd146, %r863;
	add.s64 	%rd147, %rd3, %rd146;
	st.local.u8 	[%rd147], %rs72;
	add.s32 	%r863, %r863, 1;
$L__BB1_104:
	ld.const.f64 	%fd212, [mask2+160];
	setp.eq.f64 	%p65, %fd212, 0d0000000000000000;
	@%p65 bra 	$L__BB1_106;
	ld.global.u8 	%rs73, [%rd13];
	cvt.u64.u32 	%rd148, %r864;
	add.s64 	%rd149, %rd3, %rd148;
	st.local.u8 	[%rd149+14], %rs73;
	add.s32 	%r864, %r864, 1;
$L__BB1_106:
	ld.global.u8 	%rs22, [%rd12+1];
	setp.eq.s16 	%p66, %rs22, 0;
	@%p66 bra 	$L__BB1_111;
	ld.const.f64 	%fd213, [mask1+168];
	setp.eq.f64 	%p67, %fd213, 0d0000000000000000;
	@%p67 bra 	$L__BB1_109;
	ld.global.u8 	%rs74, [%rd13+1];
	cvt.u64.u32 	%rd150, %r863;
	add.s64 	%rd151, %rd3, %rd150;
	st.local.u8 	[%rd151], %rs74;
	add.s32 	%r863, %r863, 1;
$L__BB1_109:
	ld.const.f64 	%fd214, [mask2+168];
	setp.eq.f64 	%p68, %fd214, 0d0000000000000000;
	@%p68 bra 	$L__BB1_111;
	ld.global.u8 	%rs75, [%rd13+1];
	cvt.u64.u32 	%rd152, %r864;
	add.s64 	%rd153, %rd3, %rd152;
	st.local.u8 	[%rd153+14], %rs75;
	add.s32 	%r864, %r864, 1;
$L__BB1_111:
	ld.global.u8 	%rs23, [%rd12+2];
	setp.eq.s16 	%p69, %rs23, 0;
	@%p69 bra 	$L__BB1_116;
	ld.const.f64 	%fd215, [mask1+176];
	setp.eq.f64 	%p70, %fd215, 0d0000000000000000;
	@%p70 bra 	$L__BB1_114;
	ld.global.u8 	%rs76, [%rd13+2];
	cvt.u64.u32 	%rd154, %r863;
	add.s64 	%rd155, %rd3, %rd154;
	st.local.u8 	[%rd155], %rs76;
	add.s32 	%r863, %r863, 1;
$L__BB1_114:
	ld.const.f64 	%fd216, [mask2+176];
	setp.eq.f64 	%p71, %fd216, 0d0000000000000000;
	@%p71 bra 	$L__BB1_116;
	ld.global.u8 	%rs77, [%rd13+2];
	cvt.u64.u32 	%rd156, %r864;
	add.s64 	%rd157, %rd3, %rd156;
	st.local.u8 	[%rd157+14], %rs77;
	add.s32 	%r864, %r864, 1;
$L__BB1_116:
	ld.global.u8 	%rs24, [%rd12+3];
	setp.eq.s16 	%p72, %rs24, 0;
	@%p72 bra 	$L__BB1_121;
	ld.const.f64 	%fd217, [mask1+184];
	setp.eq.f64 	%p73, %fd217, 0d0000000000000000;
	@%p73 bra 	$L__BB1_119;
	ld.global.u8 	%rs78, [%rd13+3];
	cvt.u64.u32 	%rd158, %r863;
	add.s64 	%rd159, %rd3, %rd158;
	st.local.u8 	[%rd159], %rs78;
	add.s32 	%r863, %r863, 1;
$L__BB1_119:
	ld.const.f64 	%fd218, [mask2+184];
	setp.eq.f64 	%p74, %fd218, 0d0000000000000000;
	@%p74 bra 	$L__BB1_121;
	ld.global.u8 	%rs79, [%rd13+3];
	cvt.u64.u32 	%rd160, %r864;
	add.s64 	%rd161, %rd3, %rd160;
	st.local.u8 	[%rd161+14], %rs79;
	add.s32 	%r864, %r864, 1;
$L__BB1_121:
	ld.global.u8 	%rs25, [%rd12+4];
	setp.eq.s16 	%p75, %rs25, 0;
	@%p75 bra 	$L__BB1_126;
	ld.const.f64 	%fd219, [mask1+192];
	setp.eq.f64 	%p76, %fd219, 0d0000000000000000;
	@%p76 bra 	$L__BB1_124;
	ld.global.u8 	%rs80, [%rd13+4];
	cvt.u64.u32 	%rd162, %r863;
	add.s64 	%rd163, %rd3, %rd162;
	st.local.u8 	[%rd163], %rs80;
	add.s32 	%r863, %r863, 1;
$L__BB1_124:
	ld.const.f64 	%fd220, [mask2+192];
	setp.eq.f64 	%p77, %fd220, 0d0000000000000000;
	@%p77 bra 	$L__BB1_126;
	ld.global.u8 	%rs81, [%rd13+4];
	cvt.u64.u32 	%rd164, %r864;
	add.s64 	%rd165, %rd3, %rd164;
	st.local.u8 	[%rd165+14], %rs81;
	add.s32 	%r864, %r864, 1;
$L__BB1_126:
	ld.param.u32 	%r856, [_Z14determineMasksP11pixelCoordsPhS1_S1_jjj_param_5];
	ld.param.u64 	%rd389, [_Z14determineMasksP11pixelCoordsPhS1_S1_jjj_param_2];
	shl.b32 	%r492, %r856, 2;
	add.s32 	%r493, %r492, %r3;
	mad.lo.s32 	%r494, %r856, -5, %r493;
	add.s32 	%r495, %r494, %r2;
	add.s32 	%r496, %r495, -3;
	cvt.s64.s32 	%rd166, %r496;
	cvta.to.global.u64 	%rd167, %rd389;
	add.s64 	%rd14, %rd167, %rd166;
	ld.global.u8 	%rs82, [%rd14];
	setp.eq.s16 	%p78, %rs82, 0;
	add.s64 	%rd15, %rd1, %rd166;
	mov.b32 	%r938, 0;
	mov.u32 	%r939, %r938;
	@%p78 bra 	$L__BB1_131;
	ld.const.f64 	%fd221, [mask3];
	setp.eq.f64 	%p79, %fd221, 0d0000000000000000;
	mov.b32 	%r938, 0;
	@%p79 bra 	$L__BB1_129;
	ld.global.u8 	%rs83, [%rd15];
	st.local.u8 	[%rd3+28], %rs83;
	mov.b32 	%r938, 1;
$L__BB1_129:
	ld.const.f64 	%fd222, [mask4];
	setp.eq.f64 	%p80, %fd222, 0d0000000000000000;
	mov.b32 	%r939, 0;
	@%p80 bra 	$L__BB1_131;
	ld.global.u8 	%rs84, [%rd15];
	st.local.u8 	[%rd3+42], %rs84;
	mov.b32 	%r939, 1;
$L__BB1_131:
	ld.global.u8 	%rs85, [%rd14+1];
	setp.eq.s16 	%p81, %rs85, 0;
	@%p81 bra 	$L__BB1_136;
	ld.const.f64 	%fd223, [mask3+8];
	setp.eq.f64 	%p82, %fd223, 0d0000000000000000;
	@%p82 bra 	$L__BB1_134;
	ld.global.u8 	%rs86, [%rd15+1];
	cvt.u64.u32 	%rd168, %r938;
	add.s64 	%rd169, %rd3, %rd168;
	st.local.u8 	[%rd169+28], %rs86;
	add.s32 	%r938, %r938, 1;
$L__BB1_134:
	ld.const.f64 	%fd224, [mask4+8];
	setp.eq.f64 	%p83, %fd224, 0d0000000000000000;
	@%p83 bra 	$L__BB1_136;
	ld.global.u8 	%rs87, [%rd15+1];
	cvt.u64.u32 	%rd170, %r939;
	add.s64 	%rd171, %rd3, %rd170;
	st.local.u8 	[%rd171+42], %rs87;
	add.s32 	%r939, %r939, 1;
$L__BB1_136:
	ld.global.u8 	%rs88, [%rd14+2];
	setp.eq.s16 	%p84, %rs88, 0;
	@%p84 bra 	$L__BB1_141;
	ld.const.f64 	%fd225, [mask3+16];
	setp.eq.f64 	%p85, %fd225, 0d0000000000000000;
	@%p85 bra 	$L__BB1_139;
	ld.global.u8 	%rs89, [%rd15+2];
	cvt.u64.u32 	%rd172, %r938;
	add.s64 	%rd173, %rd3, %rd172;
	st.local.u8 	[%rd173+28], %rs89;
	add.s32 	%r938, %r938, 1;
$L__BB1_139:
	ld.const.f64 	%fd226, [mask4+16];
	setp.eq.f64 	%p86, %fd226, 0d0000000000000000;
	@%p86 bra 	$L__BB1_141;
	ld.global.u8 	%rs90, [%rd15+2];
	cvt.u64.u32 	%rd174, %r939;
	add.s64 	%rd175, %rd3, %rd174;
	st.local.u8 	[%rd175+42], %rs90;
	add.s32 	%r939, %r939, 1;
$L__BB1_141:
	ld.global.u8 	%rs91, [%rd14+3];
	setp.eq.s16 	%p87, %rs91, 0;
	@%p87 bra 	$L__BB1_146;
	ld.const.f64 	%fd227, [mask3+24];
	setp.eq.f64 	%p88, %fd227, 0d0000000000000000;
	@%p88 bra 	$L__BB1_144;
	ld.global.u8 	%rs92, [%rd15+3];
	cvt.u64.u32 	%rd176, %r938;
	add.s64 	%rd177, %rd3, %rd176;
	st.local.u8 	[%rd177+28], %rs92;
	add.s32 	%r938, %r938, 1;
$L__BB1_144:
	ld.const.f64 	%fd228, [mask4+24];
	setp.eq.f64 	%p89, %fd228, 0d0000000000000000;
	@%p89 bra 	$L__BB1_146;
	ld.global.u8 	%rs93, [%rd15+3];
	cvt.u64.u32 	%rd178, %r939;
	add.s64 	%rd179, %rd3, %rd178;
	st.local.u8 	[%rd179+42], %rs93;
	add.s32 	%r939, %r939, 1;
$L__BB1_146:
	ld.global.u8 	%rs94, [%rd14+4];
	setp.eq.s16 	%p90, %rs94, 0;
	@%p90 bra 	$L__BB1_151;
	ld.const.f64 	%fd229, [mask3+32];
	setp.eq.f64 	%p91, %fd229, 0d0000000000000000;
	@%p91 bra 	$L__BB1_149;
	ld.global.u8 	%rs95, [%rd15+4];
	cvt.u64.u32 	%rd180, %r938;
	add.s64 	%rd181, %rd3, %rd180;
	st.local.u8 	[%rd181+28], %rs95;
	add.s32 	%r938, %r938, 1;
$L__BB1_149:
	ld.const.f64 	%fd230, [mask4+32];
	setp.eq.f64 	%p92, %fd230, 0d0000000000000000;
	@%p92 bra 	$L__BB1_151;
	ld.global.u8 	%rs96, [%rd15+4];
	cvt.u64.u32 	%rd182, %r939;
	add.s64 	%rd183, %rd3, %rd182;
	st.local.u8 	[%rd183+42], %rs96;
	add.s32 	%r939, %r939, 1;
$L__BB1_151:
	ld.global.u8 	%rs97, [%rd14+5];
	setp.eq.s16 	%p93, %rs97, 0;
	@%p93 bra 	$L__BB1_156;
	ld.const.f64 	%fd231, [mask3+40];
	setp.eq.f64 	%p94, %fd231, 0d0000000000000000;
	@%p94 bra 	$L__BB1_154;
	ld.global.u8 	%rs98, [%rd15+5];
	cvt.u64.u32 	%rd184, %r938;
	add.s64 	%rd185, %rd3, %rd184;
	st.local.u8 	[%rd185+28], %rs98;
	add.s32 	%r938, %r938, 1;
$L__BB1_154:
	ld.const.f64 	%fd232, [mask4+40];
	setp.eq.f64 	%p95, %fd232, 0d0000000000000000;
	@%p95 bra 	$L__BB1_156;
	ld.global.u8 	%rs99, [%rd15+5];
	cvt.u64.u32 	%rd186, %r939;
	add.s64 	%rd187, %rd3, %rd186;
	st.local.u8 	[%rd187+42], %rs99;
	add.s32 	%r939, %r939, 1;
$L__BB1_156:
	ld.global.u8 	%rs100, [%rd14+6];
	setp.eq.s16 	%p96, %rs100, 0;
	@%p96 bra 	$L__BB1_161;
	ld.const.f64 	%fd233, [mask3+48];
	setp.eq.f64 	%p97, %fd233, 0d0000000000000000;
	@%p97 bra 	$L__BB1_159;
	ld.global.u8 	%rs101, [%rd15+6];
	cvt.u64.u32 	%rd188, %r938;
	add.s64 	%rd189, %rd3, %rd188;
	st.local.u8 	[%rd189+28], %rs101;
	add.s32 	%r938, %r938, 1;
$L__BB1_159:
	ld.const.f64 	%fd234, [mask4+48];
	setp.eq.f64 	%p98, %fd234, 0d0000000000000000;
	@%p98 bra 	$L__BB1_161;
	ld.global.u8 	%rs102, [%rd15+6];
	cvt.u64.u32 	%rd190, %r939;
	add.s64 	%rd191, %rd3, %rd190;
	st.local.u8 	[%rd191+42], %rs102;
	add.s32 	%r939, %r939, 1;
$L__BB1_161:
	ld.global.u8 	%rs103, [%rd4+-1];
	setp.eq.s16 	%p99, %rs103, 0;
	@%p99 bra 	$L__BB1_166;
	ld.const.f64 	%fd235, [mask3+56];
	setp.eq.f64 	%p100, %fd235, 0d0000000000000000;
	@%p100 bra 	$L__BB1_164;
	ld.global.u8 	%rs104, [%rd5+-1];
	cvt.u64.u32 	%rd192, %r938;
	add.s64 	%rd193, %rd3, %rd192;
	st.local.u8 	[%rd193+28], %rs104;
	add.s32 	%r938, %r938, 1;
$L__BB1_164:
	ld.const.f64 	%fd236, [mask4+56];
	setp.eq.f64 	%p101, %fd236, 0d0000000000000000;
	@%p101 bra 	$L__BB1_166;
	ld.global.u8 	%rs105, [%rd5+-1];
	cvt.u64.u32 	%rd194, %r939;
	add.s64 	%rd195, %rd3, %rd194;
	st.local.u8 	[%rd195+42], %rs105;
	add.s32 	%r939, %r939, 1;
$L__BB1_166:
	setp.eq.s16 	%p102, %rs1, 0;
	@%p102 bra 	$L__BB1_171;
	ld.const.f64 	%fd237, [mask3+64];
	setp.eq.f64 	%p103, %fd237, 0d0000000000000000;
	@%p103 bra 	$L__BB1_169;
	ld.global.u8 	%rs106, [%rd5];
	cvt.u64.u32 	%rd196, %r938;
	add.s64 	%rd197, %rd3, %rd196;
	st.local.u8 	[%rd197+28], %rs106;
	add.s32 	%r938, %r938, 1;
$L__BB1_169:
	ld.const.f64 	%fd238, [mask4+64];
	setp.eq.f64 	%p104, %fd238, 0d0000000000000000;
	@%p104 bra 	$L__BB1_171;
	ld.global.u8 	%rs107, [%rd5];
	cvt.u64.u32 	%rd198, %r939;
	add.s64 	%rd199, %rd3, %rd198;
	st.local.u8 	[%rd199+42], %rs107;
	add.s32 	%r939, %r939, 1;
$L__BB1_171:
	setp.eq.s16 	%p105, %rs2, 0;
	@%p105 bra 	$L__BB1_176;
	ld.const.f64 	%fd239, [mask3+72];
	setp.eq.f64 	%p106, %fd239, 0d0000000000000000;
	@%p106 bra 	$L__BB1_174;
	ld.global.u8 	%rs108, [%rd5+1];
	cvt.u64.u32 	%rd200, %r938;
	add.s64 	%rd201, %rd3, %rd200;
	st.local.u8 	[%rd201+28], %rs108;
	add.s32 	%r938, %r938, 1;
$L__BB1_174:
	ld.const.f64 	%fd240, [mask4+72];
	setp.eq.f64 	%p107, %fd240, 0d0000000000000000;
	@%p107 bra 	$L__BB1_176;
	ld.global.u8 	%rs109, [%rd5+1];
	cvt.u64.u32 	%rd202, %r939;
	add.s64 	%rd203, %rd3, %rd202;
	st.local.u8 	[%rd203+42], %rs109;
	add.s32 	%r939, %r939, 1;
$L__BB1_176:
	setp.eq.s16 	%p108, %rs3, 0;
	@%p108 bra 	$L__BB1_181;
	ld.const.f64 	%fd241, [mask3+80];
	setp.eq.f64 	%p109, %fd241, 0d0000000000000000;
	@%p109 bra 	$L__BB1_179;
	ld.global.u8 	%rs110, [%rd5+2];
	cvt.u64.u32 	%rd204, %r938;
	add.s64 	%rd205, %rd3, %rd204;
	st.local.u8 	[%rd205+28], %rs110;
	add.s32 	%r938, %r938, 1;
$L__BB1_179:
	ld.const.f64 	%fd242, [mask4+80];
	setp.eq.f64 	%p110, %fd242, 0d0000000000000000;
	@%p110 bra 	$L__BB1_181;
	ld.global.u8 	%rs111, [%rd5+2];
	cvt.u64.u32 	%rd206, %r939;
	add.s64 	%rd207, %rd3, %rd206;
	st.local.u8 	[%rd207+42], %rs111;
	add.s32 	%r939, %r939, 1;
$L__BB1_181:
	setp.eq.s16 	%p111, %rs4, 0;
	@%p111 bra 	$L__BB1_186;
	ld.const.f64 	%fd243, [mask3+88];
	setp.eq.f64 	%p112, %fd243, 0d0000000000000000;
	@%p112 bra 	$L__BB1_184;
	ld.global.u8 	%rs112, [%rd5+3];
	cvt.u64.u32 	%rd208, %r938;
	add.s64 	%rd209, %rd3, %rd208;
	st.local.u8 	[%rd209+28], %rs112;
	add.s32 	%r938, %r938, 1;
$L__BB1_184:
	ld.const.f64 	%fd244, [mask4+88];
	setp.eq.f64 	%p113, %fd244, 0d0000000000000000;
	@%p113 bra 	$L__BB1_186;
	ld.global.u8 	%rs113, [%rd5+3];
	cvt.u64.u32 	%rd210, %r939;
	add.s64 	%rd211, %rd3, %rd210;
	st.local.u8 	[%rd211+42], %rs113;
	add.s32 	%r939, %r939, 1;
$L__BB1_186:
	setp.eq.s16 	%p114, %rs5, 0;
	@%p114 bra 	$L__BB1_191;
	ld.const.f64 	%fd245, [mask3+96];
	setp.eq.f64 	%p115, %fd245, 0d0000000000000000;
	@%p115 bra 	$L__BB1_189;
	ld.global.u8 	%rs114, [%rd5+4];
	cvt.u64.u32 	%rd212, %r938;
	add.s64 	%rd213, %rd3, %rd212;
	st.local.u8 	[%rd213+28], %rs114;
	add.s32 	%r938, %r938, 1;
$L__BB1_189:
	ld.const.f64 	%fd246, [mask4+96];
	setp.eq.f64 	%p116, %fd246, 0d0000000000000000;
	@%p116 bra 	$L__BB1_191;
	ld.global.u8 	%rs115, [%rd5+4];
	cvt.u64.u32 	%rd214, %r939;
	add.s64 	%rd215, %rd3, %rd214;
	st.local.u8 	[%rd215+42], %rs115;
	add.s32 	%r939, %r939, 1;
$L__BB1_191:
	ld.global.u8 	%rs116, [%rd4+5];
	setp.eq.s16 	%p117, %rs116, 0;
	@%p117 bra 	$L__BB1_196;
	ld.const.f64 	%fd247, [mask3+104];
	setp.eq.f64 	%p118, %fd247, 0d0000000000000000;
	@%p118 bra 	$L__BB1_194;
	ld.global.u8 	%rs117, [%rd5+5];
	cvt.u64.u32 	%rd216, %r938;
	add.s64 	%rd217, %rd3, %rd216;
	st.local.u8 	[%rd217+28], %rs117;
	add.s32 	%r938, %r938, 1;
$L__BB1_194:
	ld.const.f64 	%fd248, [mask4+104];
	setp.eq.f64 	%p119, %fd248, 0d0000000000000000;
	@%p119 bra 	$L__BB1_196;
	ld.global.u8 	%rs118, [%rd5+5];
	cvt.u64.u32 	%rd218, %r939;
	add.s64 	%rd219, %rd3, %rd218;
	st.local.u8 	[%rd219+42], %rs118;
	add.s32 	%r939, %r939, 1;
$L__BB1_196:
	ld.global.u8 	%rs119, [%rd6+-1];
	setp.eq.s16 	%p120, %rs119, 0;
	@%p120 bra 	$L__BB1_201;
	ld.const.f64 	%fd249, [mask3+112];
	setp.eq.f64 	%p121, %fd249, 0d0000000000000000;
	@%p121 bra 	$L__BB1_199;
	ld.global.u8 	%rs120, [%rd7+-1];
	cvt.u64.u32 	%rd220, %r938;
	add.s64 	%rd221, %rd3, %rd220;
	st.local.u8 	[%rd221+28], %rs120;
	add.s32 	%r938, %r938, 1;
$L__BB1_199:
	ld.const.f64 	%fd250, [mask4+112];
	setp.eq.f64 	%p122, %fd250, 0d0000000000000000;
	@%p122 bra 	$L__BB1_201;
	ld.global.u8 	%rs121, [%rd7+-1];
	cvt.u64.u32 	%rd222, %r939;
	add.s64 	%rd223, %rd3, %rd222;
	st.local.u8 	[%rd223+42], %rs121;
	add.s32 	%r939, %r939, 1;
$L__BB1_201:
	setp.eq.s16 	%p123, %rs6, 0;
	@%p123 bra 	$L__BB1_206;
	ld.const.f64 	%fd251, [mask3+120];
	setp.eq.f64 	%p124, %fd251, 0d0000000000000000;
	@%p124 bra 	$L__BB1_204;
	ld.global.u8 	%rs122, [%rd7];
	cvt.u64.u32 	%rd224, %r938;
	add.s64 	%rd225, %rd3, %rd224;
	st.local.u8 	[%rd225+28], %rs122;
	add.s32 	%r938, %r938, 1;
$L__BB1_204:
	ld.const.f64 	%fd252, [mask4+120];
	setp.eq.f64 	%p125, %fd252, 0d0000000000000000;
	@%p125 bra 	$L__BB1_206;
	ld.global.u8 	%rs123, [%rd7];
	cvt.u64.u32 	%rd226, %r939;
	add.s64 	%rd227, %rd3, %rd226;
	st.local.u8 	[%rd227+42], %rs123;
	add.s32 	%r939, %r939, 1;
$L__BB1_206:
	setp.eq.s16 	%p126, %rs7, 0;
	@%p126 bra 	$L__BB1_211;
	ld.const.f64 	%fd253, [mask3+128];
	setp.eq.f64 	%p127, %fd253, 0d0000000000000000;
	@%p127 bra 	$L__BB1_209;
	ld.global.u8 	%rs124, [%rd7+1];
	cvt.u64.u32 	%rd228, %r938;
	add.s64 	%rd229, %rd3, %rd228;
	st.local.u8 	[%rd229+28], %rs124;
	add.s32 	%r938, %r938, 1;
$L__BB1_209:
	ld.const.f64 	%fd254, [mask4+128];
	setp.eq.f64 	%p128, %fd254, 0d0000000000000000;
	@%p128 bra 	$L__BB1_211;
	ld.global.u8 	%rs125, [%rd7+1];
	cvt.u64.u32 	%rd230, %r939;
	add.s64 	%rd231, %rd3, %rd230;
	st.local.u8 	[%rd231+42], %rs125;
	add.s32 	%r939, %r939, 1;
$L__BB1_211:
	setp.eq.s16 	%p129, %rs8, 0;
	@%p129 bra 	$L__BB1_216;
	ld.const.f64 	%fd255, [mask3+136];
	setp.eq.f64 	%p130, %fd255, 0d0000000000000000;
	@%p130 bra 	$L__BB1_214;
	ld.global.u8 	%rs126, [%rd7+2];
	cvt.u64.u32 	%rd232, %r938;
	add.s64 	%rd233, %rd3, %rd232;
	st.local.u8 	[%rd233+28], %rs126;
	add.s32 	%r938, %r938, 1;
$L__BB1_214:
	ld.const.f64 	%fd256, [mask4+136];
	setp.eq.f64 	%p131, %fd256, 0d0000000000000000;
	@%p131 bra 	$L__BB1_216;
	ld.global.u8 	%rs127, [%rd7+2];
	cvt.u64.u32 	%rd234, %r939;
	add.s64 	%rd235, %rd3, %rd234;
	st.local.u8 	[%rd235+42], %rs127;
	add.s32 	%r939, %r939, 1;
$L__BB1_216:
	setp.eq.s16 	%p132, %rs9, 0;
	@%p132 bra 	$L__BB1_221;
	ld.const.f64 	%fd257, [mask3+144];
	setp.eq.f64 	%p133, %fd257, 0d0000000000000000;
	@%p133 bra 	$L__BB1_219;
	ld.global.u8 	%rs128, [%rd7+3];
	cvt.u64.u32 	%rd236, %r938;
	add.s64 	%rd237, %rd3, %rd236;
	st.local.u8 	[%rd237+28], %rs128;
	add.s32 	%r938, %r938, 1;
$L__BB1_219:
	ld.const.f64 	%fd258, [mask4+144];
	setp.eq.f64 	%p134, %fd258, 0d0000000000000000;
	@%p134 bra 	$L__BB1_221;
	ld.global.u8 	%rs129, [%rd7+3];
	cvt.u64.u32 	%rd238, %r939;
	add.s64 	%rd239, %rd3, %rd238;
	st.local.u8 	[%rd239+42], %rs129;
	add.s32 	%r939, %r939, 1;
$L__BB1_221:
	setp.eq.s16 	%p135, %rs10, 0;
	@%p135 bra 	$L__BB1_226;
	ld.const.f64 	%fd259, [mask3+152];
	setp.eq.f64 	%p136, %fd259, 0d0000000000000000;
	@%p136 bra 	$L__BB1_224;
	ld.global.u8 	%rs130, [%rd7+4];
	cvt.u64.u32 	%rd240, %r938;
	add.s64 	%rd241, %rd3, %rd240;
	st.local.u8 	[%rd241+28], %rs130;
	add.s32 	%r938, %r938, 1;
$L__BB1_224:
	ld.const.f64 	%fd260, [mask4+152];
	setp.eq.f64 	%p137, %fd260, 0d0000000000000000;
	@%p137 bra 	$L__BB1_226;
	ld.global.u8 	%rs131, [%rd7+4];
	cvt.u64.u32 	%rd242, %r939;
	add.s64 	%rd243, %rd3, %rd242;
	st.local.u8 	[%rd243+42], %rs131;
	add.s32 	%r939, %r939, 1;
$L__BB1_226:
	ld.global.u8 	%rs132, [%rd6+5];
	setp.eq.s16 	%p138, %rs132, 0;
	@%p138 bra 	$L__BB1_231;
	ld.const.f64 	%fd261, [mask3+160];
	setp.eq.f64 	%p139, %fd261, 0d0000000000000000;
	@%p139 bra 	$L__BB1_229;
	ld.global.u8 	%rs133, [%rd7+5];
	cvt.u64.u32 	%rd244, %r938;
	add.s64 	%rd245, %rd3, %rd244;
	st.local.u8 	[%rd245+28], %rs133;
	add.s32 	%r938, %r938, 1;
$L__BB1_229:
	ld.const.f64 	%fd262, [mask4+160];
	setp.eq.f64 	%p140, %fd262, 0d0000000000000000;
	@%p140 bra 	$L__BB1_231;
	ld.global.u8 	%rs134, [%rd7+5];
	cvt.u64.u32 	%rd246, %r939;
	add.s64 	%rd247, %rd3, %rd246;
	st.local.u8 	[%rd247+42], %rs134;
	add.s32 	%r939, %r939, 1;
$L__BB1_231:
	ld.global.u8 	%rs135, [%rd8+-1];
	setp.eq.s16 	%p141, %rs135, 0;
	@%p141 bra 	$L__BB1_236;
	ld.const.f64 	%fd263, [mask3+168];
	setp.eq.f64 	%p142, %fd263, 0d0000000000000000;
	@%p142 bra 	$L__BB1_234;
	ld.global.u8 	%rs136, [%rd9+-1];
	cvt.u64.u32 	%rd248, %r938;
	add.s64 	%rd249, %rd3, %rd248;
	st.local.u8 	[%rd249+28], %rs136;
	add.s32 	%r938, %r938, 1;
$L__BB1_234:
	ld.const.f64 	%fd264, [mask4+168];
	setp.eq.f64 	%p143, %fd264, 0d0000000000000000;
	@%p143 bra 	$L__BB1_236;
	ld.global.u8 	%rs137, [%rd9+-1];
	cvt.u64.u32 	%rd250, %r939;
	add.s64 	%rd251, %rd3, %rd250;
	st.local.u8 	[%rd251+42], %rs137;
	add.s32 	%r939, %r939, 1;
$L__BB1_236:
	setp.eq.s16 	%p144, %rs11, 0;
	@%p144 bra 	$L__BB1_241;
	ld.const.f64 	%fd265, [mask3+176];
	setp.eq.f64 	%p145, %fd265, 0d0000000000000000;
	@%p145 bra 	$L__BB1_239;
	ld.global.u8 	%rs138, [%rd9];
	cvt.u64.u32 	%rd252, %r938;
	add.s64 	%rd253, %rd3, %rd252;
	st.local.u8 	[%rd253+28], %rs138;
	add.s32 	%r938, %r938, 1;
$L__BB1_239:
	ld.const.f64 	%fd266, [mask4+176];
	setp.eq.f64 	%p146, %fd266, 0d0000000000000000;
	@%p146 bra 	$L__BB1_241;
	ld.global.u8 	%rs139, [%rd9];
	cvt.u64.u32 	%rd254, %r939;
	add.s64 	%rd255, %rd3, %rd254;
	st.local.u8 	[%rd255+42], %rs139;
	add.s32 	%r939, %r939, 1;
$L__BB1_241:
	setp.eq.s16 	%p147, %rs12, 0;
	@%p147 bra 	$L__BB1_246;
	ld.const.f64 	%fd267, [mask3+184];
	setp.eq.f64 	%p148, %fd267, 0d0000000000000000;
	@%p148 bra 	$L__BB1_244;
	ld.global.u8 	%rs140, [%rd9+1];
	cvt.u64.u32 	%rd256, %r938;
	add.s64 	%rd257, %rd3, %rd256;
	st.local.u8 	[%rd257+28], %rs140;
	add.s32 	%r938, %r938, 1;
$L__BB1_244:
	ld.const.f64 	%fd268, [mask4+184];
	setp.eq.f64 	%p149, %fd268, 0d0000000000000000;
	@%p149 bra 	$L__BB1_246;
	ld.global.u8 	%rs141, [%rd9+1];
	cvt.u64.u32 	%rd258, %r939;
	add.s64 	%rd259, %rd3, %rd258;
	st.local.u8 	[%rd259+42], %rs141;
	add.s32 	%r939, %r939, 1;
$L__BB1_246:
	setp.eq.s16 	%p150, %rs13, 0;
	@%p150 bra 	$L__BB1_251;
	ld.const.f64 	%fd269, [mask3+192];
	setp.eq.f64 	%p151, %fd269, 0d0000000000000000;
	@%p151 bra 	$L__BB1_249;
	ld.global.u8 	%rs142, [%rd9+2];
	cvt.u64.u32 	%rd260, %r938;
	add.s64 	%rd261, %rd3, %rd260;
	st.local.u8 	[%rd261+28], %rs142;
	add.s32 	%r938, %r938, 1;
$L__BB1_249:
	ld.const.f64 	%fd270, [mask4+192];
	setp.eq.f64 	%p152, %fd270, 0d0000000000000000;
	@%p152 bra 	$L__BB1_251;
	ld.global.u8 	%rs143, [%rd9+2];
	cvt.u64.u32 	%rd262, %r939;
	add.s64 	%rd263, %rd3, %rd262;
	st.local.u8 	[%rd263+42], %rs143;
	add.s32 	%r939, %r939, 1;
$L__BB1_251:
	setp.eq.s16 	%p153, %rs14, 0;
	@%p153 bra 	$L__BB1_256;
	ld.const.f64 	%fd271, [mask3+200];
	setp.eq.f64 	%p154, %fd271, 0d0000000000000000;
	@%p154 bra 	$L__BB1_254;
	ld.global.u8 	%rs144, [%rd9+3];
	cvt.u64.u32 	%rd264, %r938;
	add.s64 	%rd265, %rd3, %rd264;
	st.local.u8 	[%rd265+28], %rs144;
	add.s32 	%r938, %r938, 1;
$L__BB1_254:
	ld.const.f64 	%fd272, [mask4+200];
	setp.eq.f64 	%p155, %fd272, 0d0000000000000000;
	@%p155 bra 	$L__BB1_256;
	ld.global.u8 	%rs145, [%rd9+3];
	cvt.u64.u32 	%rd266, %r939;
	add.s64 	%rd267, %rd3, %rd266;
	st.local.u8 	[%rd267+42], %rs145;
	add.s32 	%r939, %r939, 1;
$L__BB1_256:
	setp.eq.s16 	%p156, %rs15, 0;
	@%p156 bra 	$L__BB1_261;
	ld.const.f64 	%fd273, [mask3+208];
	setp.eq.f64 	%p157, %fd273, 0d0000000000000000;
	@%p157 bra 	$L__BB1_259;
	ld.global.u8 	%rs146, [%rd9+4];
	cvt.u64.u32 	%rd268, %r938;
	add.s64 	%rd269, %rd3, %rd268;
	st.local.u8 	[%rd269+28], %rs146;
	add.s32 	%r938, %r938, 1;
$L__BB1_259:
	ld.const.f64 	%fd274, [mask4+208];
	setp.eq.f64 	%p158, %fd274, 0d0000000000000000;
	@%p158 bra 	$L__BB1_261;
	ld.global.u8 	%rs147, [%rd9+4];
	cvt.u64.u32 	%rd270, %r939;
	add.s64 	%rd271, %rd3, %rd270;
	st.local.u8 	[%rd271+42], %rs147;
	add.s32 	%r939, %r939, 1;
$L__BB1_261:
	ld.global.u8 	%rs148, [%rd8+5];
	setp.eq.s16 	%p159, %rs148, 0;
	@%p159 bra 	$L__BB1_266;
	ld.const.f64 	%fd275, [mask3+216];
	setp.eq.f64 	%p160, %fd275, 0d0000000000000000;
	@%p160 bra 	$L__BB1_264;
	ld.global.u8 	%rs149, [%rd9+5];
	cvt.u64.u32 	%rd272, %r938;
	add.s64 	%rd273, %rd3, %rd272;
	st.local.u8 	[%rd273+28], %rs149;
	add.s32 	%r938, %r938, 1;
$L__BB1_264:
	ld.const.f64 	%fd276, [mask4+216];
	setp.eq.f64 	%p161, %fd276, 0d0000000000000000;
	@%p161 bra 	$L__BB1_266;
	ld.global.u8 	%rs150, [%rd9+5];
	cvt.u64.u32 	%rd274, %r939;
	add.s64 	%rd275, %rd3, %rd274;
	st.local.u8 	[%rd275+42], %rs150;
	add.s32 	%r939, %r939, 1;
$L__BB1_266:
	ld.global.u8 	%rs151, [%rd10+-1];
	setp.eq.s16 	%p162, %rs151, 0;
	@%p162 bra 	$L__BB1_271;
	ld.const.f64 	%fd277, [mask3+224];
	setp.eq.f64 	%p163, %fd277, 0d0000000000000000;
	@%p163 bra 	$L__BB1_269;
	ld.global.u8 	%rs152, [%rd11+-1];
	cvt.u64.u32 	%rd276, %r938;
	add.s64 	%rd277, %rd3, %rd276;
	st.local.u8 	[%rd277+28], %rs152;
	add.s32 	%r938, %r938, 1;
$L__BB1_269:
	ld.const.f64 	%fd278, [mask4+224];
	setp.eq.f64 	%p164, %fd278, 0d0000000000000000;
	@%p164 bra 	$L__BB1_271;
	ld.global.u8 	%rs153, [%rd11+-1];
	cvt.u64.u32 	%rd278, %r939;
	add.s64 	%rd279, %rd3, %rd278;
	st.local.u8 	[%rd279+42], %rs153;
	add.s32 	%r939, %r939, 1;
$L__BB1_271:
	setp.eq.s16 	%p165, %rs16, 0;
	@%p165 bra 	$L__BB1_276;
	ld.const.f64 	%fd279, [mask3+232];
	setp.eq.f64 	%p166, %fd279, 0d0000000000000000;
	@%p166 bra 	$L__BB1_274;
	ld.global.u8 	%rs154, [%rd11];
	cvt.u64.u32 	%rd280, %r938;
	add.s64 	%rd281, %rd3, %rd280;
	st.local.u8 	[%rd281+28], %rs154;
	add.s32 	%r938, %r938, 1;
$L__BB1_274:
	ld.const.f64 	%fd280, [mask4+232];
	setp.eq.f64 	%p167, %fd280, 0d0000000000000000;
	@%p167 bra 	$L__BB1_276;
	ld.global.u8 	%rs155, [%rd11];
	cvt.u64.u32 	%rd282, %r939;
	add.s64 	%rd283, %rd3, %rd282;
	st.local.u8 	[%rd283+42], %rs155;
	add.s32 	%r939, %r939, 1;
$L__BB1_276:
	setp.eq.s16 	%p168, %rs17, 0;
	@%p168 bra 	$L__BB1_281;
	ld.const.f64 	%fd281, [mask3+240];
	setp.eq.f64 	%p169, %fd281, 0d0000000000000000;
	@%p169 bra 	$L__BB1_279;
	ld.global.u8 	%rs156, [%rd11+1];
	cvt.u64.u32 	%rd284, %r938;
	add.s64 	%rd285, %rd3, %rd284;
	st.local.u8 	[%rd285+28], %rs156;
	add.s32 	%r938, %r938, 1;
$L__BB1_279:
	ld.const.f64 	%fd282, [mask4+240];
	setp.eq.f64 	%p170, %fd282, 0d0000000000000000;
	@%p170 bra 	$L__BB1_281;
	ld.global.u8 	%rs157, [%rd11+1];
	cvt.u64.u32 	%rd286, %r939;
	add.s64 	%rd287, %rd3, %rd286;
	st.local.u8 	[%rd287+42], %rs157;
	add.s32 	%r939, %r939, 1;
$L__BB1_281:
	setp.eq.s16 	%p171, %rs18, 0;
	@%p171 bra 	$L__BB1_286;
	ld.const.f64 	%fd283, [mask3+248];
	setp.eq.f64 	%p172, %fd283, 0d0000000000000000;
	@%p172 bra 	$L__BB1_284;
	ld.global.u8 	%rs158, [%rd11+2];
	cvt.u64.u32 	%rd288, %r938;
	add.s64 	%rd289, %rd3, %rd288;
	st.local.u8 	[%rd289+28], %rs158;
	add.s32 	%r938, %r938, 1;
$L__BB1_284:
	ld.const.f64 	%fd284, [mask4+248];
	setp.eq.f64 	%p173, %fd284, 0d0000000000000000;
	@%p173 bra 	$L__BB1_286;
	ld.global.u8 	%rs159, [%rd11+2];
	cvt.u64.u32 	%rd290, %r939;
	add.s64 	%rd291, %rd3, %rd290;
	st.local.u8 	[%rd291+42], %rs159;
	add.s32 	%r939, %r939, 1;
$L__BB1_286:
	setp.eq.s16 	%p174, %rs19, 0;
	@%p174 bra 	$L__BB1_291;
	ld.const.f64 	%fd285, [mask3+256];
	setp.eq.f64 	%p175, %fd285, 0d0000000000000000;
	@%p175 bra 	$L__BB1_289;
	ld.global.u8 	%rs160, [%rd11+3];
	cvt.u64.u32 	%rd292, %r938;
	add.s64 	%rd293, %rd3, %rd292;
	st.local.u8 	[%rd293+28], %rs160;
	add.s32 	%r938, %r938, 1;
$L__BB1_289:
	ld.const.f64 	%fd286, [mask4+256];
	setp.eq.f64 	%p176, %fd286, 0d0000000000000000;
	@%p176 bra 	$L__BB1_291;
	ld.global.u8 	%rs161, [%rd11+3];
	cvt.u64.u32 	%rd294, %r939;
	add.s64 	%rd295, %rd3, %rd294;
	st.local.u8 	[%rd295+42], %rs161;
	add.s32 	%r939, %r939, 1;
$L__BB1_291:
	setp.eq.s16 	%p177, %rs20, 0;
	@%p177 bra 	$L__BB1_296;
	ld.const.f64 	%fd287, [mask3+264];
	setp.eq.f64 	%p178, %fd287, 0d0000000000000000;
	@%p178 bra 	$L__BB1_294;
	ld.global.u8 	%rs162, [%rd11+4];
	cvt.u64.u32 	%rd296, %r938;
	add.s64 	%rd297, %rd3, %rd296;
	st.local.u8 	[%rd297+28], %rs162;
	add.s32 	%r938, %r938, 1;
$L__BB1_294:
	ld.const.f64 	%fd288, [mask4+264];
	setp.eq.f64 	%p179, %fd288, 0d0000000000000000;
	@%p179 bra 	$L__BB1_296;
	ld.global.u8 	%rs163, [%rd11+4];
	cvt.u64.u32 	%rd298, %r939;
	add.s64 	%rd299, %rd3, %rd298;
	st.local.u8 	[%rd299+42], %rs163;
	add.s32 	%r939, %r939, 1;
$L__BB1_296:
	ld.global.u8 	%rs164, [%rd10+5];
	setp.eq.s16 	%p180, %rs164, 0;
	@%p180 bra 	$L__BB1_301;
	ld.const.f64 	%fd289, [mask3+272];
	setp.eq.f64 	%p181, %fd289, 0d0000000000000000;
	@%p181 bra 	$L__BB1_299;
	ld.global.u8 	%rs165, [%rd11+5];
	cvt.u64.u32 	%rd300, %r938;
	add.s64 	%rd301, %rd3, %rd300;
	st.local.u8 	[%rd301+28], %rs165;
	add.s32 	%r938, %r938, 1;
$L__BB1_299:
	ld.const.f64 	%fd290, [mask4+272];
	setp.eq.f64 	%p182, %fd290, 0d0000000000000000;
	@%p182 bra 	$L__BB1_301;
	ld.global.u8 	%rs166, [%rd11+5];
	cvt.u64.u32 	%rd302, %r939;
	add.s64 	%rd303, %rd3, %rd302;
	st.local.u8 	[%rd303+42], %rs166;
	add.s32 	%r939, %r939, 1;
$L__BB1_301:
	add.s64 	%rd16, %rd12, -1;
	ld.global.u8 	%rs167, [%rd12+-1];
	setp.eq.s16 	%p183, %rs167, 0;
	@%p183 bra 	$L__BB1_306;
	ld.const.f64 	%fd291, [mask3+280];
	setp.eq.f64 	%p184, %fd291, 0d0000000000000000;
	@%p184 bra 	$L__BB1_304;
	ld.global.u8 	%rs168, [%rd13+-1];
	cvt.u64.u32 	%rd304, %r938;
	add.s64 	%rd305, %rd3, %rd304;
	st.local.u8 	[%rd305+28], %rs168;
	add.s32 	%r938, %r938, 1;
$L__BB1_304:
	ld.const.f64 	%fd292, [mask4+280];
	setp.eq.f64 	%p185, %fd292, 0d0000000000000000;
	@%p185 bra 	$L__BB1_306;
	ld.global.u8 	%rs169, [%rd13+-1];
	cvt.u64.u32 	%rd306, %r939;
	add.s64 	%rd307, %rd3, %rd306;
	st.local.u8 	[%rd307+42], %rs169;
	add.s32 	%r939, %r939, 1;
$L__BB1_306:
	setp.eq.s16 	%p186, %rs21, 0;
	@%p186 bra 	$L__BB1_311;
	ld.const.f64 	%fd293, [mask3+288];
	setp.eq.f64 	%p187, %fd293, 0d0000000000000000;
	@%p187 bra 	$L__BB1_309;
	ld.global.u8 	%rs170, [%rd13];
	cvt.u64.u32 	%rd308, %r938;
	add.s64 	%rd309, %rd3, %rd308;
	st.local.u8 	[%rd309+28], %rs170;
	add.s32 	%r938, %r938, 1;
$L__BB1_309:
	ld.const.f64 	%fd294, [mask4+288];
	setp.eq.f64 	%p188, %fd294, 0d0000000000000000;
	@%p188 bra 	$L__BB1_311;
	ld.global.u8 	%rs171, [%rd13];
	cvt.u64.u32 	%rd310, %r939;
	add.s64 	%rd311, %rd3, %rd310;
	st.local.u8 	[%rd311+42], %rs171;
	add.s32 	%r939, %r939, 1;
$L__BB1_311:
	setp.eq.s16 	%p189, %rs22, 0;
	@%p189 bra 	$L__BB1_316;
	ld.const.f64 	%fd295, [mask3+296];
	setp.eq.f64 	%p190, %fd295, 0d0000000000000000;
	@%p190 bra 	$L__BB1_314;
	ld.global.u8 	%rs172, [%rd13+1];
	cvt.u64.u32 	%rd312, %r938;
	add.s64 	%rd313, %rd3, %rd312;
	st.local.u8 	[%rd313+28], %rs172;
	add.s32 	%r938, %r938, 1;
$L__BB1_314:
	ld.const.f64 	%fd296, [mask4+296];
	setp.eq.f64 	%p191, %fd296, 0d0000000000000000;
	@%p191 bra 	$L__BB1_316;
	ld.global.u8 	%rs173, [%rd13+1];
	cvt.u64.u32 	%rd314, %r939;
	add.s64 	%rd315, %rd3, %rd314;
	st.local.u8 	[%rd315+42], %rs173;
	add.s32 	%r939, %r939, 1;
$L__BB1_316:
	setp.eq.s16 	%p192, %rs23, 0;
	@%p192 bra 	$L__BB1_321;
	ld.const.f64 	%fd297, [mask3+304];
	setp.eq.f64 	%p193, %fd297, 0d0000000000000000;
	@%p193 bra 	$L__BB1_319;
	ld.global.u8 	%rs174, [%rd13+2];
	cvt.u64.u32 	%rd316, %r938;
	add.s64 	%rd317, %rd3, %rd316;
	st.local.u8 	[%rd317+28], %rs174;
	add.s32 	%r938, %r938, 1;
$L__BB1_319:
	ld.const.f64 	%fd298, [mask4+304];
	setp.eq.f64 	%p194, %fd298, 0d0000000000000000;
	@%p194 bra 	$L__BB1_321;
	ld.global.u8 	%rs175, [%rd13+2];
	cvt.u64.u32 	%rd318, %r939;
	add.s64 	%rd319, %rd3, %rd318;
	st.local.u8 	[%rd319+42], %rs175;
	add.s32 	%r939, %r939, 1;
$L__BB1_321:
	setp.eq.s16 	%p195, %rs24, 0;
	@%p195 bra 	$L__BB1_326;
	ld.const.f64 	%fd299, [mask3+312];
	setp.eq.f64 	%p196, %fd299, 0d0000000000000000;
	@%p196 bra 	$L__BB1_324;
	ld.global.u8 	%rs176, [%rd13+3];
	cvt.u64.u32 	%rd320, %r938;
	add.s64 	%rd321, %rd3, %rd320;
	st.local.u8 	[%rd321+28], %rs176;
	add.s32 	%r938, %r938, 1;
$L__BB1_324:
	ld.const.f64 	%fd300, [mask4+312];
	setp.eq.f64 	%p197, %fd300, 0d0000000000000000;
	@%p197 bra 	$L__BB1_326;
	ld.global.u8 	%rs177, [%rd13+3];
	cvt.u64.u32 	%rd322, %r939;
	add.s64 	%rd323, %rd3, %rd322;
	st.local.u8 	[%rd323+42], %rs177;
	add.s32 	%r939, %r939, 1;
$L__BB1_326:
	setp.eq.s16 	%p198, %rs25, 0;
	@%p198 bra 	$L__BB1_331;
	ld.const.f64 	%fd301, [mask3+320];
	setp.eq.f64 	%p199, %fd301, 0d0000000000000000;
	@%p199 bra 	$L__BB1_329;
	ld.global.u8 	%rs178, [%rd13+4];
	cvt.u64.u32 	%rd324, %r938;
	add.s64 	%rd325, %rd3, %rd324;
	st.local.u8 	[%rd325+28], %rs178;
	add.s32 	%r938, %r938, 1;
$L__BB1_329:
	ld.const.f64 	%fd302, [mask4+320];
	setp.eq.f64 	%p200, %fd302, 0d0000000000000000;
	@%p200 bra 	$L__BB1_331;
	ld.global.u8 	%rs179, [%rd13+4];
	cvt.u64.u32 	%rd326, %r939;
	add.s64 	%rd327, %rd3, %rd326;
	st.local.u8 	[%rd327+42], %rs179;
	add.s32 	%r939, %r939, 1;
$L__BB1_331:
	ld.global.u8 	%rs180, [%rd12+5];
	setp.eq.s16 	%p201, %rs180, 0;
	@%p201 bra 	$L__BB1_336;
	ld.const.f64 	%fd303, [mask3+328];
	setp.eq.f64 	%p202, %fd303, 0d0000000000000000;
	@%p202 bra 	$L__BB1_334;
	ld.global.u8 	%rs181, [%rd13+5];
	cvt.u64.u32 	%rd328, %r938;
	add.s64 	%rd329, %rd3, %rd328;
	st.local.u8 	[%rd329+28], %rs181;
	add.s32 	%r938, %r938, 1;
$L__BB1_334:
	ld.const.f64 	%fd304, [mask4+328];
	setp.eq.f64 	%p203, %fd304, 0d0000000000000000;
	@%p203 bra 	$L__BB1_336;
	ld.global.u8 	%rs182, [%rd13+5];
	cvt.u64.u32 	%rd330, %r939;
	add.s64 	%rd331, %rd3, %rd330;
	st.local.u8 	[%rd331+42], %rs182;
	add.s32 	%r939, %r939, 1;
$L__BB1_336:
	ld.param.u32 	%r857, [_Z14determineMasksP11pixelCoordsPhS1_S1_jjj_param_5];
	cvt.s64.s32 	%rd332, %r857;
	add.s32 	%r501, %r106, %r857;
	add.s32 	%r502, %r501, -1;
	cvt.s64.s32 	%rd333, %r502;
	add.s64 	%rd17, %rd16, %rd332;
	ld.global.u8 	%rs183, [%rd17];
	setp.eq.s16 	%p204, %rs183, 0;
	add.s64 	%rd18, %rd1, %rd333;
	@%p204 bra 	$L__BB1_341;
	ld.const.f64 	%fd305, [mask3+336];
	setp.eq.f64 	%p205, %fd305, 0d0000000000000000;
	@%p205 bra 	$L__BB1_339;
	ld.global.u8 	%rs184, [%rd18];
	cvt.u64.u32 	%rd334, %r938;
	add.s64 	%rd335, %rd3, %rd334;
	st.local.u8 	[%rd335+28], %rs184;
	add.s32 	%r938, %r938, 1;
$L__BB1_339:
	ld.const.f64 	%fd306, [mask4+336];
	setp.eq.f64 	%p206, %fd306, 0d0000000000000000;
	@%p206 bra 	$L__BB1_341;
	ld.global.u8 	%rs185, [%rd18];
	cvt.u64.u32 	%rd336, %r939;
	add.s64 	%rd337, %rd3, %rd336;
	st.local.u8 	[%rd337+42], %rs185;
	add.s32 	%r939, %r939, 1;
$L__BB1_341:
	ld.global.u8 	%rs186, [%rd17+1];
	setp.eq.s16 	%p207, %rs186, 0;
	@%p207 bra 	$L__BB1_346;
	ld.const.f64 	%fd307, [mask3+344];
	setp.eq.f64 	%p208, %fd307, 0d0000000000000000;
	@%p208 bra 	$L__BB1_344;
	ld.global.u8 	%rs187, [%rd18+1];
	cvt.u64.u32 	%rd338, %r938;
	add.s64 	%rd339, %rd3, %rd338;
	st.local.u8 	[%rd339+28], %rs187;
	add.s32 	%r938, %r938, 1;
$L__BB1_344:
	ld.const.f64 	%fd308, [mask4+344];
	setp.eq.f64 	%p209, %fd308, 0d0000000000000000;
	@%p209 bra 	$L__BB1_346;
	ld.global.u8 	%rs188, [%rd18+1];
	cvt.u64.u32 	%rd340, %r939;
	add.s64 	%rd341, %rd3, %rd340;
	st.local.u8 	[%rd341+42], %rs188;
	add.s32 	%r939, %r939, 1;
$L__BB1_346:
	ld.global.u8 	%rs189, [%rd17+2];
	setp.eq.s16 	%p210, %rs189, 0;
	@%p210 bra 	$L__BB1_351;
	ld.const.f64 	%fd309, [mask3+352];
	setp.eq.f64 	%p211, %fd309, 0d0000000000000000;
	@%p211 bra 	$L__BB1_349;
	ld.global.u8 	%rs190, [%rd18+2];
	cvt.u64.u32 	%rd342, %r938;
	add.s64 	%rd343, %rd3, %rd342;
	st.local.u8 	[%rd343+28], %rs190;
	add.s32 	%r938, %r938, 1;
$L__BB1_349:
	ld.const.f64 	%fd310, [mask4+352];
	setp.eq.f64 	%p212, %fd310, 0d0000000000000000;
	@%p212 bra 	$L__BB1_351;
	ld.global.u8 	%rs191, [%rd18+2];
	cvt.u64.u32 	%rd344, %r939;
	add.s64 	%rd345, %rd3, %rd344;
	st.local.u8 	[%rd345+42], %rs191;
	add.s32 	%r939, %r939, 1;
$L__BB1_351:
	ld.global.u8 	%rs192, [%rd17+3];
	setp.eq.s16 	%p213, %rs192, 0;
	@%p213 bra 	$L__BB1_356;
	ld.const.f64 	%fd311, [mask3+360];
	setp.eq.f64 	%p214, %fd311, 0d0000000000000000;
	@%p214 bra 	$L__BB1_354;
	ld.global.u8 	%rs193, [%rd18+3];
	cvt.u64.u32 	%rd346, %r938;
	add.s64 	%rd347, %rd3, %rd346;
	st.local.u8 	[%rd347+28], %rs193;
	add.s32 	%r938, %r938, 1;
$L__BB1_354:
	ld.const.f64 	%fd312, [mask4+360];
	setp.eq.f64 	%p215, %fd312, 0d0000000000000000;
	@%p215 bra 	$L__BB1_356;
	ld.global.u8 	%rs194, [%rd18+3];
	cvt.u64.u32 	%rd348, %r939;
	add.s64 	%rd349, %rd3, %rd348;
	st.local.u8 	[%rd349+42], %rs194;
	add.s32 	%r939, %r939, 1;
$L__BB1_356:
	ld.global.u8 	%rs195, [%rd17+4];
	setp.eq.s16 	%p216, %rs195, 0;
	@%p216 bra 	$L__BB1_361;
	ld.const.f64 	%fd313, [mask3+368];
	setp.eq.f64 	%p217, %fd313, 0d0000000000000000;
	@%p217 bra 	$L__BB1_359;
	ld.global.u8 	%rs196, [%rd18+4];
	cvt.u64.u32 	%rd350, %r938;
	add.s64 	%rd351, %rd3, %rd350;
	st.local.u8 	[%rd351+28], %rs196;
	add.s32 	%r938, %r938, 1;
$L__BB1_359:
	ld.const.f64 	%fd314, [mask4+368];
	setp.eq.f64 	%p218, %fd314, 0d0000000000000000;
	@%p218 bra 	$L__BB1_361;
	ld.global.u8 	%rs197, [%rd18+4];
	cvt.u64.u32 	%rd352, %r939;
	add.s64 	%rd353, %rd3, %rd352;
	st.local.u8 	[%rd353+42], %rs197;
	add.s32 	%r939, %r939, 1;
$L__BB1_361:
	ld.global.u8 	%rs198, [%rd17+5];
	setp.eq.s16 	%p219, %rs198, 0;
	@%p219 bra 	$L__BB1_366;
	ld.const.f64 	%fd315, [mask3+376];
	setp.eq.f64 	%p220, %fd315, 0d0000000000000000;
	@%p220 bra 	$L__BB1_364;
	ld.global.u8 	%rs199, [%rd18+5];
	cvt.u64.u32 	%rd354, %r938;
	add.s64 	%rd355, %rd3, %rd354;
	st.local.u8 	[%rd355+28], %rs199;
	add.s32 	%r938, %r938, 1;
$L__BB1_364:
	ld.const.f64 	%fd316, [mask4+376];
	setp.eq.f64 	%p221, %fd316, 0d0000000000000000;
	@%p221 bra 	$L__BB1_366;
	ld.global.u8 	%rs200, [%rd18+5];
	cvt.u64.u32 	%rd356, %r939;
	add.s64 	%rd357, %rd3, %rd356;
	st.local.u8 	[%rd357+42], %rs200;
	add.s32 	%r939, %r939, 1;
$L__BB1_366:
	ld.global.u8 	%rs201, [%rd17+6];
	setp.eq.s16 	%p222, %rs201, 0;
	@%p222 bra 	$L__BB1_371;
	ld.const.f64 	%fd317, [mask3+384];
	setp.eq.f64 	%p223, %fd317, 0d0000000000000000;
	@%p223 bra 	$L__BB1_369;
	ld.global.u8 	%rs202, [%rd18+6];
	cvt.u64.u32 	%rd358, %r938;
	add.s64 	%rd359, %rd3, %rd358;
	st.local.u8 	[%rd359+28], %rs202;
	add.s32 	%r938, %r938, 1;
$L__BB1_369:
	ld.const.f64 	%fd318, [mask4+384];
	setp.eq.f64 	%p224, %fd318, 0d0000000000000000;
	@%p224 bra 	$L__BB1_371;
	ld.global.u8 	%rs203, [%rd18+6];
	cvt.u64.u32 	%rd360, %r939;
	add.s64 	%rd361, %rd3, %rd360;
	st.local.u8 	[%rd361+42], %rs203;
	add.s32 	%r939, %r939, 1;
$L__BB1_371:
	ld.param.u32 	%r858, [_Z14determineMasksP11pixelCoordsPhS1_S1_jjj_param_6];
	min.u32 	%r504, %r863, %r864;
	min.u32 	%r506, %r504, %r938;
	min.u32 	%r508, %r506, %r939;
	setp.lt.u32 	%p225, %r508, %r858;
	mov.b16 	%rs419, 0;
	@%p225 bra 	$L__BB1_602;
	add.s64 	%rd398, %rd3, 56;
	cvt.u16.u32 	%rs26, %r863;
	cvt.u16.u32 	%rs27, %r864;
	cvt.u16.u32 	%rs28, %r938;
	cvt.u16.u32 	%rs29, %r939;
	prmt.b32 	%r509, %r938, %r939, 0x3340U;
	prmt.b32 	%r510, %r863, %r864, 0x3340U;
	prmt.b32 	%r511, %r510, %r509, 0x5410U;
	st.local.u32 	[%rd3+56], %r511;
	mov.f64 	%fd319, 0d4000000000000000;
	{
	.reg .b32 %temp; 
	mov.b64 	{%temp, %r375}, %fd319;
	}
	and.b32  	%r376, %r375, 2146435072;
	setp.eq.s32 	%p226, %r376, 1062207488;
	setp.lt.s32 	%p227, %r375, 0;
	selp.b32 	%r377, 0, 2146435072, %p227;
	and.b32  	%r512, %r375, 2147483647;
	setp.ne.s32 	%p228, %r512, 1071644672;
	and.pred  	%p1, %p226, %p228;
	or.b32  	%r378, %r377, -2147483648;
	setp.eq.s32 	%p229, %r863, 0;
	mov.f32 	%f434, 0f00000000;
	@%p229 bra 	$L__BB1_386;
	and.b32  	%r379, %r863, 15;
	setp.lt.u32 	%p230, %r863, 16;
	mov.b32 	%r1083, 0;
	mov.f32 	%f434, 0f00000000;
	@%p230 bra 	$L__BB1_376;
	and.b32  	%r1083, %r863, 240;
	and.b32  	%r514, %r863, 33554416;
	neg.s32 	%r1081, %r514;
	add.s64 	%rd391, %rd3, 8;
	mov.f32 	%f434, 0f00000000;
$L__BB1_375:
	.pragma "nounroll";
	ld.local.u32 	%r515, [%rd391+-8];
	bfe.u32 	%r516, %r515, 0, 8;
	cvt.u16.u32 	%rs205, %r516;
	and.b16  	%rs206, %rs205, 255;
	bfe.u32 	%r517, %r515, 8, 8;
	cvt.u16.u32 	%rs207, %r517;
	and.b16  	%rs208, %rs207, 255;
	bfe.u32 	%r518, %r515, 16, 8;
	cvt.u16.u32 	%rs209, %r518;
	and.b16  	%rs210, %rs209, 255;
	bfe.u32 	%r519, %r515, 24, 8;
	cvt.u16.u32 	%rs211, %r519;
	and.b16  	%rs212, %rs211, 255;
	cvt.rn.f32.u16 	%f141, %rs206;
	add.f32 	%f142, %f434, %f141;
	cvt.rn.f32.u16 	%f143, %rs208;
	add.f32 	%f144, %f142, %f143;
	cvt.rn.f32.u16 	%f145, %rs210;
	add.f32 	%f146, %f144, %f145;
	cvt.rn.f32.u16 	%f147, %rs212;
	add.f32 	%f148, %f146, %f147;
	ld.local.u32 	%r520, [%rd391+-4];
	bfe.u32 	%r521, %r520, 0, 8;
	cvt.u16.u32 	%rs213, %r521;
	and.b16  	%rs214, %rs213, 255;
	bfe.u32 	%r522, %r520, 8, 8;
	cvt.u16.u32 	%rs215, %r522;
	and.b16  	%rs216, %rs215, 255;
	bfe.u32 	%r523, %r520, 16, 8;
	cvt.u16.u32 	%rs217, %r523;
	and.b16  	%rs218, %rs217, 255;
	bfe.u32 	%r524, %r520, 24, 8;
	cvt.u16.u32 	%rs219, %r524;
	and.b16  	%rs220, %rs219, 255;
	cvt.rn.f32.u16 	%f149, %rs214;
	add.f32 	%f150, %f148, %f149;
	cvt.rn.f32.u16 	%f151, %rs216;
	add.f32 	%f152, %f150, %f151;
	cvt.rn.f32.u16 	%f153, %rs218;
	add.f32 	%f154, %f152, %f153;
	cvt.rn.f32.u16 	%f155, %rs220;
	add.f32 	%f156, %f154, %f155;
	ld.local.u32 	%r525, [%rd391];
	bfe.u32 	%r526, %r525, 0, 8;
	cvt.u16.u32 	%rs221, %r526;
	and.b16  	%rs222, %rs221, 255;
	bfe.u32 	%r527, %r525, 8, 8;
	cvt.u16.u32 	%rs223, %r527;
	and.b16  	%rs224, %rs223, 255;
	bfe.u32 	%r528, %r525, 16, 8;
	cvt.u16.u32 	%rs225, %r528;
	and.b16  	%rs226, %rs225, 255;
	bfe.u32 	%r529, %r525, 24, 8;
	cvt.u16.u32 	%rs227, %r529;
	and.b16  	%rs228, %rs227, 255;
	cvt.rn.f32.u16 	%f157, %rs222;
	add.f32 	%f158, %f156, %f157;
	cvt.rn.f32.u16 	%f159, %rs224;
	add.f32 	%f160, %f158, %f159;
	cvt.rn.f32.u16 	%f161, %rs226;
	add.f32 	%f162, %f160, %f161;
	cvt.rn.f32.u16 	%f163, %rs228;
	add.f32 	%f164, %f162, %f163;
	ld.local.u32 	%r530, [%rd391+4];
	bfe.u32 	%r531, %r530, 0, 8;
	cvt.u16.u32 	%rs229, %r531;
	and.b16  	%rs230, %rs229, 255;
	bfe.u32 	%r532, %r530, 8, 8;
	cvt.u16.u32 	%rs231, %r532;
	and.b16  	%rs232, %rs231, 255;
	bfe.u32 	%r533, %r530, 16, 8;
	cvt.u16.u32 	%rs233, %r533;
	and.b16  	%rs234, %rs233, 255;
	bfe.u32 	%r534, %r530, 24, 8;
	cvt.u16.u32 	%rs235, %r534;
	and.b16  	%rs236, %rs235, 255;
	cvt.rn.f32.u16 	%f165, %rs230;
	add.f32 	%f166, %f164, %f165;
	cvt.rn.f32.u16 	%f167, %rs232;
	add.f32 	%f168, %f166, %f167;
	cvt.rn.f32.u16 	%f169, %rs234;
	add.f32 	%f170, %f168, %f169;
	cvt.rn.f32.u16 	%f171, %rs236;
	add.f32 	%f434, %f170, %f171;
	add.s32 	%r1081, %r1081, 16;
	add.s64 	%rd391, %rd391, 16;
	setp.ne.s32 	%p231, %r1081, 0;
	@%p231 bra 	$L__BB1_375;
$L__BB1_376:
	setp.eq.s32 	%p232, %r379, 0;
	@%p232 bra 	$L__BB1_386;
	and.b32  	%r385, %r863, 7;
	setp.lt.u32 	%p233, %r379, 8;
	@%p233 bra 	$L__BB1_379;
	cvt.u64.u32 	%rd362, %r1083;
	add.s64 	%rd363, %rd3, %rd362;
	ld.local.u8 	%rs237, [%rd363];
	cvt.rn.f32.u16 	%f173, %rs237;
	add.f32 	%f174, %f434, %f173;
	ld.local.u8 	%rs238, [%rd363+1];
	cvt.rn.f32.u16 	%f175, %rs238;
	add.f32 	%f176, %f174, %f175;
	ld.local.u8 	%rs239, [%rd363+2];
	cvt.rn.f32.u16 	%f177, %rs239;
	add.f32 	%f178, %f176, %f177;
	ld.local.u8 	%rs240, [%rd363+3];
	cvt.rn.f32.u16 	%f179, %rs240;
	add.f32 	%f180, %f178, %f179;
	ld.local.u8 	%rs241, [%rd363+4];
	cvt.rn.f32.u16 	%f181, %rs241;
	add.f32 	%f182, %f180, %f181;
	ld.local.u8 	%rs242, [%rd363+5];
	cvt.rn.f32.u16 	%f183, %rs242;
	add.f32 	%f184, %f182, %f183;
	ld.local.u8 	%rs243, [%rd363+6];
	cvt.rn.f32.u16 	%f185, %rs243;
	add.f32 	%f186, %f184, %f185;
	ld.local.u8 	%rs244, [%rd363+7];
	cvt.rn.f32.u16 	%f187, %rs244;
	add.f32 	%f434, %f186, %f187;
	add.s32 	%r1083, %r1083, 8;
$L__BB1_379:
	setp.eq.s32 	%p234, %r385, 0;
	@%p234 bra 	$L__BB1_386;
	and.b32  	%r388, %r863, 3;
	setp.lt.u32 	%p235, %r385, 4;
	@%p235 bra 	$L__BB1_382;
	cvt.u64.u32 	%rd364, %r1083;
	add.s64 	%rd365, %rd3, %rd364;
	ld.local.u8 	%rs245, [%rd365];
	cvt.rn.f32.u16 	%f189, %rs245;
	add.f32 	%f190, %f434, %f189;
	ld.local.u8 	%rs246, [%rd365+1];
	cvt.rn.f32.u16 	%f191, %rs246;
	add.f32 	%f192, %f190, %f191;
	ld.local.u8 	%rs247, [%rd365+2];
	cvt.rn.f32.u16 	%f193, %rs247;
	add.f32 	%f194, %f192, %f193;
	ld.local.u8 	%rs248, [%rd365+3];
	cvt.rn.f32.u16 	%f195, %rs248;
	add.f32 	%f434, %f194, %f195;
	add.s32 	%r1083, %r1083, 4;
$L__BB1_382:
	setp.eq.s32 	%p236, %r388, 0;
	@%p236 bra 	$L__BB1_386;
	cvt.u64.u32 	%rd366, %r1083;
	add.s64 	%rd23, %rd3, %rd366;
	ld.local.u8 	%rs249, [%rd23];
	cvt.rn.f32.u16 	%f196, %rs249;
	add.f32 	%f434, %f434, %f196;
	setp.eq.s32 	%p237, %r388, 1;
	@%p237 bra 	$L__BB1_386;
	ld.local.u8 	%rs250, [%rd23+1];
	cvt.rn.f32.u16 	%f197, %rs250;
	add.f32 	%f434, %f434, %f197;
	setp.eq.s32 	%p238, %r388, 2;
	@%p238 bra 	$L__BB1_386;
	ld.local.u8 	%rs251, [%rd23+2];
	cvt.rn.f32.u16 	%f198, %rs251;
	add.f32 	%f434, %f434, %f198;
$L__BB1_386:
	setp.eq.s32 	%p239, %r863, 0;
	and.b16  	%rs252, %rs26, 255;
	cvt.rn.f32.u16 	%f15, %rs252;
	div.rn.f32 	%f16, %f434, %f15;
	mov.f32 	%f438, 0f00000000;
	@%p239 bra 	$L__BB1_430;
	and.b32  	%r391, %r863, 3;
	setp.lt.u32 	%p240, %r863, 4;
	mov.b64 	%rd393, 0;
	mov.f64 	%fd632, 0d0000000000000000;
	@%p240 bra 	$L__BB1_411;
	and.b32  	%r535, %r863, 33554428;
	neg.s32 	%r1085, %r535;
	add.s64 	%rd392, %rd3, 1;
	mov.f32 	%f438, 0f00000000;
$L__BB1_389:
	setp.lt.s32 	%p241, %r375, 0;
	setp.eq.s32 	%p242, %r376, 1062207488;
	ld.local.u8 	%rs253, [%rd392+-1];
	cvt.rn.f32.u16 	%f202, %rs253;
	sub.f32 	%f18, %f202, %f16;
	cvt.f64.f32 	%fd1, %f18;
	{
	.reg .b32 %temp; 
	mov.b64 	{%temp, %r394}, %fd1;
	}
	abs.f64 	%fd2, %fd1;
	{ // callseq 0, 0
	.param .b64 param0;
	st.param.f64 	[param0], %fd2;
	.param .b64 retval0;
	call.uni (retval0), 
	__internal_accurate_pow, 
	(
	param0
	);
	ld.param.f64 	%fd321, [retval0];
	} // callseq 0
	setp.lt.s32 	%p244, %r394, 0;
	neg.f64 	%fd323, %fd321;
	selp.f64 	%fd324, %fd323, %fd321, %p242;
	selp.f64 	%fd325, %fd324, %fd321, %p244;
	setp.eq.f32 	%p245, %f18, 0f00000000;
	selp.b32 	%r536, %r394, 0, %p242;
	or.b32  	%r537, %r536, 2146435072;
	selp.b32 	%r538, %r537, %r536, %p241;
	mov.b32 	%r539, 0;
	mov.b64 	%fd326, {%r539, %r538};
	selp.f64 	%fd628, %fd326, %fd325, %p245;
	add.f64 	%fd327, %fd1, 0d4000000000000000;
	{
	.reg .b32 %temp; 
	mov.b64 	{%temp, %r540}, %fd327;
	}
	and.b32  	%r541, %r540, 2146435072;
	setp.ne.s32 	%p246, %r541, 2146435072;
	@%p246 bra 	$L__BB1_394;
	setp.num.f32 	%p247, %f18, %f18;
	@%p247 bra 	$L__BB1_392;
	mov.f64 	%fd328, 0d4000000000000000;
	add.rn.f64 	%fd628, %fd1, %fd328;
	bra.uni 	$L__BB1_394;
$L__BB1_392:
	setp.neu.f64 	%p248, %fd2, 0d7FF0000000000000;
	@%p248 bra 	$L__BB1_394;
	setp.lt.s32 	%p249, %r394, 0;
	selp.b32 	%r542, %r378, %r377, %p1;
	selp.b32 	%r543, %r542, %r377, %p249;
	mov.b32 	%r544, 0;
	mov.b64 	%fd628, {%r544, %r543};
$L__BB1_394:
	setp.lt.s32 	%p250, %r375, 0;
	setp.eq.s32 	%p251, %r376, 1062207488;
	setp.eq.f32 	%p253, %f18, 0f3F800000;
	selp.f64 	%fd329, 0d3FF0000000000000, %fd628, %p253;
	cvt.f64.f32 	%fd330, %f438;
	add.f64 	%fd331, %fd329, %fd330;
	cvt.rn.f32.f64 	%f19, %fd331;
	ld.local.u8 	%rs254, [%rd392];
	cvt.rn.f32.u16 	%f203, %rs254;
	sub.f32 	%f20, %f203, %f16;
	cvt.f64.f32 	%fd7, %f20;
	{
	.reg .b32 %temp; 
	mov.b64 	{%temp, %r395}, %fd7;
	}
	abs.f64 	%fd8, %fd7;
	{ // callseq 1, 0
	.param .b64 param0;
	st.param.f64 	[param0], %fd8;
	.param .b64 retval0;
	call.uni (retval0), 
	__internal_accurate_pow, 
	(
	param0
	);
	ld.param.f64 	%fd332, [retval0];
	} // callseq 1
	setp.lt.s32 	%p254, %r395, 0;
	neg.f64 	%fd334, %fd332;
	selp.f64 	%fd335, %fd334, %fd332, %p251;
	selp.f64 	%fd336, %fd335, %fd332, %p254;
	setp.eq.f32 	%p255, %f20, 0f00000000;
	selp.b32 	%r545, %r395, 0, %p251;
	or.b32  	%r546, %r545, 2146435072;
	selp.b32 	%r547, %r546, %r545, %p250;
	mov.b32 	%r548, 0;
	mov.b64 	%fd337, {%r548, %r547};
	selp.f64 	%fd629, %fd337, %fd336, %p255;
	add.f64 	%fd338, %fd7, 0d4000000000000000;
	{
	.reg .b32 %temp; 
	mov.b64 	{%temp, %r549}, %fd338;
	}
	and.b32  	%r550, %r549, 2146435072;
	setp.ne.s32 	%p256, %r550, 2146435072;
	@%p256 bra 	$L__BB1_399;
	setp.nan.f32 	%p257, %f20, %f20;
	@%p257 bra 	$L__BB1_398;
	setp.neu.f64 	%p258, %fd8, 0d7FF0000000000000;
	@%p258 bra 	$L__BB1_399;
	setp.lt.s32 	%p259, %r395, 0;
	selp.b32 	%r551, %r378, %r377, %p1;
	selp.b32 	%r552, %r551, %r377, %p259;
	mov.b32 	%r553, 0;
	mov.b64 	%fd629, {%r553, %r552};
	bra.uni 	$L__BB1_399;
$L__BB1_398:
	mov.f64 	%fd339, 0d4000000000000000;
	add.rn.f64 	%fd629, %fd7, %fd339;
$L__BB1_399:
	setp.lt.s32 	%p260, %r375, 0;
	setp.eq.s32 	%p261, %r376, 1062207488;
	setp.eq.f32 	%p263, %f20, 0f3F800000;
	selp.f64 	%fd340, 0d3FF0000000000000, %fd629, %p263;
	cvt.f64.f32 	%fd341, %f19;
	add.f64 	%fd342, %fd340, %fd341;
	cvt.rn.f32.f64 	%f21, %fd342;
	ld.local.u8 	%rs255, [%rd392+1];
	cvt.rn.f32.u16 	%f204, %rs255;
	sub.f32 	%f22, %f204, %f16;
	cvt.f64.f32 	%fd13, %f22;
	{
	.reg .b32 %temp; 
	mov.b64 	{%temp, %r396}, %fd13;
	}
	abs.f64 	%fd14, %fd13;
	{ // callseq 2, 0
	.param .b64 param0;
	st.param.f64 	[param0], %fd14;
	.param .b64 retval0;
	call.uni (retval0), 
	__internal_accurate_pow, 
	(
	param0
	);
	ld.param.f64 	%fd343, [retval0];
	} // callseq 2
	setp.lt.s32 	%p264, %r396, 0;
	neg.f64 	%fd345, %fd343;
	selp.f64 	%fd346, %fd345, %fd343, %p261;
	selp.f64 	%fd347, %fd346, %fd343, %p264;
	setp.eq.f32 	%p265, %f22, 0f00000000;
	selp.b32 	%r554, %r396, 0, %p261;
	or.b32  	%r555, %r554, 2146435072;
	selp.b32 	%r556, %r555, %r554, %p260;
	mov.b32 	%r557, 0;
	mov.b64 	%fd348, {%r557, %r556};
	selp.f64 	%fd630, %fd348, %fd347, %p265;
	add.f64 	%fd349, %fd13, 0d4000000000000000;
	{
	.reg .b32 %temp; 
	mov.b64 	{%temp, %r558}, %fd349;
	}
	and.b32  	%r559, %r558, 2146435072;
	setp.ne.s32 	%p266, %r559, 2146435072;
	@%p266 bra 	$L__BB1_404;
	setp.nan.f32 	%p267, %f22, %f22;
	@%p267 bra 	$L__BB1_403;
	setp.neu.f64 	%p268, %fd14, 0d7FF0000000000000;
	@%p268 bra 	$L__BB1_404;
	setp.lt.s32 	%p269, %r396, 0;
	selp.b32 	%r560, %r378, %r377, %p1;
	selp.b32 	%r561, %r560, %r377, %p269;
	mov.b32 	%r562, 0;
	mov.b64 	%fd630, {%r562, %r561};
	bra.uni 	$L__BB1_404;
$L__BB1_403:
	mov.f64 	%fd350, 0d4000000000000000;
	add.rn.f64 	%fd630, %fd13, %fd350;
$L__BB1_404:
	setp.lt.s32 	%p270, %r375, 0;
	setp.eq.s32 	%p271, %r376, 1062207488;
	setp.eq.f32 	%p273, %f22, 0f3F800000;
	selp.f64 	%fd351, 0d3FF0000000000000, %fd630, %p273;
	cvt.f64.f32 	%fd352, %f21;
	add.f64 	%fd353, %fd351, %fd352;
	cvt.rn.f32.f64 	%f23, %fd353;
	ld.local.u8 	%rs256, [%rd392+2];
	cvt.rn.f32.u16 	%f205, %rs256;
	sub.f32 	%f24, %f205, %f16;
	cvt.f64.f32 	%fd19, %f24;
	{
	.reg .b32 %temp; 
	mov.b64 	{%temp, %r397}, %fd19;
	}
	abs.f64 	%fd20, %fd19;
	{ // callseq 3, 0
	.param .b64 param0;
	st.param.f64 	[param0], %fd20;
	.param .b64 retval0;
	call.uni (retval0), 
	__internal_accurate_pow, 
	(
	param0
	);
	ld.param.f64 	%fd354, [retval0];
	} // callseq 3
	setp.lt.s32 	%p274, %r397, 0;
	neg.f64 	%fd356, %fd354;
	selp.f64 	%fd357, %fd356, %fd354, %p271;
	selp.f64 	%fd358, %fd357, %fd354, %p274;
	setp.eq.f32 	%p275, %f24, 0f00000000;
	selp.b32 	%r563, %r397, 0, %p271;
	or.b32  	%r564, %r563, 2146435072;
	selp.b32 	%r565, %r564, %r563, %p270;
	mov.b32 	%r566, 0;
	mov.b64 	%fd359, {%r566, %r565};
	selp.f64 	%fd631, %fd359, %fd358, %p275;
	add.f64 	%fd360, %fd19, 0d4000000000000000;
	{
	.reg .b32 %temp; 
	mov.b64 	{%temp, %r567}, %fd360;
	}
	and.b32  	%r568, %r567, 2146435072;
	setp.ne.s32 	%p276, %r568, 2146435072;
	@%p276 bra 	$L__BB1_409;
	setp.nan.f32 	%p277, %f24, %f24;
	@%p277 bra 	$L__BB1_408;
	setp.neu.f64 	%p278, %fd20, 0d7FF0000000000000;
	@%p278 bra 	$L__BB1_409;
	setp.lt.s32 	%p279, %r397, 0;
	selp.b32 	%r569, %r378, %r377, %p1;
	selp.b32 	%r570, %r569, %r377, %p279;
	mov.b32 	%r571, 0;
	mov.b64 	%fd631, {%r571, %r570};
	bra.uni 	$L__BB1_409;
$L__BB1_408:
	mov.f64 	%fd361, 0d4000000000000000;
	add.rn.f64 	%fd631, %fd19, %fd361;
$L__BB1_409:
	setp.eq.f32 	%p280, %f24, 0f3F800000;
	selp.f64 	%fd362, 0d3FF0000000000000, %fd631, %p280;
	cvt.f64.f32 	%fd363, %f23;
	add.f64 	%fd364, %fd362, %fd363;
	cvt.rn.f32.f64 	%f438, %fd364;
	add.s32 	%r1085, %r1085, 4;
	add.s64 	%rd392, %rd392, 4;
	setp.ne.s32 	%p281, %r1085, 0;
	@%p281 bra 	$L__BB1_389;
	cvt.f64.f32 	%fd632, %f438;
	and.b32  	%r572, %r863, 252;
	cvt.u64.u32 	%rd393, %r572;
$L__BB1_411:
	setp.eq.s32 	%p282, %r391, 0;
	@%p282 bra 	$L__BB1_430;
	setp.lt.s32 	%p283, %r375, 0;
	setp.eq.s32 	%p284, %r376, 1062207488;
	add.s64 	%rd29, %rd3, %rd393;
	ld.local.u8 	%rs257, [%rd29];
	cvt.rn.f32.u16 	%f206, %rs257;
	sub.f32 	%f27, %f206, %f16;
	cvt.f64.f32 	%fd27, %f27;
	{
	.reg .b32 %temp; 
	mov.b64 	{%temp, %r399}, %fd27;
	}
	abs.f64 	%fd28, %fd27;
	{ // callseq 4, 0
	.param .b64 param0;
	st.param.f64 	[param0], %fd28;
	.param .b64 retval0;
	call.uni (retval0), 
	__internal_accurate_pow, 
	(
	param0
	);
	ld.param.f64 	%fd365, [retval0];
	} // callseq 4
	setp.lt.s32 	%p286, %r399, 0;
	neg.f64 	%fd367, %fd365;
	selp.f64 	%fd368, %fd367, %fd365, %p284;
	selp.f64 	%fd369, %fd368, %fd365, %p286;
	setp.eq.f32 	%p287, %f27, 0f00000000;
	selp.b32 	%r573, %r399, 0, %p284;
	or.b32  	%r574, %r573, 2146435072;
	selp.b32 	%r575, %r574, %r573, %p283;
	mov.b32 	%r576, 0;
	mov.b64 	%fd370, {%r576, %r575};
	selp.f64 	%fd633, %fd370, %fd369, %p287;
	add.f64 	%fd371, %fd27, 0d4000000000000000;
	{
	.reg .b32 %temp; 
	mov.b64 	{%temp, %r577}, %fd371;
	}
	and.b32  	%r578, %r577, 2146435072;
	setp.ne.s32 	%p288, %r578, 2146435072;
	@%p288 bra 	$L__BB1_417;
	setp.nan.f32 	%p289, %f27, %f27;
	@%p289 bra 	$L__BB1_416;
	setp.neu.f64 	%p290, %fd28, 0d7FF0000000000000;
	@%p290 bra 	$L__BB1_417;
	setp.lt.s32 	%p291, %r399, 0;
	selp.b32 	%r579, %r378, %r377, %p1;
	selp.b32 	%r580, %r579, %r377, %p291;
	mov.b32 	%r581, 0;
	mov.b64 	%fd633, {%r581, %r580};
	bra.uni 	$L__BB1_417;
$L__BB1_416:
	mov.f64 	%fd372, 0d4000000000000000;
	add.rn.f64 	%fd633, %fd27, %fd372;
$L__BB1_417:
	setp.eq.f32 	%p292, %f27, 0f3F800000;
	selp.f64 	%fd373, 0d3FF0000000000000, %fd633, %p292;
	add.f64 	%fd374, %fd373, %fd632;
	cvt.rn.f32.f64 	%f438, %fd374;
	setp.eq.s32 	%p293, %r391, 1;
	@%p293 bra 	$L__BB1_430;
	setp.lt.s32 	%p294, %r375, 0;
	setp.eq.s32 	%p295, %r376, 1062207488;
	ld.local.u8 	%rs258, [%rd29+1];
	cvt.rn.f32.u16 	%f207, %rs258;
	sub.f32 	%f29, %f207, %f16;
	cvt.f64.f32 	%fd33, %f29;
	{
	.reg .b32 %temp; 
	mov.b64 	{%temp, %r400}, %fd33;
	}
	abs.f64 	%fd34, %fd33;
	{ // callseq 5, 0
	.param .b64 param0;
	st.param.f64 	[param0], %fd34;
	.param .b64 retval0;
	call.uni (retval0), 
	__internal_accurate_pow, 
	(
	param0
	);
	ld.param.f64 	%fd375, [retval0];
	} // callseq 5
	setp.lt.s32 	%p297, %r400, 0;
	neg.f64 	%fd377, %fd375;
	selp.f64 	%fd378, %fd377, %fd375, %p295;
	selp.f64 	%fd379, %fd378, %fd375, %p297;
	setp.eq.f32 	%p298, %f29, 0f00000000;
	selp.b32 	%r582, %r400, 0, %p295;
	or.b32  	%r583, %r582, 2146435072;
	selp.b32 	%r584, %r583, %r582, %p294;
	mov.b32 	%r585, 0;
	mov.b64 	%fd380, {%r585, %r584};
	selp.f64 	%fd634, %fd380, %fd379, %p298;
	add.f64 	%fd381, %fd33, 0d4000000000000000;
	{
	.reg .b32 %temp; 
	mov.b64 	{%temp, %r586}, %fd381;
	}
	and.b32  	%r587, %r586, 2146435072;
	setp.ne.s32 	%p299, %r587, 2146435072;
	@%p299 bra 	$L__BB1_423;
	setp.nan.f32 	%p300, %f29, %f29;
	@%p300 bra 	$L__BB1_422;
	setp.neu.f64 	%p301, %fd34, 0d7FF0000000000000;
	@%p301 bra 	$L__BB1_423;
	setp.lt.s32 	%p302, %r400, 0;
	selp.b32 	%r588, %r378, %r377, %p1;
	selp.b32 	%r589, %r588, %r377, %p302;
	mov.b32 	%r590, 0;
	mov.b64 	%fd634, {%r590, %r589};
	bra.uni 	$L__BB1_423;
$L__BB1_422:
	mov.f64 	%fd382, 0d4000000000000000;
	add.rn.f64 	%fd634, %fd33, %fd382;
$L__BB1_423:
	setp.eq.f32 	%p303, %f29, 0f3F800000;
	selp.f64 	%fd383, 0d3FF0000000000000, %fd634, %p303;
	cvt.f64.f32 	%fd384, %f438;
	add.f64 	%fd385, %fd383, %fd384;
	cvt.rn.f32.f64 	%f438, %fd385;
	setp.eq.s32 	%p304, %r391, 2;
	@%p304 bra 	$L__BB1_430;
	setp.lt.s32 	%p305, %r375, 0;
	setp.eq.s32 	%p306, %r376, 1062207488;
	ld.local.u8 	%rs259, [%rd29+2];
	cvt.rn.f32.u16 	%f208, %rs259;
	sub.f32 	%f31, %f208, %f16;
	cvt.f64.f32 	%fd39, %f31;
	{
	.reg .b32 %temp; 
	mov.b64 	{%temp, %r401}, %fd39;
	}
	abs.f64 	%fd40, %fd39;
	{ // callseq 6, 0
	.param .b64 param0;
	st.param.f64 	[param0], %fd40;
	.param .b64 retval0;
	call.uni (retval0), 
	__internal_accurate_pow, 
	(
	param0
	);
	ld.param.f64 	%fd386, [retval0];
	} // callseq 6
	setp.lt.s32 	%p308, %r401, 0;
	neg.f64 	%fd388, %fd386;
	selp.f64 	%fd389, %fd388, %fd386, %p306;
	selp.f64 	%fd390, %fd389, %fd386, %p308;
	setp.eq.f32 	%p309, %f31, 0f00000000;
	selp.b32 	%r591, %r401, 0, %p306;
	or.b32  	%r592, %r591, 2146435072;
	selp.b32 	%r593, %r592, %r591, %p305;
	mov.b32 	%r594, 0;
	mov.b64 	%fd391, {%r594, %r593};
	selp.f64 	%fd635, %fd391, %fd390, %p309;
	add.f64 	%fd392, %fd39, 0d4000000000000000;
	{
	.reg .b32 %temp; 
	mov.b64 	{%temp, %r595}, %fd392;
	}
	and.b32  	%r596, %r595, 2146435072;
	setp.ne.s32 	%p310, %r596, 2146435072;
	@%p310 bra 	$L__BB1_429;
	setp.nan.f32 	%p311, %f31, %f31;
	@%p311 bra 	$L__BB1_428;
	setp.neu.f64 	%p312, %fd40, 0d7FF0000000000000;
	@%p312 bra 	$L__BB1_429;
	setp.lt.s32 	%p313, %r401, 0;
	selp.b32 	%r597, %r378, %r377, %p1;
	selp.b32 	%r598, %r597, %r377, %p313;
	mov.b32 	%r599, 0;
	mov.b64 	%fd635, {%r599, %r598};
	bra.uni 	$L__BB1_429;
$L__BB1_428:
	mov.f64 	%fd393, 0d4000000000000000;
	add.rn.f64 	%fd635, %fd39, %fd393;
$L__BB1_429:
	setp.eq.f32 	%p314, %f31, 0f3F800000;
	selp.f64 	%fd394, 0d3FF0000000000000, %fd635, %p314;
	cvt.f64.f32 	%fd395, %f438;
	add.f64 	%fd396, %fd394, %fd395;
	cvt.rn.f32.f64 	%f438, %fd396;
$L__BB1_430:
	div.rn.f32 	%f34, %f438, %f15;
	setp.eq.s32 	%p315, %r864, 0;
	@%p315 bra 	$L__BB1_444;
	and.b32  	%r402, %r864, 15;
	setp.lt.u32 	%p316, %r864, 16;
	mov.b32 	%r1088, 0;
	@%p316 bra 	$L__BB1_434;
	and.b32  	%r1088, %r864, 240;
	and.b32  	%r601, %r864, 33554416;
	neg.s32 	%r1086, %r601;
	add.s64 	%rd394, %rd3, 28;
$L__BB1_433:
	.pragma "nounroll";
	ld.local.v2.u8 	{%rs260, %rs261}, [%rd394+-14];
	cvt.rn.f32.u16 	%f210, %rs260;
	add.f32 	%f211, %f434, %f210;
	cvt.rn.f32.u16 	%f212, %rs261;
	add.f32 	%f213, %f211, %f212;
	ld.local.u32 	%r602, [%rd394+-12];
	bfe.u32 	%r603, %r602, 0, 8;
	cvt.u16.u32 	%rs262, %r603;
	and.b16  	%rs263, %rs262, 255;
	bfe.u32 	%r604, %r602, 8, 8;
	cvt.u16.u32 	%rs264, %r604;
	and.b16  	%rs265, %rs264, 255;
	bfe.u32 	%r605, %r602, 16, 8;
	cvt.u16.u32 	%rs266, %r605;
	and.b16  	%rs267, %rs266, 255;
	bfe.u32 	%r606, %r602, 24, 8;
	cvt.u16.u32 	%rs268, %r606;
	and.b16  	%rs269, %rs268, 255;
	cvt.rn.f32.u16 	%f214, %rs263;
	add.f32 	%f215, %f213, %f214;
	cvt.rn.f32.u16 	%f216, %rs265;
	add.f32 	%f217, %f215, %f216;
	cvt.rn.f32.u16 	%f218, %rs267;
	add.f32 	%f219, %f217, %f218;
	cvt.rn.f32.u16 	%f220, %rs269;
	add.f32 	%f221, %f219, %f220;
	ld.local.u32 	%r607, [%rd394+-8];
	bfe.u32 	%r608, %r607, 0, 8;
	cvt.u16.u32 	%rs270, %r608;
	and.b16  	%rs271, %rs270, 255;
	bfe.u32 	%r609, %r607, 8, 8;
	cvt.u16.u32 	%rs272, %r609;
	and.b16  	%rs273, %rs272, 255;
	bfe.u32 	%r610, %r607, 16, 8;
	cvt.u16.u32 	%rs274, %r610;
	and.b16  	%rs275, %rs274, 255;
	bfe.u32 	%r611, %r607, 24, 8;
	cvt.u16.u32 	%rs276, %r611;
	and.b16  	%rs277, %rs276, 255;
	cvt.rn.f32.u16 	%f222, %rs271;
	add.f32 	%f223, %f221, %f222;
	cvt.rn.f32.u16 	%f224, %rs273;
	add.f32 	%f225, %f223, %f224;
	cvt.rn.f32.u16 	%f226, %rs275;
	add.f32 	%f227, %f225, %f226;
	cvt.rn.f32.u16 	%f228, %rs277;
	add.f32 	%f229, %f227, %f228;
	ld.local.u32 	%r612, [%rd394+-4];
	bfe.u32 	%r613, %r612, 0, 8;
	cvt.u16.u32 	%rs278, %r613;
	and.b16  	%rs279, %rs278, 255;
	bfe.u32 	%r614, %r612, 8, 8;
	cvt.u16.u32 	%rs280, %r614;
	and.b16  	%rs281, %rs280, 255;
	bfe.u32 	%r615, %r612, 16, 8;
	cvt.u16.u32 	%rs282, %r615;
	and.b16  	%rs283, %rs282, 255;
	bfe.u32 	%r616, %r612, 24, 8;
	cvt.u16.u32 	%rs284, %r616;
	and.b16  	%rs285, %rs284, 255;
	cvt.rn.f32.u16 	%f230, %rs279;
	add.f32 	%f231, %f229, %f230;
	cvt.rn.f32.u16 	%f232, %rs281;
	add.f32 	%f233, %f231, %f232;
	cvt.rn.f32.u16 	%f234, %rs283;
	add.f32 	%f235, %f233, %f234;
	cvt.rn.f32.u16 	%f236, %rs285;
	add.f32 	%f237, %f235, %f236;
	ld.local.v2.u8 	{%rs286, %rs287}, [%rd394];
	cvt.rn.f32.u16 	%f238, %rs286;
	add.f32 	%f239, %f237, %f238;
	cvt.rn.f32.u16 	%f240, %rs287;
	add.f32 	%f434, %f239, %f240;
	add.s32 	%r1086, %r1086, 16;
	add.s64 	%rd394, %rd394, 16;
	setp.ne.s32 	%p317, %r1086, 0;
	@%p317 bra 	$L__BB1_433;
$L__BB1_434:
	setp.eq.s32 	%p318, %r402, 0;
	@%p318 bra 	$L__BB1_444;
	and.b32  	%r408, %r864, 7;
	setp.lt.u32 	%p319, %r402, 8;
	@%p319 bra 	$L__BB1_437;
	cvt.u64.u32 	%rd368, %r1088;
	add.s64 	%rd369, %rd3, %rd368;
	ld.local.u8 	%rs288, [%rd369+14];
	cvt.rn.f32.u16 	%f242, %rs288;
	add.f32 	%f243, %f434, %f242;
	ld.local.u8 	%rs289, [%rd369+15];
	cvt.rn.f32.u16 	%f244, %rs289;
	add.f32 	%f245, %f243, %f244;
	ld.local.u8 	%rs290, [%rd369+16];
	cvt.rn.f32.u16 	%f246, %rs290;
	add.f32 	%f247, %f245, %f246;
	ld.local.u8 	%rs291, [%rd369+17];
	cvt.rn.f32.u16 	%f248, %rs291;
	add.f32 	%f249, %f247, %f248;
	ld.local.u8 	%rs292, [%rd369+18];
	cvt.rn.f32.u16 	%f250, %rs292;
	add.f32 	%f251, %f249, %f250;
	ld.local.u8 	%rs293, [%rd369+19];
	cvt.rn.f32.u16 	%f252, %rs293;
	add.f32 	%f253, %f251, %f252;
	ld.local.u8 	%rs294, [%rd369+20];
	cvt.rn.f32.u16 	%f254, %rs294;
	add.f32 	%f255, %f253, %f254;
	ld.local.u8 	%rs295, [%rd369+21];
	cvt.rn.f32.u16 	%f256, %rs295;
	add.f32 	%f434, %f255, %f256;
	add.s32 	%r1088, %r1088, 8;
$L__BB1_437:
	setp.eq.s32 	%p320, %r408, 0;
	@%p320 bra 	$L__BB1_444;
	and.b32  	%r411, %r864, 3;
	setp.lt.u32 	%p321, %r408, 4;
	@%p321 bra 	$L__BB1_440;
	cvt.u64.u32 	%rd370, %r1088;
	add.s64 	%rd371, %rd3, %rd370;
	ld.local.u8 	%rs296, [%rd371+14];
	cvt.rn.f32.u16 	%f258, %rs296;
	add.f32 	%f259, %f434, %f258;
	ld.local.u8 	%rs297, [%rd371+15];
	cvt.rn.f32.u16 	%f260, %rs297;
	add.f32 	%f261, %f259, %f260;
	ld.local.u8 	%rs298, [%rd371+16];
	cvt.rn.f32.u16 	%f262, %rs298;
	add.f32 	%f263, %f261, %f262;
	ld.local.u8 	%rs299, [%rd371+17];
	cvt.rn.f32.u16 	%f264, %rs299;
	add.f32 	%f434, %f263, %f264;
	add.s32 	%r1088, %r1088, 4;
$L__BB1_440:
	setp.eq.s32 	%p322, %r411, 0;
	@%p322 bra 	$L__BB1_444;
	cvt.u64.u32 	%rd372, %r1088;
	add.s64 	%rd33, %rd3, %rd372;
	ld.local.u8 	%rs300, [%rd33+14];
	cvt.rn.f32.u16 	%f265, %rs300;
	add.f32 	%f434, %f434, %f265;
	setp.eq.s32 	%p323, %r411, 1;
	@%p323 bra 	$L__BB1_444;
	ld.local.u8 	%rs301, [%rd33+15];
	cvt.rn.f32.u16 	%f266, %rs301;
	add.f32 	%f434, %f434, %f266;
	setp.eq.s32 	%p324, %r411, 2;
	@%p324 bra 	$L__BB1_444;
	ld.local.u8 	%rs302, [%rd33+16];
	cvt.rn.f32.u16 	%f267, %rs302;
	add.f32 	%f434, %f434, %f267;
$L__BB1_444:
	setp.eq.s32 	%p325, %r864, 0;
	and.b16  	%rs303, %rs27, 255;
	cvt.rn.f32.u16 	%f49, %rs303;
	div.rn.f32 	%f50, %f434, %f49;
	@%p325 bra 	$L__BB1_487;
	and.b32  	%r414, %r864, 3;
	setp.lt.u32 	%p326, %r864, 4;
	mov.b32 	%r1091, 0;
	@%p326 bra 	$L__BB1_468;
	and.b32  	%r1091, %r864, 252;
	and.b32  	%r618, %r864, 33554428;
	neg.s32 	%r1090, %r618;
	add.s64 	%rd395, %rd3, 17;
$L__BB1_447:
	setp.lt.s32 	%p327, %r375, 0;
	setp.eq.s32 	%p328, %r376, 1062207488;
	ld.local.u8 	%rs304, [%rd395+-3];
	cvt.rn.f32.u16 	%f269, %rs304;
	sub.f32 	%f52, %f269, %f50;
	cvt.f64.f32 	%fd45, %f52;
	{
	.reg .b32 %temp; 
	mov.b64 	{%temp, %r418}, %fd45;
	}
	abs.f64 	%fd46, %fd45;
	{ // callseq 7, 0
	.param .b64 param0;
	st.param.f64 	[param0], %fd46;
	.param .b64 retval0;
	call.uni (retval0), 
	__internal_accurate_pow, 
	(
	param0
	);
	ld.param.f64 	%fd397, [retval0];
	} // callseq 7
	setp.lt.s32 	%p330, %r418, 0;
	neg.f64 	%fd399, %fd397;
	selp.f64 	%fd400, %fd399, %fd397, %p328;
	selp.f64 	%fd401, %fd400, %fd397, %p330;
	setp.eq.f32 	%p331, %f52, 0f00000000;
	selp.b32 	%r619, %r418, 0, %p328;
	or.b32  	%r620, %r619, 2146435072;
	selp.b32 	%r621, %r620, %r619, %p327;
	mov.b32 	%r622, 0;
	mov.b64 	%fd402, {%r622, %r621};
	selp.f64 	%fd636, %fd402, %fd401, %p331;
	add.f64 	%fd403, %fd45, 0d4000000000000000;
	{
	.reg .b32 %temp; 
	mov.b64 	{%temp, %r623}, %fd403;
	}
	and.b32  	%r624, %r623, 2146435072;
	setp.ne.s32 	%p332, %r624, 2146435072;
	@%p332 bra 	$L__BB1_452;
	setp.nan.f32 	%p333, %f52, %f52;
	@%p333 bra 	$L__BB1_451;
	setp.neu.f64 	%p334, %fd46, 0d7FF0000000000000;
	@%p334 bra 	$L__BB1_452;
	setp.lt.s32 	%p335, %r418, 0;
	selp.b32 	%r625, %r378, %r377, %p1;
	selp.b32 	%r626, %r625, %r377, %p335;
	mov.b32 	%r627, 0;
	mov.b64 	%fd636, {%r627, %r626};
	bra.uni 	$L__BB1_452;
$L__BB1_451:
	mov.f64 	%fd404, 0d4000000000000000;
	add.rn.f64 	%fd636, %fd45, %fd404;
$L__BB1_452:
	setp.lt.s32 	%p336, %r375, 0;
	setp.eq.s32 	%p337, %r376, 1062207488;
	setp.eq.f32 	%p339, %f52, 0f3F800000;
	selp.f64 	%fd405, 0d3FF0000000000000, %fd636, %p339;
	cvt.f64.f32 	%fd406, %f438;
	add.f64 	%fd407, %fd405, %fd406;
	cvt.rn.f32.f64 	%f53, %fd407;
	ld.local.u8 	%rs305, [%rd395+-2];
	cvt.rn.f32.u16 	%f270, %rs305;
	sub.f32 	%f54, %f270, %f50;
	cvt.f64.f32 	%fd51, %f54;
	{
	.reg .b32 %temp; 
	mov.b64 	{%temp, %r419}, %fd51;
	}
	abs.f64 	%fd52, %fd51;
	{ // callseq 8, 0
	.param .b64 param0;
	st.param.f64 	[param0], %fd52;
	.param .b64 retval0;
	call.uni (retval0), 
	__internal_accurate_pow, 
	(
	param0
	);
	ld.param.f64 	%fd408, [retval0];
	} // callseq 8
	setp.lt.s32 	%p340, %r419, 0;
	neg.f64 	%fd410, %fd408;
	selp.f64 	%fd411, %fd410, %fd408, %p337;
	selp.f64 	%fd412, %fd411, %fd408, %p340;
	setp.eq.f32 	%p341, %f54, 0f00000000;
	selp.b32 	%r628, %r419, 0, %p337;
	or.b32  	%r629, %r628, 2146435072;
	selp.b32 	%r630, %r629, %r628, %p336;
	mov.b32 	%r631, 0;
	mov.b64 	%fd413, {%r631, %r630};
	selp.f64 	%fd637, %fd413, %fd412, %p341;
	add.f64 	%fd414, %fd51, 0d4000000000000000;
	{
	.reg .b32 %temp; 
	mov.b64 	{%temp, %r632}, %fd414;
	}
	and.b32  	%r633, %r632, 2146435072;
	setp.ne.s32 	%p342, %r633, 2146435072;
	@%p342 bra 	$L__BB1_457;
	setp.nan.f32 	%p343, %f54, %f54;
	@%p343 bra 	$L__BB1_456;
	setp.neu.f64 	%p344, %fd52, 0d7FF0000000000000;
	@%p344 bra 	$L__BB1_457;
	setp.lt.s32 	%p345, %r419, 0;
	selp.b32 	%r634, %r378, %r377, %p1;
	selp.b32 	%r635, %r634, %r377, %p345;
	mov.b32 	%r636, 0;
	mov.b64 	%fd637, {%r636, %r635};
	bra.uni 	$L__BB1_457;
$L__BB1_456:
	mov.f64 	%fd415, 0d4000000000000000;
	add.rn.f64 	%fd637, %fd51, %fd415;
$L__BB1_457:
	setp.lt.s32 	%p346, %r375, 0;
	setp.eq.s32 	%p347, %r376, 1062207488;
	setp.eq.f32 	%p349, %f54, 0f3F800000;
	selp.f64 	%fd416, 0d3FF0000000000000, %fd637, %p349;
	cvt.f64.f32 	%fd417, %f53;
	add.f64 	%fd418, %fd416, %fd417;
	cvt.rn.f32.f64 	%f55, %fd418;
	ld.local.u8 	%rs306, [%rd395+-1];
	cvt.rn.f32.u16 	%f271, %rs306;
	sub.f32 	%f56, %f271, %f50;
	cvt.f64.f32 	%fd57, %f56;
	{
	.reg .b32 %temp; 
	mov.b64 	{%temp, %r420}, %fd57;
	}
	abs.f64 	%fd58, %fd57;
	{ // callseq 9, 0
	.param .b64 param0;
	st.param.f64 	[param0], %fd58;
	.param .b64 retval0;
	call.uni (retval0), 
	__internal_accurate_pow, 
	(
	param0
	);
	ld.param.f64 	%fd419, [retval0];
	} // callseq 9
	setp.lt.s32 	%p350, %r420, 0;
	neg.f64 	%fd421, %fd419;
	selp.f64 	%fd422, %fd421, %fd419, %p347;
	selp.f64 	%fd423, %fd422, %fd419, %p350;
	setp.eq.f32 	%p351, %f56, 0f00000000;
	selp.b32 	%r637, %r420, 0, %p347;
	or.b32  	%r638, %r637, 2146435072;
	selp.b32 	%r639, %r638, %r637, %p346;
	mov.b32 	%r640, 0;
	mov.b64 	%fd424, {%r640, %r639};
	selp.f64 	%fd638, %fd424, %fd423, %p351;
	add.f64 	%fd425, %fd57, 0d4000000000000000;
	{
	.reg .b32 %temp; 
	mov.b64 	{%temp, %r641}, %fd425;
	}
	and.b32  	%r642, %r641, 2146435072;
	setp.ne.s32 	%p352, %r642, 2146435072;
	@%p352 bra 	$L__BB1_462;
	setp.nan.f32 	%p353, %f56, %f56;
	@%p353 bra 	$L__BB1_461;
	setp.neu.f64 	%p354, %fd58, 0d7FF0000000000000;
	@%p354 bra 	$L__BB1_462;
	setp.lt.s32 	%p355, %r420, 0;
	selp.b32 	%r643, %r378, %r377, %p1;
	selp.b32 	%r644, %r643, %r377, %p355;
	mov.b32 	%r645, 0;
	mov.b64 	%fd638, {%r645, %r644};
	bra.uni 	$L__BB1_462;
$L__BB1_461:
	mov.f64 	%fd426, 0d4000000000000000;
	add.rn.f64 	%fd638, %fd57, %fd426;
$L__BB1_462:
	setp.lt.s32 	%p356, %r375, 0;
	setp.eq.s32 	%p357, %r376, 1062207488;
	setp.eq.f32 	%p359, %f56, 0f3F800000;
	selp.f64 	%fd427, 0d3FF0000000000000, %fd638, %p359;
	cvt.f64.f32 	%fd428, %f55;
	add.f64 	%fd429, %fd427, %fd428;
	cvt.rn.f32.f64 	%f57, %fd429;
	ld.local.u8 	%rs307, [%rd395];
	cvt.rn.f32.u16 	%f272, %rs307;
	sub.f32 	%f58, %f272, %f50;
	cvt.f64.f32 	%fd63, %f58;
	{
	.reg .b32 %temp; 
	mov.b64 	{%temp, %r421}, %fd63;
	}
	abs.f64 	%fd64, %fd63;
	{ // callseq 10, 0
	.param .b64 param0;
	st.param.f64 	[param0], %fd64;
	.param .b64 retval0;
	call.uni (retval0), 
	__internal_accurate_pow, 
	(
	param0
	);
	ld.param.f64 	%fd430, [retval0];
	} // callseq 10
	setp.lt.s32 	%p360, %r421, 0;
	neg.f64 	%fd432, %fd430;
	selp.f64 	%fd433, %fd432, %fd430, %p357;
	selp.f64 	%fd434, %fd433, %fd430, %p360;
	setp.eq.f32 	%p361, %f58, 0f00000000;
	selp.b32 	%r646, %r421, 0, %p357;
	or.b32  	%r647, %r646, 2146435072;
	selp.b32 	%r648, %r647, %r646, %p356;
	mov.b32 	%r649, 0;
	mov.b64 	%fd435, {%r649, %r648};
	selp.f64 	%fd639, %fd435, %fd434, %p361;
	add.f64 	%fd436, %fd63, 0d4000000000000000;
	{
	.reg .b32 %temp; 
	mov.b64 	{%temp, %r650}, %fd436;
	}
	and.b32  	%r651, %r650, 2146435072;
	setp.ne.s32 	%p362, %r651, 2146435072;
	@%p362 bra 	$L__BB1_467;
	setp.nan.f32 	%p363, %f58, %f58;
	@%p363 bra 	$L__BB1_466;
	setp.neu.f64 	%p364, %fd64, 0d7FF0000000000000;
	@%p364 bra 	$L__BB1_467;
	setp.lt.s32 	%p365, %r421, 0;
	selp.b32 	%r652, %r378, %r377, %p1;
	selp.b32 	%r653, %r652, %r377, %p365;
	mov.b32 	%r654, 0;
	mov.b64 	%fd639, {%r654, %r653};
	bra.uni 	$L__BB1_467;
$L__BB1_466:
	mov.f64 	%fd437, 0d4000000000000000;
	add.rn.f64 	%fd639, %fd63, %fd437;
$L__BB1_467:
	setp.eq.f32 	%p366, %f58, 0f3F800000;
	selp.f64 	%fd438, 0d3FF0000000000000, %fd639, %p366;
	cvt.f64.f32 	%fd439, %f57;
	add.f64 	%fd440, %fd438, %fd439;
	cvt.rn.f32.f64 	%f438, %fd440;
	add.s32 	%r1090, %r1090, 4;
	add.s64 	%rd395, %rd395, 4;
	setp.ne.s32 	%p367, %r1090, 0;
	@%p367 bra 	$L__BB1_447;
$L__BB1_468:
	setp.eq.s32 	%p368, %r414, 0;
	@%p368 bra 	$L__BB1_487;
	setp.lt.s32 	%p369, %r375, 0;
	setp.eq.s32 	%p370, %r376, 1062207488;
	cvt.u64.u32 	%rd373, %r1091;
	add.s64 	%rd37, %rd3, %rd373;
	ld.local.u8 	%rs308, [%rd37+14];
	cvt.rn.f32.u16 	%f273, %rs308;
	sub.f32 	%f62, %f273, %f50;
	cvt.f64.f32 	%fd69, %f62;
	{
	.reg .b32 %temp; 
	mov.b64 	{%temp, %r424}, %fd69;
	}
	abs.f64 	%fd70, %fd69;
	{ // callseq 11, 0
	.param .b64 param0;
	st.param.f64 	[param0], %fd70;
	.param .b64 retval0;
	call.uni (retval0), 
	__internal_accurate_pow, 
	(
	param0
	);
	ld.param.f64 	%fd441, [retval0];
	} // callseq 11
	setp.lt.s32 	%p372, %r424, 0;
	neg.f64 	%fd443, %fd441;
	selp.f64 	%fd444, %fd443, %fd441, %p370;
	selp.f64 	%fd445, %fd444, %fd441, %p372;
	setp.eq.f32 	%p373, %f62, 0f00000000;
	selp.b32 	%r655, %r424, 0, %p370;
	or.b32  	%r656, %r655, 2146435072;
	selp.b32 	%r657, %r656, %r655, %p369;
	mov.b32 	%r658, 0;
	mov.b64 	%fd446, {%r658, %r657};
	selp.f64 	%fd640, %fd446, %fd445, %p373;
	add.f64 	%fd447, %fd69, 0d4000000000000000;
	{
	.reg .b32 %temp; 
	mov.b64 	{%temp, %r659}, %fd447;
	}
	and.b32  	%r660, %r659, 2146435072;
	setp.ne.s32 	%p374, %r660, 2146435072;
	@%p374 bra 	$L__BB1_474;
	setp.nan.f32 	%p375, %f62, %f62;
	@%p375 bra 	$L__BB1_473;
	setp.neu.f64 	%p376, %fd70, 0d7FF0000000000000;
	@%p376 bra 	$L__BB1_474;
	setp.lt.s32 	%p377, %r424, 0;
	selp.b32 	%r661, %r378, %r377, %p1;
	selp.b32 	%r662, %r661, %r377, %p377;
	mov.b32 	%r663, 0;
	mov.b64 	%fd640, {%r663, %r662};
	bra.uni 	$L__BB1_474;
$L__BB1_473:
	mov.f64 	%fd448, 0d4000000000000000;
	add.rn.f64 	%fd640, %fd69, %fd448;
$L__BB1_474:
	setp.eq.f32 	%p378, %f62, 0f3F800000;
	selp.f64 	%fd449, 0d3FF0000000000000, %fd640, %p378;
	cvt.f64.f32 	%fd450, %f438;
	add.f64 	%fd451, %fd449, %fd450;
	cvt.rn.f32.f64 	%f438, %fd451;
	setp.eq.s32 	%p379, %r414, 1;
	@%p379 bra 	$L__BB1_487;
	setp.lt.s32 	%p380, %r375, 0;
	setp.eq.s32 	%p381, %r376, 1062207488;
	ld.local.u8 	%rs309, [%rd37+15];
	cvt.rn.f32.u16 	%f274, %rs309;
	sub.f32 	%f64, %f274, %f50;
	cvt.f64.f32 	%fd75, %f64;
	{
	.reg .b32 %temp; 
	mov.b64 	{%temp, %r425}, %fd75;
	}
	abs.f64 	%fd76, %fd75;
	{ // callseq 12, 0
	.param .b64 param0;
	st.param.f64 	[param0], %fd76;
	.param .b64 retval0;
	call.uni (retval0), 
	__internal_accurate_pow, 
	(
	param0
	);
	ld.param.f64 	%fd452, [retval0];
	} // callseq 12
	setp.lt.s32 	%p383, %r425, 0;
	neg.f64 	%fd454, %fd452;
	selp.f64 	%fd455, %fd454, %fd452, %p381;
	selp.f64 	%fd456, %fd455, %fd452, %p383;
	setp.eq.f32 	%p384, %f64, 0f00000000;
	selp.b32 	%r664, %r425, 0, %p381;
	or.b32  	%r665, %r664, 2146435072;
	selp.b32 	%r666, %r665, %r664, %p380;
	mov.b32 	%r667, 0;
	mov.b64 	%fd457, {%r667, %r666};
	selp.f64 	%fd641, %fd457, %fd456, %p384;
	add.f64 	%fd458, %fd75, 0d4000000000000000;
	{
	.reg .b32 %temp; 
	mov.b64 	{%temp, %r668}, %fd458;
	}
	and.b32  	%r669, %r668, 2146435072;
	setp.ne.s32 	%p385, %r669, 2146435072;
	@%p385 bra 	$L__BB1_480;
	setp.nan.f32 	%p386, %f64, %f64;
	@%p386 bra 	$L__BB1_479;
	setp.neu.f64 	%p387, %fd76, 0d7FF0000000000000;
	@%p387 bra 	$L__BB1_480;
	setp.lt.s32 	%p388, %r425, 0;
	selp.b32 	%r670, %r378, %r377, %p1;
	selp.b32 	%r671, %r670, %r377, %p388;
	mov.b32 	%r672, 0;
	mov.b64 	%fd641, {%r672, %r671};
	bra.uni 	$L__BB1_480;
$L__BB1_479:
	mov.f64 	%fd459, 0d4000000000000000;
	add.rn.f64 	%fd641, %fd75, %fd459;
$L__BB1_480:
	setp.eq.f32 	%p389, %f64, 0f3F800000;
	selp.f64 	%fd460, 0d3FF0000000000000, %fd641, %p389;
	cvt.f64.f32 	%fd461, %f438;
	add.f64 	%fd462, %fd460, %fd461;
	cvt.rn.f32.f64 	%f438, %fd462;
	setp.eq.s32 	%p390, %r414, 2;
	@%p390 bra 	$L__BB1_487;
	setp.lt.s32 	%p391, %r375, 0;
	setp.eq.s32 	%p392, %r376, 1062207488;
	ld.local.u8 	%rs310, [%rd37+16];
	cvt.rn.f32.u16 	%f275, %rs310;
	sub.f32 	%f66, %f275, %f50;
	cvt.f64.f32 	%fd81, %f66;
	{
	.reg .b32 %temp; 
	mov.b64 	{%temp, %r426}, %fd81;
	}
	abs.f64 	%fd82, %fd81;
	{ // callseq 13, 0
	.param .b64 param0;
	st.param.f64 	[param0], %fd82;
	.param .b64 retval0;
	call.uni (retval0), 
	__internal_accurate_pow, 
	(
	param0
	);
	ld.param.f64 	%fd463, [retval0];
	} // callseq 13
	setp.lt.s32 	%p394, %r426, 0;
	neg.f64 	%fd465, %fd463;
	selp.f64 	%fd466, %fd465, %fd463, %p392;
	selp.f64 	%fd467, %fd466, %fd463, %p394;
	setp.eq.f32 	%p395, %f66, 0f00000000;
	selp.b32 	%r673, %r426, 0, %p392;
	or.b32  	%r674, %r673, 2146435072;
	selp.b32 	%r675, %r674, %r673, %p391;
	mov.b32 	%r676, 0;
	mov.b64 	%fd468, {%r676, %r675};
	selp.f64 	%fd642, %fd468, %fd467, %p395;
	add.f64 	%fd469, %fd81, 0d4000000000000000;
	{
	.reg .b32 %temp; 
	mov.b64 	{%temp, %r677}, %fd469;
	}
	and.b32  	%r678, %r677, 2146435072;
	setp.ne.s32 	%p396, %r678, 2146435072;
	@%p396 bra 	$L__BB1_486;
	setp.nan.f32 	%p397, %f66, %f66;
	@%p397 bra 	$L__BB1_485;
	setp.neu.f64 	%p398, %fd82, 0d7FF0000000000000;
	@%p398 bra 	$L__BB1_486;
	setp.lt.s32 	%p399, %r426, 0;
	selp.b32 	%r679, %r378, %r377, %p1;
	selp.b32 	%r680, %r679, %r377, %p399;
	mov.b32 	%r681, 0;
	mov.b64 	%fd642, {%r681, %r680};
	bra.uni 	$L__BB1_486;
$L__BB1_485:
	mov.f64 	%fd470, 0d4000000000000000;
	add.rn.f64 	%fd642, %fd81, %fd470;
$L__BB1_486:
	setp.eq.f32 	%p400, %f66, 0f3F800000;
	selp.f64 	%fd471, 0d3FF0000000000000, %fd642, %p400;
	cvt.f64.f32 	%fd472, %f438;
	add.f64 	%fd473, %fd471, %fd472;
	cvt.rn.f32.f64 	%f438, %fd473;
$L__BB1_487:
	setp.eq.s32 	%p401, %r938, 0;
	@%p401 bra 	$L__BB1_501;
	and.b32  	%r427, %r938, 15;
	setp.lt.u32 	%p402, %r938, 16;
	mov.b32 	%r1094, 0;
	@%p402 bra 	$L__BB1_491;
	and.b32  	%r1094, %r938, 240;
	and.b32  	%r683, %r938, 2147483632;
	neg.s32 	%r1092, %r683;
	add.s64 	%rd396, %rd3, 40;
$L__BB1_490:
	.pragma "nounroll";
	ld.local.u32 	%r684, [%rd396+-12];
	bfe.u32 	%r685, %r684, 0, 8;
	cvt.u16.u32 	%rs311, %r685;
	and.b16  	%rs312, %rs311, 255;
	bfe.u32 	%r686, %r684, 8, 8;
	cvt.u16.u32 	%rs313, %r686;
	and.b16  	%rs314, %rs313, 255;
	bfe.u32 	%r687, %r684, 16, 8;
	cvt.u16.u32 	%rs315, %r687;
	and.b16  	%rs316, %rs315, 255;
	bfe.u32 	%r688, %r684, 24, 8;
	cvt.u16.u32 	%rs317, %r688;
	and.b16  	%rs318, %rs317, 255;
	cvt.rn.f32.u16 	%f277, %rs312;
	add.f32 	%f278, %f434, %f277;
	cvt.rn.f32.u16 	%f279, %rs314;
	add.f32 	%f280, %f278, %f279;
	cvt.rn.f32.u16 	%f281, %rs316;
	add.f32 	%f282, %f280, %f281;
	cvt.rn.f32.u16 	%f283, %rs318;
	add.f32 	%f284, %f282, %f283;
	ld.local.u32 	%r689, [%rd396+-8];
	bfe.u32 	%r690, %r689, 0, 8;
	cvt.u16.u32 	%rs319, %r690;
	and.b16  	%rs320, %rs319, 255;
	bfe.u32 	%r691, %r689, 8, 8;
	cvt.u16.u32 	%rs321, %r691;
	and.b16  	%rs322, %rs321, 255;
	bfe.u32 	%r692, %r689, 16, 8;
	cvt.u16.u32 	%rs323, %r692;
	and.b16  	%rs324, %rs323, 255;
	bfe.u32 	%r693, %r689, 24, 8;
	cvt.u16.u32 	%rs325, %r693;
	and.b16  	%rs326, %rs325, 255;
	cvt.rn.f32.u16 	%f285, %rs320;
	add.f32 	%f286, %f284, %f285;
	cvt.rn.f32.u16 	%f287, %rs322;
	add.f32 	%f288, %f286, %f287;
	cvt.rn.f32.u16 	%f289, %rs324;
	add.f32 	%f290, %f288, %f289;
	cvt.rn.f32.u16 	%f291, %rs326;
	add.f32 	%f292, %f290, %f291;
	ld.local.u32 	%r694, [%rd396+-4];
	bfe.u32 	%r695, %r694, 0, 8;
	cvt.u16.u32 	%rs327, %r695;
	and.b16  	%rs328, %rs327, 255;
	bfe.u32 	%r696, %r694, 8, 8;
	cvt.u16.u32 	%rs329, %r696;
	and.b16  	%rs330, %rs329, 255;
	bfe.u32 	%r697, %r694, 16, 8;
	cvt.u16.u32 	%rs331, %r697;
	and.b16  	%rs332, %rs331, 255;
	bfe.u32 	%r698, %r694, 24, 8;
	cvt.u16.u32 	%rs333, %r698;
	and.b16  	%rs334, %rs333, 255;
	cvt.rn.f32.u16 	%f293, %rs328;
	add.f32 	%f294, %f292, %f293;
	cvt.rn.f32.u16 	%f295, %rs330;
	add.f32 	%f296, %f294, %f295;
	cvt.rn.f32.u16 	%f297, %rs332;
	add.f32 	%f298, %f296, %f297;
	cvt.rn.f32.u16 	%f299, %rs334;
	add.f32 	%f300, %f298, %f299;
	ld.local.u32 	%r699, [%rd396];
	bfe.u32 	%r700, %r699, 0, 8;
	cvt.u16.u32 	%rs335, %r700;
	and.b16  	%rs336, %rs335, 255;
	bfe.u32 	%r701, %r699, 8, 8;
	cvt.u16.u32 	%rs337, %r701;
	and.b16  	%rs338, %rs337, 255;
	bfe.u32 	%r702, %r699, 16, 8;
	cvt.u16.u32 	%rs339, %r702;
	and.b16  	%rs340, %rs339, 255;
	bfe.u32 	%r703, %r699, 24, 8;
	cvt.u16.u32 	%rs341, %r703;
	and.b16  	%rs342, %rs341, 255;
	cvt.rn.f32.u16 	%f301, %rs336;
	add.f32 	%f302, %f300, %f301;
	cvt.rn.f32.u16 	%f303, %rs338;
	add.f32 	%f304, %f302, %f303;
	cvt.rn.f32.u16 	%f305, %rs340;
	add.f32 	%f306, %f304, %f305;
	cvt.rn.f32.u16 	%f307, %rs342;
	add.f32 	%f434, %f306, %f307;
	add.s32 	%r1092, %r1092, 16;
	add.s64 	%rd396, %rd396, 16;
	setp.ne.s32 	%p403, %r1092, 0;
	@%p403 bra 	$L__BB1_490;
$L__BB1_491:
	setp.eq.s32 	%p404, %r427, 0;
	@%p404 bra 	$L__BB1_501;
	and.b32  	%r433, %r938, 7;
	setp.lt.u32 	%p405, %r427, 8;
	@%p405 bra 	$L__BB1_494;
	cvt.u64.u32 	%rd374, %r1094;
	add.s64 	%rd375, %rd3, %rd374;
	ld.local.u8 	%rs343, [%rd375+28];
	cvt.rn.f32.u16 	%f309, %rs343;
	add.f32 	%f310, %f434, %f309;
	ld.local.u8 	%rs344, [%rd375+29];
	cvt.rn.f32.u16 	%f311, %rs344;
	add.f32 	%f312, %f310, %f311;
	ld.local.u8 	%rs345, [%rd375+30];
	cvt.rn.f32.u16 	%f313, %rs345;
	add.f32 	%f314, %f312, %f313;
	ld.local.u8 	%rs346, [%rd375+31];
	cvt.rn.f32.u16 	%f315, %rs346;
	add.f32 	%f316, %f314, %f315;
	ld.local.u8 	%rs347, [%rd375+32];
	cvt.rn.f32.u16 	%f317, %rs347;
	add.f32 	%f318, %f316, %f317;
	ld.local.u8 	%rs348, [%rd375+33];
	cvt.rn.f32.u16 	%f319, %rs348;
	add.f32 	%f320, %f318, %f319;
	ld.local.u8 	%rs349, [%rd375+34];
	cvt.rn.f32.u16 	%f321, %rs349;
	add.f32 	%f322, %f320, %f321;
	ld.local.u8 	%rs350, [%rd375+35];
	cvt.rn.f32.u16 	%f323, %rs350;
	add.f32 	%f434, %f322, %f323;
	add.s32 	%r1094, %r1094, 8;
$L__BB1_494:
	setp.eq.s32 	%p406, %r433, 0;
	@%p406 bra 	$L__BB1_501;
	and.b32  	%r436, %r938, 3;
	setp.lt.u32 	%p407, %r433, 4;
	@%p407 bra 	$L__BB1_497;
	cvt.u64.u32 	%rd376, %r1094;
	add.s64 	%rd377, %rd3, %rd376;
	ld.local.u8 	%rs351, [%rd377+28];
	cvt.rn.f32.u16 	%f325, %rs351;
	add.f32 	%f326, %f434, %f325;
	ld.local.u8 	%rs352, [%rd377+29];
	cvt.rn.f32.u16 	%f327, %rs352;
	add.f32 	%f328, %f326, %f327;
	ld.local.u8 	%rs353, [%rd377+30];
	cvt.rn.f32.u16 	%f329, %rs353;
	add.f32 	%f330, %f328, %f329;
	ld.local.u8 	%rs354, [%rd377+31];
	cvt.rn.f32.u16 	%f331, %rs354;
	add.f32 	%f434, %f330, %f331;
	add.s32 	%r1094, %r1094, 4;
$L__BB1_497:
	setp.eq.s32 	%p408, %r436, 0;
	@%p408 bra 	$L__BB1_501;
	cvt.u64.u32 	%rd378, %r1094;
	add.s64 	%rd41, %rd3, %rd378;
	ld.local.u8 	%rs355, [%rd41+28];
	cvt.rn.f32.u16 	%f332, %rs355;
	add.f32 	%f434, %f434, %f332;
	setp.eq.s32 	%p409, %r436, 1;
	@%p409 bra 	$L__BB1_501;
	ld.local.u8 	%rs356, [%rd41+29];
	cvt.rn.f32.u16 	%f333, %rs356;
	add.f32 	%f434, %f434, %f333;
	setp.eq.s32 	%p410, %r436, 2;
	@%p410 bra 	$L__BB1_501;
	ld.local.u8 	%rs357, [%rd41+30];
	cvt.rn.f32.u16 	%f334, %rs357;
	add.f32 	%f434, %f434, %f334;
$L__BB1_501:
	setp.eq.s32 	%p411, %r938, 0;
	and.b16  	%rs358, %rs28, 255;
	cvt.rn.f32.u16 	%f83, %rs358;
	div.rn.f32 	%f84, %f434, %f83;
	mov.f32 	%f450, %f438;
	@%p411 bra 	$L__BB1_544;
	and.b32  	%r439, %r938, 3;
	setp.lt.u32 	%p412, %r938, 4;
	mov.b32 	%r1097, 0;
	mov.f32 	%f450, %f438;
	@%p412 bra 	$L__BB1_525;
	and.b32  	%r1097, %r938, 252;
	and.b32  	%r705, %r938, 2147483644;
	neg.s32 	%r1096, %r705;
	add.s64 	%rd397, %rd3, 31;
	mov.f32 	%f450, %f438;
$L__BB1_504:
	setp.lt.s32 	%p413, %r375, 0;
	setp.eq.s32 	%p414, %r376, 1062207488;
	ld.local.u8 	%rs359, [%rd397+-3];
	cvt.rn.f32.u16 	%f336, %rs359;
	sub.f32 	%f86, %f336, %f84;
	cvt.f64.f32 	%fd87, %f86;
	{
	.reg .b32 %temp; 
	mov.b64 	{%temp, %r443}, %fd87;
	}
	abs.f64 	%fd88, %fd87;
	{ // callseq 14, 0
	.param .b64 param0;
	st.param.f64 	[param0], %fd88;
	.param .b64 retval0;
	call.uni (retval0), 
	__internal_accurate_pow, 
	(
	param0
	);
	ld.param.f64 	%fd474, [retval0];
	} // callseq 14
	setp.lt.s32 	%p416, %r443, 0;
	neg.f64 	%fd476, %fd474;
	selp.f64 	%fd477, %fd476, %fd474, %p414;
	selp.f64 	%fd478, %fd477, %fd474, %p416;
	setp.eq.f32 	%p417, %f86, 0f00000000;
	selp.b32 	%r706, %r443, 0, %p414;
	or.b32  	%r707, %r706, 2146435072;
	selp.b32 	%r708, %r707, %r706, %p413;
	mov.b32 	%r709, 0;
	mov.b64 	%fd479, {%r709, %r708};
	selp.f64 	%fd643, %fd479, %fd478, %p417;
	add.f64 	%fd480, %fd87, 0d4000000000000000;
	{
	.reg .b32 %temp; 
	mov.b64 	{%temp, %r710}, %fd480;
	}
	and.b32  	%r711, %r710, 2146435072;
	setp.ne.s32 	%p418, %r711, 2146435072;
	@%p418 bra 	$L__BB1_509;
	setp.nan.f32 	%p419, %f86, %f86;
	@%p419 bra 	$L__BB1_508;
	setp.neu.f64 	%p420, %fd88, 0d7FF0000000000000;
	@%p420 bra 	$L__BB1_509;
	setp.lt.s32 	%p421, %r443, 0;
	selp.b32 	%r712, %r378, %r377, %p1;
	selp.b32 	%r713, %r712, %r377, %p421;
	mov.b32 	%r714, 0;
	mov.b64 	%fd643, {%r714, %r713};
	bra.uni 	$L__BB1_509;
$L__BB1_508:
	mov.f64 	%fd481, 0d4000000000000000;
	add.rn.f64 	%fd643, %fd87, %fd481;
$L__BB1_509:
	setp.lt.s32 	%p422, %r375, 0;
	setp.eq.s32 	%p423, %r376, 1062207488;
	setp.eq.f32 	%p425, %f86, 0f3F800000;
	selp.f64 	%fd482, 0d3FF0000000000000, %fd643, %p425;
	cvt.f64.f32 	%fd483, %f450;
	add.f64 	%fd484, %fd482, %fd483;
	cvt.rn.f32.f64 	%f87, %fd484;
	ld.local.u8 	%rs360, [%rd397+-2];
	cvt.rn.f32.u16 	%f337, %rs360;
	sub.f32 	%f88, %f337, %f84;
	cvt.f64.f32 	%fd93, %f88;
	{
	.reg .b32 %temp; 
	mov.b64 	{%temp, %r444}, %fd93;
	}
	abs.f64 	%fd94, %fd93;
	{ // callseq 15, 0
	.param .b64 param0;
	st.param.f64 	[param0], %fd94;
	.param .b64 retval0;
	call.uni (retval0), 
	__internal_accurate_pow, 
	(
	param0
	);
	ld.param.f64 	%fd485, [retval0];
	} // callseq 15
	setp.lt.s32 	%p426, %r444, 0;
	neg.f64 	%fd487, %fd485;
	selp.f64 	%fd488, %fd487, %fd485, %p423;
	selp.f64 	%fd489, %fd488, %fd485, %p426;
	setp.eq.f32 	%p427, %f88, 0f00000000;
	selp.b32 	%r715, %r444, 0, %p423;
	or.b32  	%r716, %r715, 2146435072;
	selp.b32 	%r717, %r716, %r715, %p422;
	mov.b32 	%r718, 0;
	mov.b64 	%fd490, {%r718, %r717};
	selp.f64 	%fd644, %fd490, %fd489, %p427;
	add.f64 	%fd491, %fd93, 0d4000000000000000;
	{
	.reg .b32 %temp; 
	mov.b64 	{%temp, %r719}, %fd491;
	}
	and.b32  	%r720, %r719, 2146435072;
	setp.ne.s32 	%p428, %r720, 2146435072;
	@%p428 bra 	$L__BB1_514;
	setp.nan.f32 	%p429, %f88, %f88;
	@%p429 bra 	$L__BB1_513;
	setp.neu.f64 	%p430, %fd94, 0d7FF0000000000000;
	@%p430 bra 	$L__BB1_514;
	setp.lt.s32 	%p431, %r444, 0;
	selp.b32 	%r721, %r378, %r377, %p1;
	selp.b32 	%r722, %r721, %r377, %p431;
	mov.b32 	%r723, 0;
	mov.b64 	%fd644, {%r723, %r722};
	bra.uni 	$L__BB1_514;
$L__BB1_513:
	mov.f64 	%fd492, 0d4000000000000000;
	add.rn.f64 	%fd644, %fd93, %fd492;
$L__BB1_514:
	setp.lt.s32 	%p432, %r375, 0;
	setp.eq.s32 	%p433, %r376, 1062207488;
	setp.eq.f32 	%p435, %f88, 0f3F800000;
	selp.f64 	%fd493, 0d3FF0000000000000, %fd644, %p435;
	cvt.f64.f32 	%fd494, %f87;
	add.f64 	%fd495, %fd493, %fd494;
	cvt.rn.f32.f64 	%f89, %fd495;
	ld.local.u8 	%rs361, [%rd397+-1];
	cvt.rn.f32.u16 	%f338, %rs361;
	sub.f32 	%f90, %f338, %f84;
	cvt.f64.f32 	%fd99, %f90;
	{
	.reg .b32 %temp; 
	mov.b64 	{%temp, %r445}, %fd99;
	}
	abs.f64 	%fd100, %fd99;
	{ // callseq 16, 0
	.param .b64 param0;
	st.param.f64 	[param0], %fd100;
	.param .b64 retval0;
	call.uni (retval0), 
	__internal_accurate_pow, 
	(
	param0
	);
	ld.param.f64 	%fd496, [retval0];
	} // callseq 16
	setp.lt.s32 	%p436, %r445, 0;
	neg.f64 	%fd498, %fd496;
	selp.f64 	%fd499, %fd498, %fd496, %p433;
	selp.f64 	%fd500, %fd499, %fd496, %p436;
	setp.eq.f32 	%p437, %f90, 0f00000000;
	selp.b32 	%r724, %r445, 0, %p433;
	or.b32  	%r725, %r724, 2146435072;
	selp.b32 	%r726, %r725, %r724, %p432;
	mov.b32 	%r727, 0;
	mov.b64 	%fd501, {%r727, %r726};
	selp.f64 	%fd645, %fd501, %fd500, %p437;
	add.f64 	%fd502, %fd99, 0d4000000000000000;
	{
	.reg .b32 %temp; 
	mov.b64 	{%temp, %r728}, %fd502;
	}
	and.b32  	%r729, %r728, 2146435072;
	setp.ne.s32 	%p438, %r729, 2146435072;
	@%p438 bra 	$L__BB1_519;
	setp.nan.f32 	%p439, %f90, %f90;
	@%p439 bra 	$L__BB1_518;
	setp.neu.f64 	%p440, %fd100, 0d7FF0000000000000;
	@%p440 bra 	$L__BB1_519;
	setp.lt.s32 	%p441, %r445, 0;
	selp.b32 	%r730, %r378, %r377, %p1;
	selp.b32 	%r731, %r730, %r377, %p441;
	mov.b32 	%r732, 0;
	mov.b64 	%fd645, {%r732, %r731};
	bra.uni 	$L__BB1_519;
$L__BB1_518:
	mov.f64 	%fd503, 0d4000000000000000;
	add.rn.f64 	%fd645, %fd99, %fd503;
$L__BB1_519:
	setp.lt.s32 	%p442, %r375, 0;
	setp.eq.s32 	%p443, %r376, 1062207488;
	setp.eq.f32 	%p445, %f90, 0f3F800000;
	selp.f64 	%fd504, 0d3FF0000000000000, %fd645, %p445;
	cvt.f64.f32 	%fd505, %f89;
	add.f64 	%fd506, %fd504, %fd505;
	cvt.rn.f32.f64 	%f91, %fd506;
	ld.local.u8 	%rs362, [%rd397];
	cvt.rn.f32.u16 	%f339, %rs362;
	sub.f32 	%f92, %f339, %f84;
	cvt.f64.f32 	%fd105, %f92;
	{
	.reg .b32 %temp; 
	mov.b64 	{%temp, %r446}, %fd105;
	}
	abs.f64 	%fd106, %fd105;
	{ // callseq 17, 0
	.param .b64 param0;
	st.param.f64 	[param0], %fd106;
	.param .b64 retval0;
	call.uni (retval0), 
	__internal_accurate_pow, 
	(
	param0
	);
	ld.param.f64 	%fd507, [retval0];
	} // callseq 17
	setp.lt.s32 	%p446, %r446, 0;
	neg.f64 	%fd509, %fd507;
	selp.f64 	%fd510, %fd509, %fd507, %p443;
	selp.f64 	%fd511, %fd510, %fd507, %p446;
	setp.eq.f32 	%p447, %f92, 0f00000000;
	selp.b32 	%r733, %r446, 0, %p443;
	or.b32  	%r734, %r733, 2146435072;
	selp.b32 	%r735, %r734, %r733, %p442;
	mov.b32 	%r736, 0;
	mov.b64 	%fd512, {%r736, %r735};
	selp.f64 	%fd646, %fd512, %fd511, %p447;
	add.f64 	%fd513, %fd105, 0d4000000000000000;
	{
	.reg .b32 %temp; 
	mov.b64 	{%temp, %r737}, %fd513;
	}
	and.b32  	%r738, %r737, 2146435072;
	setp.ne.s32 	%p448, %r738, 2146435072;
	@%p448 bra 	$L__BB1_524;
	setp.nan.f32 	%p449, %f92, %f92;
	@%p449 bra 	$L__BB1_523;
	setp.neu.f64 	%p450, %fd106, 0d7FF0000000000000;
	@%p450 bra 	$L__BB1_524;
	setp.lt.s32 	%p451, %r446, 0;
	selp.b32 	%r739, %r378, %r377, %p1;
	selp.b32 	%r740, %r739, %r377, %p451;
	mov.b32 	%r741, 0;
	mov.b64 	%fd646, {%r741, %r740};
	bra.uni 	$L__BB1_524;
$L__BB1_523:
	mov.f64 	%fd514, 0d4000000000000000;
	add.rn.f64 	%fd646, %fd105, %fd514;
$L__BB1_524:
	setp.eq.f32 	%p452, %f92, 0f3F800000;
	selp.f64 	%fd515, 0d3FF0000000000000, %fd646, %p452;
	cvt.f64.f32 	%fd516, %f91;
	add.f64 	%fd517, %fd515, %fd516;
	cvt.rn.f32.f64 	%f450, %fd517;
	add.s32 	%r1096, %r1096, 4;
	add.s64 	%rd397, %rd397, 4;
	setp.ne.s32 	%p453, %r1096, 0;
	@%p453 bra 	$L__BB1_504;
$L__BB1_525:
	setp.eq.s32 	%p454, %r439, 0;
	@%p454 bra 	$L__BB1_544;
	setp.lt.s32 	%p455, %r375, 0;
	setp.eq.s32 	%p456, %r376, 1062207488;
	cvt.u64.u32 	%rd379, %r1097;
	add.s64 	%rd45, %rd3, %rd379;
	ld.local.u8 	%rs363, [%rd45+28];
	cvt.rn.f32.u16 	%f340, %rs363;
	sub.f32 	%f96, %f340, %f84;
	cvt.f64.f32 	%fd111, %f96;
	{
	.reg .b32 %temp; 
	mov.b64 	{%temp, %r449}, %fd111;
	}
	abs.f64 	%fd112, %fd111;
	{ // callseq 18, 0
	.param .b64 param0;
	st.param.f64 	[param0], %fd112;
	.param .b64 retval0;
	call.uni (retval0), 
	__internal_accurate_pow, 
	(
	param0
	);
	ld.param.f64 	%fd518, [retval0];
	} // callseq 18
	setp.lt.s32 	%p458, %r449, 0;
	neg.f64 	%fd520, %fd518;
	selp.f64 	%fd521, %fd520, %fd518, %p456;
	selp.f64 	%fd522, %fd521, %fd518, %p458;
	setp.eq.f32 	%p459, %f96, 0f00000000;
	selp.b32 	%r742, %r449, 0, %p456;
	or.b32  	%r743, %r742, 2146435072;
	selp.b32 	%r744, %r743, %r742, %p455;
	mov.b32 	%r745, 0;
	mov.b64 	%fd523, {%r745, %r744};
	selp.f64 	%fd647, %fd523, %fd522, %p459;
	add.f64 	%fd524, %fd111, 0d4000000000000000;
	{
	.reg .b32 %temp; 
	mov.b64 	{%temp, %r746}, %fd524;
	}
	and.b32  	%r747, %r746, 2146435072;
	setp.ne.s32 	%p460, %r747, 2146435072;
	@%p460 bra 	$L__BB1_531;
	setp.nan.f32 	%p461, %f96, %f96;
	@%p461 bra 	$L__BB1_530;
	setp.neu.f64 	%p462, %fd112, 0d7FF0000000000000;
	@%p462 bra 	$L__BB1_531;
	setp.lt.s32 	%p463, %r449, 0;
	selp.b32 	%r748, %r378, %r377, %p1;
	selp.b32 	%r749, %r748, %r377, %p463;
	mov.b32 	%r750, 0;
	mov.b64 	%fd647, {%r750, %r749};
	bra.uni 	$L__BB1_531;
$L__BB1_530:
	mov.f64 	%fd525, 0d4000000000000000;
	add.rn.f64 	%fd647, %fd111, %fd525;
$L__BB1_531:
	setp.eq.f32 	%p464, %f96, 0f3F800000;
	selp.f64 	%fd526, 0d3FF0000000000000, %fd647, %p464;
	cvt.f64.f32 	%fd527, %f450;
	add.f64 	%fd528, %fd526, %fd527;
	cvt.rn.f32.f64 	%f450, %fd528;
	setp.eq.s32 	%p465, %r439, 1;
	@%p465 bra 	$L__BB1_544;
	setp.lt.s32 	%p466, %r375, 0;
	setp.eq.s32 	%p467, %r376, 1062207488;
	ld.local.u8 	%rs364, [%rd45+29];
	cvt.rn.f32.u16 	%f341, %rs364;
	sub.f32 	%f98, %f341, %f84;
	cvt.f64.f32 	%fd117, %f98;
	{
	.reg .b32 %temp; 
	mov.b64 	{%temp, %r450}, %fd117;
	}
	abs.f64 	%fd118, %fd117;
	{ // callseq 19, 0
	.param .b64 param0;
	st.param.f64 	[param0], %fd118;
	.param .b64 retval0;
	call.uni (retval0), 
	__internal_accurate_pow, 
	(
	param0
	);
	ld.param.f64 	%fd529, [retval0];
	} // callseq 19
	setp.lt.s32 	%p469, %r450, 0;
	neg.f64 	%fd531, %fd529;
	selp.f64 	%fd532, %fd531, %fd529, %p467;
	selp.f64 	%fd533, %fd532, %fd529, %p469;
	setp.eq.f32 	%p470, %f98, 0f00000000;
	selp.b32 	%r751, %r450, 0, %p467;
	or.b32  	%r752, %r751, 2146435072;
	selp.b32 	%r753, %r752, %r751, %p466;
	mov.b32 	%r754, 0;
	mov.b64 	%fd534, {%r754, %r753};
	selp.f64 	%fd648, %fd534, %fd533, %p470;
	add.f64 	%fd535, %fd117, 0d4000000000000000;
	{
	.reg .b32 %temp; 
	mov.b64 	{%temp, %r755}, %fd535;
	}
	and.b32  	%r756, %r755, 2146435072;
	setp.ne.s32 	%p471, %r756, 2146435072;
	@%p471 bra 	$L__BB1_537;
	setp.nan.f32 	%p472, %f98, %f98;
	@%p472 bra 	$L__BB1_536;
	setp.neu.f64 	%p473, %fd118, 0d7FF0000000000000;
	@%p473 bra 	$L__BB1_537;
	setp.lt.s32 	%p474, %r450, 0;
	selp.b32 	%r757, %r378, %r377, %p1;
	selp.b32 	%r758, %r757, %r377, %p474;
	mov.b32 	%r759, 0;
	mov.b64 	%fd648, {%r759, %r758};
	bra.uni 	$L__BB1_537;
$L__BB1_536:
	mov.f64 	%fd536, 0d4000000000000000;
	add.rn.f64 	%fd648, %fd117, %fd536;
$L__BB1_537:
	setp.eq.f32 	%p475, %f98, 0f3F800000;
	selp.f64 	%fd537, 0d3FF0000000000000, %fd648, %p475;
	cvt.f64.f32 	%fd538, %f450;
	add.f64 	%fd539, %fd537, %fd538;
	cvt.rn.f32.f64 	%f450, %fd539;
	setp.eq.s32 	%p476, %r439, 2;
	@%p476 bra 	$L__BB1_544;
	setp.lt.s32 	%p477, %r375, 0;
	setp.eq.s32 	%p478, %r376, 1062207488;
	ld.local.u8 	%rs365, [%rd45+30];
	cvt.rn.f32.u16 	%f342, %rs365;
	sub.f32 	%f100, %f342, %f84;
	cvt.f64.f32 	%fd123, %f100;
	{
	.reg .b32 %temp; 
	mov.b64 	{%temp, %r451}, %fd123;
	}
	abs.f64 	%fd124, %fd123;
	{ // callseq 20, 0
	.param .b64 param0;
	st.param.f64 	[param0], %fd124;
	.param .b64 retval0;
	call.uni (retval0), 
	__internal_accurate_pow, 
	(
	param0
	);
	ld.param.f64 	%fd540, [retval0];
	} // callseq 20
	setp.lt.s32 	%p480, %r451, 0;
	neg.f64 	%fd542, %fd540;
	selp.f64 	%fd543, %fd542, %fd540, %p478;
	selp.f64 	%fd544, %fd543, %fd540, %p480;
	setp.eq.f32 	%p481, %f100, 0f00000000;
	selp.b32 	%r760, %r451, 0, %p478;
	or.b32  	%r761, %r760, 2146435072;
	selp.b32 	%r762, %r761, %r760, %p477;
	mov.b32 	%r763, 0;
	mov.b64 	%fd545, {%r763, %r762};
	selp.f64 	%fd649, %fd545, %fd544, %p481;
	add.f64 	%fd546, %fd123, 0d4000000000000000;
	{
	.reg .b32 %temp; 
	mov.b64 	{%temp, %r764}, %fd546;
	}
	and.b32  	%r765, %r764, 2146435072;
	setp.ne.s32 	%p482, %r765, 2146435072;
	@%p482 bra 	$L__BB1_543;
	setp.nan.f32 	%p483, %f100, %f100;
	@%p483 bra 	$L__BB1_542;
	setp.neu.f64 	%p484, %fd124, 0d7FF0000000000000;
	@%p484 bra 	$L__BB1_543;
	setp.lt.s32 	%p485, %r451, 0;
	selp.b32 	%r766, %r378, %r377, %p1;
	selp.b32 	%r767, %r766, %r377, %p485;
	mov.b32 	%r768, 0;
	mov.b64 	%fd649, {%r768, %r767};
	bra.uni 	$L__BB1_543;
$L__BB1_542:
	mov.f64 	%fd547, 0d4000000000000000;
	add.rn.f64 	%fd649, %fd123, %fd547;
$L__BB1_543:
	setp.eq.f32 	%p486, %f100, 0f3F800000;
	selp.f64 	%fd548, 0d3FF0000000000000, %fd649, %p486;
	cvt.f64.f32 	%fd549, %f450;
	add.f64 	%fd550, %fd548, %fd549;
	cvt.rn.f32.f64 	%f450, %fd550;
$L__BB1_544:
	setp.eq.s32 	%p487, %r939, 0;
	@%p487 bra 	$L__BB1_558;
	and.b32  	%r452, %r939, 15;
	setp.lt.u32 	%p488, %r939, 16;
	mov.b32 	%r1100, 0;
	@%p488 bra 	$L__BB1_548;
	and.b32  	%r1100, %r939, 240;
	and.b32  	%r770, %r939, 2147483632;
	neg.s32 	%r1098, %r770;
$L__BB1_547:
	.pragma "nounroll";
	ld.local.v2.u8 	{%rs366, %rs367}, [%rd398+-14];
	cvt.rn.f32.u16 	%f344, %rs366;
	add.f32 	%f345, %f434, %f344;
	cvt.rn.f32.u16 	%f346, %rs367;
	add.f32 	%f347, %f345, %f346;
	ld.local.u32 	%r771, [%rd398+-12];
	bfe.u32 	%r772, %r771, 0, 8;
	cvt.u16.u32 	%rs368, %r772;
	and.b16  	%rs369, %rs368, 255;
	bfe.u32 	%r773, %r771, 8, 8;
	cvt.u16.u32 	%rs370, %r773;
	and.b16  	%rs371, %rs370, 255;
	bfe.u32 	%r774, %r771, 16, 8;
	cvt.u16.u32 	%rs372, %r774;
	and.b16  	%rs373, %rs372, 255;
	bfe.u32 	%r775, %r771, 24, 8;
	cvt.u16.u32 	%rs374, %r775;
	and.b16  	%rs375, %rs374, 255;
	cvt.rn.f32.u16 	%f348, %rs369;
	add.f32 	%f349, %f347, %f348;
	cvt.rn.f32.u16 	%f350, %rs371;
	add.f32 	%f351, %f349, %f350;
	cvt.rn.f32.u16 	%f352, %rs373;
	add.f32 	%f353, %f351, %f352;
	cvt.rn.f32.u16 	%f354, %rs375;
	add.f32 	%f355, %f353, %f354;
	ld.local.u32 	%r776, [%rd398+-8];
	bfe.u32 	%r777, %r776, 0, 8;
	cvt.u16.u32 	%rs376, %r777;
	and.b16  	%rs377, %rs376, 255;
	bfe.u32 	%r778, %r776, 8, 8;
	cvt.u16.u32 	%rs378, %r778;
	and.b16  	%rs379, %rs378, 255;
	bfe.u32 	%r779, %r776, 16, 8;
	cvt.u16.u32 	%rs380, %r779;
	and.b16  	%rs381, %rs380, 255;
	bfe.u32 	%r780, %r776, 24, 8;
	cvt.u16.u32 	%rs382, %r780;
	and.b16  	%rs383, %rs382, 255;
	cvt.rn.f32.u16 	%f356, %rs377;
	add.f32 	%f357, %f355, %f356;
	cvt.rn.f32.u16 	%f358, %rs379;
	add.f32 	%f359, %f357, %f358;
	cvt.rn.f32.u16 	%f360, %rs381;
	add.f32 	%f361, %f359, %f360;
	cvt.rn.f32.u16 	%f362, %rs383;
	add.f32 	%f363, %f361, %f362;
	ld.local.u32 	%r781, [%rd398+-4];
	bfe.u32 	%r782, %r781, 0, 8;
	cvt.u16.u32 	%rs384, %r782;
	and.b16  	%rs385, %rs384, 255;
	bfe.u32 	%r783, %r781, 8, 8;
	cvt.u16.u32 	%rs386, %r783;
	and.b16  	%rs387, %rs386, 255;
	bfe.u32 	%r784, %r781, 16, 8;
	cvt.u16.u32 	%rs388, %r784;
	and.b16  	%rs389, %rs388, 255;
	bfe.u32 	%r785, %r781, 24, 8;
	cvt.u16.u32 	%rs390, %r785;
	and.b16  	%rs391, %rs390, 255;
	cvt.rn.f32.u16 	%f364, %rs385;
	add.f32 	%f365, %f363, %f364;
	cvt.rn.f32.u16 	%f366, %rs387;
	add.f32 	%f367, %f365, %f366;
	cvt.rn.f32.u16 	%f368, %rs389;
	add.f32 	%f369, %f367, %f368;
	cvt.rn.f32.u16 	%f370, %rs391;
	add.f32 	%f371, %f369, %f370;
	ld.local.v2.u8 	{%rs392, %rs393}, [%rd398];
	cvt.rn.f32.u16 	%f372, %rs392;
	add.f32 	%f373, %f371, %f372;
	cvt.rn.f32.u16 	%f374, %rs393;
	add.f32 	%f434, %f373, %f374;
	add.s32 	%r1098, %r1098, 16;
	add.s64 	%rd398, %rd398, 16;
	setp.ne.s32 	%p489, %r1098, 0;
	@%p489 bra 	$L__BB1_547;
$L__BB1_548:
	setp.eq.s32 	%p490, %r452, 0;
	@%p490 bra 	$L__BB1_558;
	and.b32  	%r458, %r939, 7;
	setp.lt.u32 	%p491, %r452, 8;
	@%p491 bra 	$L__BB1_551;
	cvt.u64.u32 	%rd380, %r1100;
	add.s64 	%rd381, %rd3, %rd380;
	ld.local.u8 	%rs394, [%rd381+42];
	cvt.rn.f32.u16 	%f376, %rs394;
	add.f32 	%f377, %f434, %f376;
	ld.local.u8 	%rs395, [%rd381+43];
	cvt.rn.f32.u16 	%f378, %rs395;
	add.f32 	%f379, %f377, %f378;
	ld.local.u8 	%rs396, [%rd381+44];
	cvt.rn.f32.u16 	%f380, %rs396;
	add.f32 	%f381, %f379, %f380;
	ld.local.u8 	%rs397, [%rd381+45];
	cvt.rn.f32.u16 	%f382, %rs397;
	add.f32 	%f383, %f381, %f382;
	ld.local.u8 	%rs398, [%rd381+46];
	cvt.rn.f32.u16 	%f384, %rs398;
	add.f32 	%f385, %f383, %f384;
	ld.local.u8 	%rs399, [%rd381+47];
	cvt.rn.f32.u16 	%f386, %rs399;
	add.f32 	%f387, %f385, %f386;
	ld.local.u8 	%rs400, [%rd381+48];
	cvt.rn.f32.u16 	%f388, %rs400;
	add.f32 	%f389, %f387, %f388;
	ld.local.u8 	%rs401, [%rd381+49];
	cvt.rn.f32.u16 	%f390, %rs401;
	add.f32 	%f434, %f389, %f390;
	add.s32 	%r1100, %r1100, 8;
$L__BB1_551:
	setp.eq.s32 	%p492, %r458, 0;
	@%p492 bra 	$L__BB1_558;
	and.b32  	%r461, %r939, 3;
	setp.lt.u32 	%p493, %r458, 4;
	@%p493 bra 	$L__BB1_554;
	cvt.u64.u32 	%rd382, %r1100;
	add.s64 	%rd383, %rd3, %rd382;
	ld.local.u8 	%rs402, [%rd383+42];
	cvt.rn.f32.u16 	%f392, %rs402;
	add.f32 	%f393, %f434, %f392;
	ld.local.u8 	%rs403, [%rd383+43];
	cvt.rn.f32.u16 	%f394, %rs403;
	add.f32 	%f395, %f393, %f394;
	ld.local.u8 	%rs404, [%rd383+44];
	cvt.rn.f32.u16 	%f396, %rs404;
	add.f32 	%f397, %f395, %f396;
	ld.local.u8 	%rs405, [%rd383+45];
	cvt.rn.f32.u16 	%f398, %rs405;
	add.f32 	%f434, %f397, %f398;
	add.s32 	%r1100, %r1100, 4;
$L__BB1_554:
	setp.eq.s32 	%p494, %r461, 0;
	@%p494 bra 	$L__BB1_558;
	cvt.u64.u32 	%rd384, %r1100;
	add.s64 	%rd48, %rd3, %rd384;
	ld.local.u8 	%rs406, [%rd48+42];
	cvt.rn.f32.u16 	%f399, %rs406;
	add.f32 	%f434, %f434, %f399;
	setp.eq.s32 	%p495, %r461, 1;
	@%p495 bra 	$L__BB1_558;
	ld.local.u8 	%rs407, [%rd48+43];
	cvt.rn.f32.u16 	%f400, %rs407;
	add.f32 	%f434, %f434, %f400;
	setp.eq.s32 	%p496, %r461, 2;
	@%p496 bra 	$L__BB1_558;
	ld.local.u8 	%rs408, [%rd48+44];
	cvt.rn.f32.u16 	%f401, %rs408;
	add.f32 	%f434, %f434, %f401;
$L__BB1_558:
	setp.eq.s32 	%p497, %r939, 0;
	and.b16  	%rs409, %rs29, 255;
	cvt.rn.f32.u16 	%f117, %rs409;
	div.rn.f32 	%f118, %f434, %f117;
	mov.f32 	%f462, %f450;
	@%p497 bra 	$L__BB1_601;
	and.b32  	%r464, %r939, 3;
	setp.lt.u32 	%p498, %r939, 4;
	mov.b32 	%r1103, 0;
	mov.f32 	%f462, %f450;
	@%p498 bra 	$L__BB1_582;
	and.b32  	%r1103, %r939, 252;
	and.b32  	%r787, %r939, 2147483644;
	neg.s32 	%r1102, %r787;
	add.s64 	%rd399, %rd3, 45;
	mov.f32 	%f462, %f450;
$L__BB1_561:
	setp.lt.s32 	%p499, %r375, 0;
	setp.eq.s32 	%p500, %r376, 1062207488;
	ld.local.u8 	%rs410, [%rd399+-3];
	cvt.rn.f32.u16 	%f403, %rs410;
	sub.f32 	%f120, %f403, %f118;
	cvt.f64.f32 	%fd129, %f120;
	{
	.reg .b32 %temp; 
	mov.b64 	{%temp, %r468}, %fd129;
	}
	abs.f64 	%fd130, %fd129;
	{ // callseq 21, 0
	.param .b64 param0;
	st.param.f64 	[param0], %fd130;
	.param .b64 retval0;
	call.uni (retval0), 
	__internal_accurate_pow, 
	(
	param0
	);
	ld.param.f64 	%fd551, [retval0];
	} // callseq 21
	setp.lt.s32 	%p502, %r468, 0;
	neg.f64 	%fd553, %fd551;
	selp.f64 	%fd554, %fd553, %fd551, %p500;
	selp.f64 	%fd555, %fd554, %fd551, %p502;
	setp.eq.f32 	%p503, %f120, 0f00000000;
	selp.b32 	%r788, %r468, 0, %p500;
	or.b32  	%r789, %r788, 2146435072;
	selp.b32 	%r790, %r789, %r788, %p499;
	mov.b32 	%r791, 0;
	mov.b64 	%fd556, {%r791, %r790};
	selp.f64 	%fd650, %fd556, %fd555, %p503;
	add.f64 	%fd557, %fd129, 0d4000000000000000;
	{
	.reg .b32 %temp; 
	mov.b64 	{%temp, %r792}, %fd557;
	}
	and.b32  	%r793, %r792, 2146435072;
	setp.ne.s32 	%p504, %r793, 2146435072;
	@%p504 bra 	$L__BB1_566;
	setp.nan.f32 	%p505, %f120, %f120;
	@%p505 bra 	$L__BB1_565;
	setp.neu.f64 	%p506, %fd130, 0d7FF0000000000000;
	@%p506 bra 	$L__BB1_566;
	setp.lt.s32 	%p507, %r468, 0;
	selp.b32 	%r794, %r378, %r377, %p1;
	selp.b32 	%r795, %r794, %r377, %p507;
	mov.b32 	%r796, 0;
	mov.b64 	%fd650, {%r796, %r795};
	bra.uni 	$L__BB1_566;
$L__BB1_565:
	mov.f64 	%fd558, 0d4000000000000000;
	add.rn.f64 	%fd650, %fd129, %fd558;
$L__BB1_566:
	setp.lt.s32 	%p508, %r375, 0;
	setp.eq.s32 	%p509, %r376, 1062207488;
	setp.eq.f32 	%p511, %f120, 0f3F800000;
	selp.f64 	%fd559, 0d3FF0000000000000, %fd650, %p511;
	cvt.f64.f32 	%fd560, %f462;
	add.f64 	%fd561, %fd559, %fd560;
	cvt.rn.f32.f64 	%f121, %fd561;
	ld.local.u8 	%rs411, [%rd399+-2];
	cvt.rn.f32.u16 	%f404, %rs411;
	sub.f32 	%f122, %f404, %f118;
	cvt.f64.f32 	%fd135, %f122;
	{
	.reg .b32 %temp; 
	mov.b64 	{%temp, %r469}, %fd135;
	}
	abs.f64 	%fd136, %fd135;
	{ // callseq 22, 0
	.param .b64 param0;
	st.param.f64 	[param0], %fd136;
	.param .b64 retval0;
	call.uni (retval0), 
	__internal_accurate_pow, 
	(
	param0
	);
	ld.param.f64 	%fd562, [retval0];
	} // callseq 22
	setp.lt.s32 	%p512, %r469, 0;
	neg.f64 	%fd564, %fd562;
	selp.f64 	%fd565, %fd564, %fd562, %p509;
	selp.f64 	%fd566, %fd565, %fd562, %p512;
	setp.eq.f32 	%p513, %f122, 0f00000000;
	selp.b32 	%r797, %r469, 0, %p509;
	or.b32  	%r798, %r797, 2146435072;
	selp.b32 	%r799, %r798, %r797, %p508;
	mov.b32 	%r800, 0;
	mov.b64 	%fd567, {%r800, %r799};
	selp.f64 	%fd651, %fd567, %fd566, %p513;
	add.f64 	%fd568, %fd135, 0d4000000000000000;
	{
	.reg .b32 %temp; 
	mov.b64 	{%temp, %r801}, %fd568;
	}
	and.b32  	%r802, %r801, 2146435072;
	setp.ne.s32 	%p514, %r802, 2146435072;
	@%p514 bra 	$L__BB1_571;
	setp.nan.f32 	%p515, %f122, %f122;
	@%p515 bra 	$L__BB1_570;
	setp.neu.f64 	%p516, %fd136, 0d7FF0000000000000;
	@%p516 bra 	$L__BB1_571;
	setp.lt.s32 	%p517, %r469, 0;
	selp.b32 	%r803, %r378, %r377, %p1;
	selp.b32 	%r804, %r803, %r377, %p517;
	mov.b32 	%r805, 0;
	mov.b64 	%fd651, {%r805, %r804};
	bra.uni 	$L__BB1_571;
$L__BB1_570:
	mov.f64 	%fd569, 0d4000000000000000;
	add.rn.f64 	%fd651, %fd135, %fd569;
$L__BB1_571:
	setp.lt.s32 	%p518, %r375, 0;
	setp.eq.s32 	%p519, %r376, 1062207488;
	setp.eq.f32 	%p521, %f122, 0f3F800000;
	selp.f64 	%fd570, 0d3FF0000000000000, %fd651, %p521;
	cvt.f64.f32 	%fd571, %f121;
	add.f64 	%fd572, %fd570, %fd571;
	cvt.rn.f32.f64 	%f123, %fd572;
	ld.local.u8 	%rs412, [%rd399+-1];
	cvt.rn.f32.u16 	%f405, %rs412;
	sub.f32 	%f124, %f405, %f118;
	cvt.f64.f32 	%fd141, %f124;
	{
	.reg .b32 %temp; 
	mov.b64 	{%temp, %r470}, %fd141;
	}
	abs.f64 	%fd142, %fd141;
	{ // callseq 23, 0
	.param .b64 param0;
	st.param.f64 	[param0], %fd142;
	.param .b64 retval0;
	call.uni (retval0), 
	__internal_accurate_pow, 
	(
	param0
	);
	ld.param.f64 	%fd573, [retval0];
	} // callseq 23
	setp.lt.s32 	%p522, %r470, 0;
	neg.f64 	%fd575, %fd573;
	selp.f64 	%fd576, %fd575, %fd573, %p519;
	selp.f64 	%fd577, %fd576, %fd573, %p522;
	setp.eq.f32 	%p523, %f124, 0f00000000;
	selp.b32 	%r806, %r470, 0, %p519;
	or.b32  	%r807, %r806, 2146435072;
	selp.b32 	%r808, %r807, %r806, %p518;
	mov.b32 	%r809, 0;
	mov.b64 	%fd578, {%r809, %r808};
	selp.f64 	%fd652, %fd578, %fd577, %p523;
	add.f64 	%fd579, %fd141, 0d4000000000000000;
	{
	.reg .b32 %temp; 
	mov.b64 	{%temp, %r810}, %fd579;
	}
	and.b32  	%r811, %r810, 2146435072;
	setp.ne.s32 	%p524, %r811, 2146435072;
	@%p524 bra 	$L__BB1_576;
	setp.nan.f32 	%p525, %f124, %f124;
	@%p525 bra 	$L__BB1_575;
	setp.neu.f64 	%p526, %fd142, 0d7FF0000000000000;
	@%p526 bra 	$L__BB1_576;
	setp.lt.s32 	%p527, %r470, 0;
	selp.b32 	%r812, %r378, %r377, %p1;
	selp.b32 	%r813, %r812, %r377, %p527;
	mov.b32 	%r814, 0;
	mov.b64 	%fd652, {%r814, %r813};
	bra.uni 	$L__BB1_576;
$L__BB1_575:
	mov.f64 	%fd580, 0d4000000000000000;
	add.rn.f64 	%fd652, %fd141, %fd580;
$L__BB1_576:
	setp.lt.s32 	%p528, %r375, 0;
	setp.eq.s32 	%p529, %r376, 1062207488;
	setp.eq.f32 	%p531, %f124, 0f3F800000;
	selp.f64 	%fd581, 0d3FF0000000000000, %fd652, %p531;
	cvt.f64.f32 	%fd582, %f123;
	add.f64 	%fd583, %fd581, %fd582;
	cvt.rn.f32.f64 	%f125, %fd583;
	ld.local.u8 	%rs413, [%rd399];
	cvt.rn.f32.u16 	%f406, %rs413;
	sub.f32 	%f126, %f406, %f118;
	cvt.f64.f32 	%fd147, %f126;
	{
	.reg .b32 %temp; 
	mov.b64 	{%temp, %r471}, %fd147;
	}
	abs.f64 	%fd148, %fd147;
	{ // callseq 24, 0
	.param .b64 param0;
	st.param.f64 	[param0], %fd148;
	.param .b64 retval0;
	call.uni (retval0), 
	__internal_accurate_pow, 
	(
	param0
	);
	ld.param.f64 	%fd584, [retval0];
	} // callseq 24
	setp.lt.s32 	%p532, %r471, 0;
	neg.f64 	%fd586, %fd584;
	selp.f64 	%fd587, %fd586, %fd584, %p529;
	selp.f64 	%fd588, %fd587, %fd584, %p532;
	setp.eq.f32 	%p533, %f126, 0f00000000;
	selp.b32 	%r815, %r471, 0, %p529;
	or.b32  	%r816, %r815, 2146435072;
	selp.b32 	%r817, %r816, %r815, %p528;
	mov.b32 	%r818, 0;
	mov.b64 	%fd589, {%r818, %r817};
	selp.f64 	%fd653, %fd589, %fd588, %p533;
	add.f64 	%fd590, %fd147, 0d4000000000000000;
	{
	.reg .b32 %temp; 
	mov.b64 	{%temp, %r819}, %fd590;
	}
	and.b32  	%r820, %r819, 2146435072;
	setp.ne.s32 	%p534, %r820, 2146435072;
	@%p534 bra 	$L__BB1_581;
	setp.nan.f32 	%p535, %f126, %f126;
	@%p535 bra 	$L__BB1_580;
	setp.neu.f64 	%p536, %fd148, 0d7FF0000000000000;
	@%p536 bra 	$L__BB1_581;
	setp.lt.s32 	%p537, %r471, 0;
	selp.b32 	%r821, %r378, %r377, %p1;
	selp.b32 	%r822, %r821, %r377, %p537;
	mov.b32 	%r823, 0;
	mov.b64 	%fd653, {%r823, %r822};
	bra.uni 	$L__BB1_581;
$L__BB1_580:
	mov.f64 	%fd591, 0d4000000000000000;
	add.rn.f64 	%fd653, %fd147, %fd591;
$L__BB1_581:
	setp.eq.f32 	%p538, %f126, 0f3F800000;
	selp.f64 	%fd592, 0d3FF0000000000000, %fd653, %p538;
	cvt.f64.f32 	%fd593, %f125;
	add.f64 	%fd594, %fd592, %fd593;
	cvt.rn.f32.f64 	%f462, %fd594;
	add.s32 	%r1102, %r1102, 4;
	add.s64 	%rd399, %rd399, 4;
	setp.ne.s32 	%p539, %r1102, 0;
	@%p539 bra 	$L__BB1_561;
$L__BB1_582:
	setp.eq.s32 	%p540, %r464, 0;
	@%p540 bra 	$L__BB1_601;
	setp.lt.s32 	%p541, %r375, 0;
	setp.eq.s32 	%p542, %r376, 1062207488;
	cvt.u64.u32 	%rd385, %r1103;
	add.s64 	%rd52, %rd3, %rd385;
	ld.local.u8 	%rs414, [%rd52+42];
	cvt.rn.f32.u16 	%f407, %rs414;
	sub.f32 	%f130, %f407, %f118;
	cvt.f64.f32 	%fd153, %f130;
	{
	.reg .b32 %temp; 
	mov.b64 	{%temp, %r474}, %fd153;
	}
	abs.f64 	%fd154, %fd153;
	{ // callseq 25, 0
	.param .b64 param0;
	st.param.f64 	[param0], %fd154;
	.param .b64 retval0;
	call.uni (retval0), 
	__internal_accurate_pow, 
	(
	param0
	);
	ld.param.f64 	%fd595, [retval0];
	} // callseq 25
	setp.lt.s32 	%p544, %r474, 0;
	neg.f64 	%fd597, %fd595;
	selp.f64 	%fd598, %fd597, %fd595, %p542;
	selp.f64 	%fd599, %fd598, %fd595, %p544;
	setp.eq.f32 	%p545, %f130, 0f00000000;
	selp.b32 	%r824, %r474, 0, %p542;
	or.b32  	%r825, %r824, 2146435072;
	selp.b32 	%r826, %r825, %r824, %p541;
	mov.b32 	%r827, 0;
	mov.b64 	%fd600, {%r827, %r826};
	selp.f64 	%fd654, %fd600, %fd599, %p545;
	add.f64 	%fd601, %fd153, 0d4000000000000000;
	{
	.reg .b32 %temp; 
	mov.b64 	{%temp, %r828}, %fd601;
	}
	and.b32  	%r829, %r828, 2146435072;
	setp.ne.s32 	%p546, %r829, 2146435072;
	@%p546 bra 	$L__BB1_588;
	setp.nan.f32 	%p547, %f130, %f130;
	@%p547 bra 	$L__BB1_587;
	setp.neu.f64 	%p548, %fd154, 0d7FF0000000000000;
	@%p548 bra 	$L__BB1_588;
	setp.lt.s32 	%p549, %r474, 0;
	selp.b32 	%r830, %r378, %r377, %p1;
	selp.b32 	%r831, %r830, %r377, %p549;
	mov.b32 	%r832, 0;
	mov.b64 	%fd654, {%r832, %r831};
	bra.uni 	$L__BB1_588;
$L__BB1_587:
	mov.f64 	%fd602, 0d4000000000000000;
	add.rn.f64 	%fd654, %fd153, %fd602;
$L__BB1_588:
	setp.eq.f32 	%p550, %f130, 0f3F800000;
	selp.f64 	%fd603, 0d3FF0000000000000, %fd654, %p550;
	cvt.f64.f32 	%fd604, %f462;
	add.f64 	%fd605, %fd603, %fd604;
	cvt.rn.f32.f64 	%f462, %fd605;
	setp.eq.s32 	%p551, %r464, 1;
	@%p551 bra 	$L__BB1_601;
	setp.lt.s32 	%p552, %r375, 0;
	setp.eq.s32 	%p553, %r376, 1062207488;
	ld.local.u8 	%rs415, [%rd52+43];
	cvt.rn.f32.u16 	%f408, %rs415;
	sub.f32 	%f132, %f408, %f118;
	cvt.f64.f32 	%fd159, %f132;
	{
	.reg .b32 %temp; 
	mov.b64 	{%temp, %r475}, %fd159;
	}
	abs.f64 	%fd160, %fd159;
	{ // callseq 26, 0
	.param .b64 param0;
	st.param.f64 	[param0], %fd160;
	.param .b64 retval0;
	call.uni (retval0), 
	__internal_accurate_pow, 
	(
	param0
	);
	ld.param.f64 	%fd606, [retval0];
	} // callseq 26
	setp.lt.s32 	%p555, %r475, 0;
	neg.f64 	%fd608, %fd606;
	selp.f64 	%fd609, %fd608, %fd606, %p553;
	selp.f64 	%fd610, %fd609, %fd606, %p555;
	setp.eq.f32 	%p556, %f132, 0f00000000;
	selp.b32 	%r833, %r475, 0, %p553;
	or.b32  	%r834, %r833, 2146435072;
	selp.b32 	%r835, %r834, %r833, %p552;
	mov.b32 	%r836, 0;
	mov.b64 	%fd611, {%r836, %r835};
	selp.f64 	%fd655, %fd611, %fd610, %p556;
	add.f64 	%fd612, %fd159, 0d4000000000000000;
	{
	.reg .b32 %temp; 
	mov.b64 	{%temp, %r837}, %fd612;
	}
	and.b32  	%r838, %r837, 2146435072;
	setp.ne.s32 	%p557, %r838, 2146435072;
	@%p557 bra 	$L__BB1_594;
	setp.nan.f32 	%p558, %f132, %f132;
	@%p558 bra 	$L__BB1_593;
	setp.neu.f64 	%p559, %fd160, 0d7FF0000000000000;
	@%p559 bra 	$L__BB1_594;
	setp.lt.s32 	%p560, %r475, 0;
	selp.b32 	%r839, %r378, %r377, %p1;
	selp.b32 	%r840, %r839, %r377, %p560;
	mov.b32 	%r841, 0;
	mov.b64 	%fd655, {%r841, %r840};
	bra.uni 	$L__BB1_594;
$L__BB1_593:
	mov.f64 	%fd613, 0d4000000000000000;
	add.rn.f64 	%fd655, %fd159, %fd613;
$L__BB1_594:
	setp.eq.f32 	%p561, %f132, 0f3F800000;
	selp.f64 	%fd614, 0d3FF0000000000000, %fd655, %p561;
	cvt.f64.f32 	%fd615, %f462;
	add.f64 	%fd616, %fd614, %fd615;
	cvt.rn.f32.f64 	%f462, %fd616;
	setp.eq.s32 	%p562, %r464, 2;
	@%p562 bra 	$L__BB1_601;
	setp.lt.s32 	%p563, %r375, 0;
	setp.eq.s32 	%p564, %r376, 1062207488;
	ld.local.u8 	%rs416, [%rd52+44];
	cvt.rn.f32.u16 	%f409, %rs416;
	sub.f32 	%f134, %f409, %f118;
	cvt.f64.f32 	%fd165, %f134;
	{
	.reg .b32 %temp; 
	mov.b64 	{%temp, %r476}, %fd165;
	}
	abs.f64 	%fd166, %fd165;
	{ // callseq 27, 0
	.param .b64 param0;
	st.param.f64 	[param0], %fd166;
	.param .b64 retval0;
	call.uni (retval0), 
	__internal_accurate_pow, 
	(
	param0
	);
	ld.param.f64 	%fd617, [retval0];
	} // callseq 27
	setp.lt.s32 	%p566, %r476, 0;
	neg.f64 	%fd619, %fd617;
	selp.f64 	%fd620, %fd619, %fd617, %p564;
	selp.f64 	%fd621, %fd620, %fd617, %p566;
	setp.eq.f32 	%p567, %f134, 0f00000000;
	selp.b32 	%r842, %r476, 0, %p564;
	or.b32  	%r843, %r842, 2146435072;
	selp.b32 	%r844, %r843, %r842, %p563;
	mov.b32 	%r845, 0;
	mov.b64 	%fd622, {%r845, %r844};
	selp.f64 	%fd656, %fd622, %fd621, %p567;
	add.f64 	%fd623, %fd165, 0d4000000000000000;
	{
	.reg .b32 %temp; 
	mov.b64 	{%temp, %r846}, %fd623;
	}
	and.b32  	%r847, %r846, 2146435072;
	setp.ne.s32 	%p568, %r847, 2146435072;
	@%p568 bra 	$L__BB1_600;
	setp.nan.f32 	%p569, %f134, %f134;
	@%p569 bra 	$L__BB1_599;
	setp.neu.f64 	%p570, %fd166, 0d7FF0000000000000;
	@%p570 bra 	$L__BB1_600;
	setp.lt.s32 	%p571, %r476, 0;
	selp.b32 	%r848, %r378, %r377, %p1;
	selp.b32 	%r849, %r848, %r377, %p571;
	mov.b32 	%r850, 0;
	mov.b64 	%fd656, {%r850, %r849};
	bra.uni 	$L__BB1_600;
$L__BB1_599:
	mov.f64 	%fd624, 0d4000000000000000;
	add.rn.f64 	%fd656, %fd165, %fd624;
$L__BB1_600:
	setp.eq.f32 	%p572, %f134, 0f3F800000;
	selp.f64 	%fd625, 0d3FF0000000000000, %fd656, %p572;
	cvt.f64.f32 	%fd626, %f462;
	add.f64 	%fd627, %fd625, %fd626;
	cvt.rn.f32.f64 	%f462, %fd627;
$L__BB1_601:
	min.f32 	%f410, %f34, 0f49742400;
	div.rn.f32 	%f411, %f438, %f49;
	setp.lt.f32 	%p573, %f411, %f410;
	selp.f32 	%f412, %f411, %f410, %p573;
	div.rn.f32 	%f413, %f450, %f83;
	setp.lt.f32 	%p574, %f413, %f412;
	div.rn.f32 	%f414, %f462, %f117;
	selp.f32 	%f415, %f413, %f412, %p574;
	setp.lt.f32 	%p575, %f414, %f415;
	selp.b16 	%rs417, 2, 1, %p573;
	selp.b16 	%rs418, 3, %rs417, %p574;
	selp.b16 	%rs419, 4, %rs418, %p575;
$L__BB1_602:
	ld.param.u64 	%rd390, [_Z14determineMasksP11pixelCoordsPhS1_S1_jjj_param_3];
	cvt.u64.u32 	%rd386, %r1;
	cvta.to.global.u64 	%rd387, %rd390;
	add.s64 	%rd388, %rd387, %rd386;
	st.global.u8 	[%rd388], %rs419;
$L__BB1_603:
	ret;

}
	// .globl	_Z9ConvolutePdS_P11pixelCoordsPhjj
.visible .entry _Z9ConvolutePdS_P11pixelCoordsPhjj(
	.param .u64 .ptr .align 1 _Z9ConvolutePdS_P11pixelCoordsPhjj_param_0,
	.param .u64 .ptr .align 1 _Z9ConvolutePdS_P11pixelCoordsPhjj_param_1,
	.param .u64 .ptr .align 1 _Z9ConvolutePdS_P11pixelCoordsPhjj_param_2,
	.param .u64 .ptr .align 1 _Z9ConvolutePdS_P11pixelCoordsPhjj_param_3,
	.param .u32 _Z9ConvolutePdS_P11pixelCoordsPhjj_param_4,
	.param .u32 _Z9ConvolutePdS_P11pixelCoordsPhjj_param_5
)
{
	.reg .pred 	%p<7>;
	.reg .b16 	%rs<2>;
	.reg .b32 	%r<24>;
	.reg .b64 	%rd<60>;
	.reg .b64 	%fd<472>;

	ld.param.u64 	%rd5, [_Z9ConvolutePdS_P11pixelCoordsPhjj_param_0];
	ld.param.u64 	%rd6, [_Z9ConvolutePdS_P11pixelCoordsPhjj_param_1];
	ld.param.u64 	%rd3, [_Z9ConvolutePdS_P11pixelCoordsPhjj_param_2];
	ld.param.u64 	%rd4, [_Z9ConvolutePdS_P11pixelCoordsPhjj_param_3];
	ld.param.u32 	%r7, [_Z9ConvolutePdS_P11pixelCoordsPhjj_param_4];
	ld.param.u32 	%r6, [_Z9ConvolutePdS_P11pixelCoordsPhjj_param_5];
	cvta.to.global.u64 	%rd1, %rd6;
	cvta.to.global.u64 	%rd2, %rd5;
	mov.u32 	%r8, %ntid.x;
	mov.u32 	%r9, %ctaid.x;
	mov.u32 	%r10, %tid.x;
	mad.lo.s32 	%r1, %r8, %r9, %r10;
	setp.ge.u32 	%p1, %r1, %r7;
	@%p1 bra 	$L__BB2_11;
	cvta.to.global.u64 	%rd7, %rd3;
	cvta.to.global.u64 	%rd8, %rd4;
	cvt.u64.u32 	%rd9, %r1;
	mul.wide.u32 	%rd10, %r1, 8;
	add.s64 	%rd11, %rd7, %rd10;
	ld.global.u32 	%r2, [%rd11];
	ld.global.u32 	%r3, [%rd11+4];
	add.s64 	%rd12, %rd8, %rd9;
	ld.global.u8 	%rs1, [%rd12];
	mul.lo.s32 	%r4, %r2, %r6;
	add.s32 	%r5, %r4, %r3;
	setp.gt.s16 	%p2, %rs1, 1;
	@%p2 bra 	$L__BB2_5;
	setp.eq.s16 	%p5, %rs1, 0;
	@%p5 bra 	$L__BB2_8;
	setp.eq.s16 	%p6, %rs1, 1;
	@%p6 bra 	$L__BB2_4;
	bra.uni 	$L__BB2_10;
$L__BB2_4:
	add.s32 	%r16, %r2, -2;
	mad.lo.s32 	%r17, %r16, %r6, %r3;
	add.s32 	%r18, %r17, -2;
	mul.wide.s32 	%rd33, %r18, 8;
	add.s64 	%rd34, %rd1, %rd33;
	ld.global.f64 	%fd223, [%rd34];
	ld.const.f64 	%fd224, [mask1];
	fma.rn.f64 	%fd225, %fd223, %fd224, 0d0000000000000000;
	ld.global.f64 	%fd226, [%rd34+8];
	ld.const.f64 	%fd227, [mask1+8];
	fma.rn.f64 	%fd228, %fd226, %fd227, %fd225;
	ld.global.f64 	%fd229, [%rd34+16];
	ld.const.f64 	%fd230, [mask1+16];
	fma.rn.f64 	%fd231, %fd229, %fd230, %fd228;
	ld.global.f64 	%fd232, [%rd34+24];
	ld.const.f64 	%fd233, [mask1+24];
	fma.rn.f64 	%fd234, %fd232, %fd233, %fd231;
	ld.global.f64 	%fd235, [%rd34+32];
	ld.const.f64 	%fd236, [mask1+32];
	fma.rn.f64 	%fd237, %fd235, %fd236, %fd234;
	mul.wide.s32 	%rd35, %r6, 8;
	add.s64 	%rd36, %rd34, %rd35;
	ld.global.f64 	%fd238, [%rd36];
	ld.const.f64 	%fd239, [mask1+40];
	fma.rn.f64 	%fd240, %fd238, %fd239, %fd237;
	ld.global.f64 	%fd241, [%rd36+8];
	ld.const.f64 	%fd242, [mask1+48];
	fma.rn.f64 	%fd243, %fd241, %fd242, %fd240;
	ld.global.f64 	%fd244, [%rd36+16];
	ld.const.f64 	%fd245, [mask1+56];
	fma.rn.f64 	%fd246, %fd244, %fd245, %fd243;
	ld.global.f64 	%fd247, [%rd36+24];
	ld.const.f64 	%fd248, [mask1+64];
	fma.rn.f64 	%fd249, %fd247, %fd248, %fd246;
	ld.global.f64 	%fd250, [%rd36+32];
	ld.const.f64 	%fd251, [mask1+72];
	fma.rn.f64 	%fd252, %fd250, %fd251, %fd249;
	add.s64 	%rd37, %rd36, %rd35;
	ld.global.f64 	%fd253, [%rd37];
	ld.const.f64 	%fd254, [mask1+80];
	fma.rn.f64 	%fd255, %fd253, %fd254, %fd252;
	ld.global.f64 	%fd256, [%rd37+8];
	ld.const.f64 	%fd257, [mask1+88];
	fma.rn.f64 	%fd258, %fd256, %fd257, %fd255;
	ld.global.f64 	%fd259, [%rd37+16];
	ld.const.f64 	%fd260, [mask1+96];
	fma.rn.f64 	%fd261, %fd259, %fd260, %fd258;
	ld.global.f64 	%fd262, [%rd37+24];
	ld.const.f64 	%fd263, [mask1+104];
	fma.rn.f64 	%fd264, %fd262, %fd263, %fd261;
	ld.global.f64 	%fd265, [%rd37+32];
	ld.const.f64 	%fd266, [mask1+112];
	fma.rn.f64 	%fd267, %fd265, %fd266, %fd264;
	add.s64 	%rd38, %rd37, %rd35;
	ld.global.f64 	%fd268, [%rd38];
	ld.const.f64 	%fd269, [mask1+120];
	fma.rn.f64 	%fd270, %fd268, %fd269, %fd267;
	ld.global.f64 	%fd271, [%rd38+8];
	ld.const.f64 	%fd272, [mask1+128];
	fma.rn.f64 	%fd273, %fd271, %fd272, %fd270;
	ld.global.f64 	%fd274, [%rd38+16];
	ld.const.f64 	%fd275, [mask1+136];
	fma.rn.f64 	%fd276, %fd274, %fd275, %fd273;
	ld.global.f64 	%fd277, [%rd38+24];
	ld.const.f64 	%fd278, [mask1+144];
	fma.rn.f64 	%fd279, %fd277, %fd278, %fd276;
	ld.global.f64 	%fd280, [%rd38+32];
	ld.const.f64 	%fd281, [mask1+152];
	fma.rn.f64 	%fd282, %fd280, %fd281, %fd279;
	add.s64 	%rd39, %rd38, %rd35;
	ld.global.f64 	%fd283, [%rd39];
	ld.const.f64 	%fd284, [mask1+160];
	fma.rn.f64 	%fd285, %fd283, %fd284, %fd282;
	ld.global.f64 	%fd286, [%rd39+8];
	ld.const.f64 	%fd287, [mask1+168];
	fma.rn.f64 	%fd288, %fd286, %fd287, %fd285;
	ld.global.f64 	%fd289, [%rd39+16];
	ld.const.f64 	%fd290, [mask1+176];
	fma.rn.f64 	%fd291, %fd289, %fd290, %fd288;
	ld.global.f64 	%fd292, [%rd39+24];
	ld.const.f64 	%fd293, [mask1+184];
	fma.rn.f64 	%fd294, %fd292, %fd293, %fd291;
	ld.global.f64 	%fd295, [%rd39+32];
	ld.const.f64 	%fd296, [mask1+192];
	fma.rn.f64 	%fd297, %fd295, %fd296, %fd294;
	mul.wide.u32 	%rd40, %r5, 8;
	add.s64 	%rd41, %rd2, %rd40;
	st.global.f64 	[%rd41], %fd297;
	bra.uni 	$L__BB2_11;
$L__BB2_5:
	setp.eq.s16 	%p3, %rs1, 2;
	@%p3 bra 	$L__BB2_9;
	setp.eq.s16 	%p4, %rs1, 3;
	@%p4 bra 	$L__BB2_7;
	bra.uni 	$L__BB2_10;
$L__BB2_7:
	mad.lo.s32 	%r11, %r6, -3, %r5;
	add.s32 	%r12, %r11, -3;
	mul.wide.s32 	%rd13, %r12, 8;
	add.s64 	%rd14, %rd1, %rd13;
	ld.global.f64 	%fd1, [%rd14];
	ld.const.f64 	%fd2, [mask3];
	fma.rn.f64 	%fd3, %fd1, %fd2, 0d0000000000000000;
	ld.global.f64 	%fd4, [%rd14+8];
	ld.const.f64 	%fd5, [mask3+8];
	fma.rn.f64 	%fd6, %fd4, %fd5, %fd3;
	ld.global.f64 	%fd7, [%rd14+16];
	ld.const.f64 	%fd8, [mask3+16];
	fma.rn.f64 	%fd9, %fd7, %fd8, %fd6;
	ld.global.f64 	%fd10, [%rd14+24];
	ld.const.f64 	%fd11, [mask3+24];
	fma.rn.f64 	%fd12, %fd10, %fd11, %fd9;
	ld.global.f64 	%fd13, [%rd14+32];
	ld.const.f64 	%fd14, [mask3+32];
	fma.rn.f64 	%fd15, %fd13, %fd14, %fd12;
	ld.global.f64 	%fd16, [%rd14+40];
	ld.const.f64 	%fd17, [mask3+40];
	fma.rn.f64 	%fd18, %fd16, %fd17, %fd15;
	ld.global.f64 	%fd19, [%rd14+48];
	ld.const.f64 	%fd20, [mask3+48];
	fma.rn.f64 	%fd21, %fd19, %fd20, %fd18;
	mul.wide.s32 	%rd15, %r6, 8;
	add.s64 	%rd16, %rd14, %rd15;
	ld.global.f64 	%fd22, [%rd16];
	ld.const.f64 	%fd23, [mask3+56];
	fma.rn.f64 	%fd24, %fd22, %fd23, %fd21;
	ld.global.f64 	%fd25, [%rd16+8];
	ld.const.f64 	%fd26, [mask3+64];
	fma.rn.f64 	%fd27, %fd25, %fd26, %fd24;
	ld.global.f64 	%fd28, [%rd16+16];
	ld.const.f64 	%fd29, [mask3+72];
	fma.rn.f64 	%fd30, %fd28, %fd29, %fd27;
	ld.global.f64 	%fd31, [%rd16+24];
	ld.const.f64 	%fd32, [mask3+80];
	fma.rn.f64 	%fd33, %fd31, %fd32, %fd30;
	ld.global.f64 	%fd34, [%rd16+32];
	ld.const.f64 	%fd35, [mask3+88];
	fma.rn.f64 	%fd36, %fd34, %fd35, %fd33;
	ld.global.f64 	%fd37, [%rd16+40];
	ld.const.f64 	%fd38, [mask3+96];
	fma.rn.f64 	%fd39, %fd37, %fd38, %fd36;
	ld.global.f64 	%fd40, [%rd16+48];
	ld.const.f64 	%fd41, [mask3+104];
	fma.rn.f64 	%fd42, %fd40, %fd41, %fd39;
	add.s64 	%rd17, %rd16, %rd15;
	ld.global.f64 	%fd43, [%rd17];
	ld.const.f64 	%fd44, [mask3+112];
	fma.rn.f64 	%fd45, %fd43, %fd44, %fd42;
	ld.global.f64 	%fd46, [%rd17+8];
	ld.const.f64 	%fd47, [mask3+120];
	fma.rn.f64 	%fd48, %fd46, %fd47, %fd45;
	ld.global.f64 	%fd49, [%rd17+16];
	ld.const.f64 	%fd50, [mask3+128];
	fma.rn.f64 	%fd51, %fd49, %fd50, %fd48;
	ld.global.f64 	%fd52, [%rd17+24];
	ld.const.f64 	%fd53, [mask3+136];
	fma.rn.f64 	%fd54, %fd52, %fd53, %fd51;
	ld.global.f64 	%fd55, [%rd17+32];
	ld.const.f64 	%fd56, [mask3+144];
	fma.rn.f64 	%fd57, %fd55, %fd56, %fd54;
	ld.global.f64 	%fd58, [%rd17+40];
	ld.const.f64 	%fd59, [mask3+152];
	fma.rn.f64 	%fd60, %fd58, %fd59, %fd57;
	ld.global.f64 	%fd61, [%rd17+48];
	ld.const.f64 	%fd62, [mask3+160];
	fma.rn.f64 	%fd63, %fd61, %fd62, %fd60;
	add.s64 	%rd18, %rd17, %rd15;
	ld.global.f64 	%fd64, [%rd18];
	ld.const.f64 	%fd65, [mask3+168];
	fma.rn.f64 	%fd66, %fd64, %fd65, %fd63;
	ld.global.f64 	%fd67, [%rd18+8];
	ld.const.f64 	%fd68, [mask3+176];
	fma.rn.f64 	%fd69, %fd67, %fd68, %fd66;
	ld.global.f64 	%fd70, [%rd18+16];
	ld.const.f64 	%fd71, [mask3+184];
	fma.rn.f64 	%fd72, %fd70, %fd71, %fd69;
	ld.global.f64 	%fd73, [%rd18+24];
	ld.const.f64 	%fd74, [mask3+192];
	fma.rn.f64 	%fd75, %fd73, %fd74, %fd72;
	ld.global.f64 	%fd76, [%rd18+32];
	ld.const.f64 	%fd77, [mask3+200];
	fma.rn.f64 	%fd78, %fd76, %fd77, %fd75;
	ld.global.f64 	%fd79, [%rd18+40];
	ld.const.f64 	%fd80, [mask3+208];
	fma.rn.f64 	%fd81, %fd79, %fd80, %fd78;
	ld.global.f64 	%fd82, [%rd18+48];
	ld.const.f64 	%fd83, [mask3+216];
	fma.rn.f64 	%fd84, %fd82, %fd83, %fd81;
	add.s64 	%rd19, %rd18, %rd15;
	ld.global.f64 	%fd85, [%rd19];
	ld.const.f64 	%fd86, [mask3+224];
	fma.rn.f64 	%fd87, %fd85, %fd86, %fd84;
	ld.global.f64 	%fd88, [%rd19+8];
	ld.const.f64 	%fd89, [mask3+232];
	fma.rn.f64 	%fd90, %fd88, %fd89, %fd87;
	ld.global.f64 	%fd91, [%rd19+16];
	ld.const.f64 	%fd92, [mask3+240];
	fma.rn.f64 	%fd93, %fd91, %fd92, %fd90;
	ld.global.f64 	%fd94, [%rd19+24];
	ld.const.f64 	%fd95, [mask3+248];
	fma.rn.f64 	%fd96, %fd94, %fd95, %fd93;
	ld.global.f64 	%fd97, [%rd19+32];
	ld.const.f64 	%fd98, [mask3+256];
	fma.rn.f64 	%fd99, %fd97, %fd98, %fd96;
	ld.global.f64 	%fd100, [%rd19+40];
	ld.const.f64 	%fd101, [mask3+264];
	fma.rn.f64 	%fd102, %fd100, %fd101, %fd99;
	ld.global.f64 	%fd103, [%rd19+48];
	ld.const.f64 	%fd104, [mask3+272];
	fma.rn.f64 	%fd105, %fd103, %fd104, %fd102;
	add.s64 	%rd20, %rd19, %rd15;
	ld.global.f64 	%fd106, [%rd20];
	ld.const.f64 	%fd107, [mask3+280];
	fma.rn.f64 	%fd108, %fd106, %fd107, %fd105;
	ld.global.f64 	%fd109, [%rd20+8];
	ld.const.f64 	%fd110, [mask3+288];
	fma.rn.f64 	%fd111, %fd109, %fd110, %fd108;
	ld.global.f64 	%fd112, [%rd20+16];
	ld.const.f64 	%fd113, [mask3+296];
	fma.rn.f64 	%fd114, %fd112, %fd113, %fd111;
	ld.global.f64 	%fd115, [%rd20+24];
	ld.const.f64 	%fd116, [mask3+304];
	fma.rn.f64 	%fd117, %fd115, %fd116, %fd114;
	ld.global.f64 	%fd118, [%rd20+32];
	ld.const.f64 	%fd119, [mask3+312];
	fma.rn.f64 	%fd120, %fd118, %fd119, %fd117;
	ld.global.f64 	%fd121, [%rd20+40];
	ld.const.f64 	%fd122, [mask3+320];
	fma.rn.f64 	%fd123, %fd121, %fd122, %fd120;
	ld.global.f64 	%fd124, [%rd20+48];
	ld.const.f64 	%fd125, [mask3+328];
	fma.rn.f64 	%fd126, %fd124, %fd125, %fd123;
	add.s64 	%rd21, %rd20, %rd15;
	ld.global.f64 	%fd127, [%rd21];
	ld.const.f64 	%fd128, [mask3+336];
	fma.rn.f64 	%fd129, %fd127, %fd128, %fd126;
	ld.global.f64 	%fd130, [%rd21+8];
	ld.const.f64 	%fd131, [mask3+344];
	fma.rn.f64 	%fd132, %fd130, %fd131, %fd129;
	ld.global.f64 	%fd133, [%rd21+16];
	ld.const.f64 	%fd134, [mask3+352];
	fma.rn.f64 	%fd135, %fd133, %fd134, %fd132;
	ld.global.f64 	%fd136, [%rd21+24];
	ld.const.f64 	%fd137, [mask3+360];
	fma.rn.f64 	%fd138, %fd136, %fd137, %fd135;
	ld.global.f64 	%fd139, [%rd21+32];
	ld.const.f64 	%fd140, [mask3+368];
	fma.rn.f64 	%fd141, %fd139, %fd140, %fd138;
	ld.global.f64 	%fd142, [%rd21+40];
	ld.const.f64 	%fd143, [mask3+376];
	fma.rn.f64 	%fd144, %fd142, %fd143, %fd141;
	ld.global.f64 	%fd145, [%rd21+48];
	ld.const.f64 	%fd146, [mask3+384];
	fma.rn.f64 	%fd147, %fd145, %fd146, %fd144;
	mul.wide.u32 	%rd22, %r5, 8;
	add.s64 	%rd23, %rd2, %rd22;
	st.global.f64 	[%rd23], %fd147;
	bra.uni 	$L__BB2_11;
$L__BB2_8:
	sub.s32 	%r19, %r4, %r6;
	add.s32 	%r20, %r19, %r3;
	add.s32 	%r21, %r20, -1;
	mul.wide.s32 	%rd42, %r21, 8;
	add.s64 	%rd43, %rd1, %rd42;
	ld.global.f64 	%fd298, [%rd43];
	ld.const.f64 	%fd299, [mask0];
	fma.rn.f64 	%fd300, %fd298, %fd299, 0d0000000000000000;
	ld.global.f64 	%fd301, [%rd43+8];
	ld.const.f64 	%fd302, [mask0+8];
	fma.rn.f64 	%fd303, %fd301, %fd302, %fd300;
	ld.global.f64 	%fd304, [%rd43+16];
	ld.const.f64 	%fd305, [mask0+16];
	fma.rn.f64 	%fd306, %fd304, %fd305, %fd303;
	mul.wide.s32 	%rd44, %r6, 8;
	add.s64 	%rd45, %rd43, %rd44;
	ld.global.f64 	%fd307, [%rd45];
	ld.const.f64 	%fd308, [mask0+24];
	fma.rn.f64 	%fd309, %fd307, %fd308, %fd306;
	ld.global.f64 	%fd310, [%rd45+8];
	ld.const.f64 	%fd311, [mask0+32];
	fma.rn.f64 	%fd312, %fd310, %fd311, %fd309;
	ld.global.f64 	%fd313, [%rd45+16];
	ld.const.f64 	%fd314, [mask0+40];
	fma.rn.f64 	%fd315, %fd313, %fd314, %fd312;
	add.s64 	%rd46, %rd45, %rd44;
	ld.global.f64 	%fd316, [%rd46];
	ld.const.f64 	%fd317, [mask0+48];
	fma.rn.f64 	%fd318, %fd316, %fd317, %fd315;
	ld.global.f64 	%fd319, [%rd46+8];
	ld.const.f64 	%fd320, [mask0+56];
	fma.rn.f64 	%fd321, %fd319, %fd320, %fd318;
	ld.global.f64 	%fd322, [%rd46+16];
	ld.const.f64 	%fd323, [mask0+64];
	fma.rn.f64 	%fd324, %fd322, %fd323, %fd321;
	mul.wide.u32 	%rd47, %r5, 8;
	add.s64 	%rd48, %rd2, %rd47;
	st.global.f64 	[%rd48], %fd324;
	bra.uni 	$L__BB2_11;
$L__BB2_9:
	add.s32 	%r13, %r2, -2;
	mad.lo.s32 	%r14, %r13, %r6, %r3;
	add.s32 	%r15, %r14, -2;
	mul.wide.s32 	%rd24, %r15, 8;
	add.s64 	%rd25, %rd1, %rd24;
	ld.global.f64 	%fd148, [%rd25];
	ld.const.f64 	%fd149, [mask2];
	fma.rn.f64 	%fd150, %fd148, %fd149, 0d0000000000000000;
	ld.global.f64 	%fd151, [%rd25+8];
	ld.const.f64 	%fd152, [mask2+8];
	fma.rn.f64 	%fd153, %fd151, %fd152, %fd150;
	ld.global.f64 	%fd154, [%rd25+16];
	ld.const.f64 	%fd155, [mask2+16];
	fma.rn.f64 	%fd156, %fd154, %fd155, %fd153;
	ld.global.f64 	%fd157, [%rd25+24];
	ld.const.f64 	%fd158, [mask2+24];
	fma.rn.f64 	%fd159, %fd157, %fd158, %fd156;
	ld.global.f64 	%fd160, [%rd25+32];
	ld.const.f64 	%fd161, [mask2+32];
	fma.rn.f64 	%fd162, %fd160, %fd161, %fd159;
	mul.wide.s32 	%rd26, %r6, 8;
	add.s64 	%rd27, %rd25, %rd26;
	ld.global.f64 	%fd163, [%rd27];
	ld.const.f64 	%fd164, [mask2+40];
	fma.rn.f64 	%fd165, %fd163, %fd164, %fd162;
	ld.global.f64 	%fd166, [%rd27+8];
	ld.const.f64 	%fd167, [mask2+48];
	fma.rn.f64 	%fd168, %fd166, %fd167, %fd165;
	ld.global.f64 	%fd169, [%rd27+16];
	ld.const.f64 	%fd170, [mask2+56];
	fma.rn.f64 	%fd171, %fd169, %fd170, %fd168;
	ld.global.f64 	%fd172, [%rd27+24];
	ld.const.f64 	%fd173, [mask2+64];
	fma.rn.f64 	%fd174, %fd172, %fd173, %fd171;
	ld.global.f64 	%fd175, [%rd27+32];
	ld.const.f64 	%fd176, [mask2+72];
	fma.rn.f64 	%fd177, %fd175, %fd176, %fd174;
	add.s64 	%rd28, %rd27, %rd26;
	ld.global.f64 	%fd178, [%rd28];
	ld.const.f64 	%fd179, [mask2+80];
	fma.rn.f64 	%fd180, %fd178, %fd179, %fd177;
	ld.global.f64 	%fd181, [%rd28+8];
	ld.const.f64 	%fd182, [mask2+88];
	fma.rn.f64 	%fd183, %fd181, %fd182, %fd180;
	ld.global.f64 	%fd184, [%rd28+16];
	ld.const.f64 	%fd185, [mask2+96];
	fma.rn.f64 	%fd186, %fd184, %fd185, %fd183;
	ld.global.f64 	%fd187, [%rd28+24];
	ld.const.f64 	%fd188, [mask2+104];
	fma.rn.f64 	%fd189, %fd187, %fd188, %fd186;
	ld.global.f64 	%fd190, [%rd28+32];
	ld.const.f64 	%fd191, [mask2+112];
	fma.rn.f64 	%fd192, %fd190, %fd191, %fd189;
	add.s64 	%rd29, %rd28, %rd26;
	ld.global.f64 	%fd193, [%rd29];
	ld.const.f64 	%fd194, [mask2+120];
	fma.rn.f64 	%fd195, %fd193, %fd194, %fd192;
	ld.global.f64 	%fd196, [%rd29+8];
	ld.const.f64 	%fd197, [mask2+128];
	fma.rn.f64 	%fd198, %fd196, %fd197, %fd195;
	ld.global.f64 	%fd199, [%rd29+16];
	ld.const.f64 	%fd200, [mask2+136];
	fma.rn.f64 	%fd201, %fd199, %fd200, %fd198;
	ld.global.f64 	%fd202, [%rd29+24];
	ld.const.f64 	%fd203, [mask2+144];
	fma.rn.f64 	%fd204, %fd202, %fd203, %fd201;
	ld.global.f64 	%fd205, [%rd29+32];
	ld.const.f64 	%fd206, [mask2+152];
	fma.rn.f64 	%fd207, %fd205, %fd206, %fd204;
	add.s64 	%rd30, %rd29, %rd26;
	ld.global.f64 	%fd208, [%rd30];
	ld.const.f64 	%fd209, [mask2+160];
	fma.rn.f64 	%fd210, %fd208, %fd209, %fd207;
	ld.global.f64 	%fd211, [%rd30+8];
	ld.const.f64 	%fd212, [mask2+168];
	fma.rn.f64 	%fd213, %fd211, %fd212, %fd210;
	ld.global.f64 	%fd214, [%rd30+16];
	ld.const.f64 	%fd215, [mask2+176];
	fma.rn.f64 	%fd216, %fd214, %fd215, %fd213;
	ld.global.f64 	%fd217, [%rd30+24];
	ld.const.f64 	%fd218, [mask2+184];
	fma.rn.f64 	%fd219, %fd217, %fd218, %fd216;
	ld.global.f64 	%fd220, [%rd30+32];
	ld.const.f64 	%fd221, [mask2+192];
	fma.rn.f64 	%fd222, %fd220, %fd221, %fd219;
	mul.wide.u32 	%rd31, %r5, 8;
	add.s64 	%rd32, %rd2, %rd31;
	st.global.f64 	[%rd32], %fd222;
	bra.uni 	$L__BB2_11;
$L__BB2_10:
	mad.lo.s32 	%r22, %r6, -3, %r5;
	add.s32 	%r23, %r22, -3;
	mul.wide.s32 	%rd49, %r23, 8;
	add.s64 	%rd50, %rd1, %rd49;
	ld.global.f64 	%fd325, [%rd50];
	ld.const.f64 	%fd326, [mask4];
	fma.rn.f64 	%fd327, %fd325, %fd326, 0d0000000000000000;
	ld.global.f64 	%fd328, [%rd50+8];
	ld.const.f64 	%fd329, [mask4+8];
	fma.rn.f64 	%fd330, %fd328, %fd329, %fd327;
	ld.global.f64 	%fd331, [%rd50+16];
	ld.const.f64 	%fd332, [mask4+16];
	fma.rn.f64 	%fd333, %fd331, %fd332, %fd330;
	ld.global.f64 	%fd334, [%rd50+24];
	ld.const.f64 	%fd335, [mask4+24];
	fma.rn.f64 	%fd336, %fd334, %fd335, %fd333;
	ld.global.f64 	%fd337, [%rd50+32];
	ld.const.f64 	%fd338, [mask4+32];
	fma.rn.f64 	%fd339, %fd337, %fd338, %fd336;
	ld.global.f64 	%fd340, [%rd50+40];
	ld.const.f64 	%fd341, [mask4+40];
	fma.rn.f64 	%fd342, %fd340, %fd341, %fd339;
	ld.global.f64 	%fd343, [%rd50+48];
	ld.const.f64 	%fd344, [mask4+48];
	fma.rn.f64 	%fd345, %fd343, %fd344, %fd342;
	mul.wide.s32 	%rd51, %r6, 8;
	add.s64 	%rd52, %rd50, %rd51;
	ld.global.f64 	%fd346, [%rd52];
	ld.const.f64 	%fd347, [mask4+56];
	fma.rn.f64 	%fd348, %fd346, %fd347, %fd345;
	ld.global.f64 	%fd349, [%rd52+8];
	ld.const.f64 	%fd350, [mask4+64];
	fma.rn.f64 	%fd351, %fd349, %fd350, %fd348;
	ld.global.f64 	%fd352, [%rd52+16];
	ld.const.f64 	%fd353, [mask4+72];
	fma.rn.f64 	%fd354, %fd352, %fd353, %fd351;
	ld.global.f64 	%fd355, [%rd52+24];
	ld.const.f64 	%fd356, [mask4+80];
	fma.rn.f64 	%fd357, %fd355, %fd356, %fd354;
	ld.global.f64 	%fd358, [%rd52+32];
	ld.const.f64 	%fd359, [mask4+88];
	fma.rn.f64 	%fd360, %fd358, %fd359, %fd357;
	ld.global.f64 	%fd361, [%rd52+40];
	ld.const.f64 	%fd362, [mask4+96];
	fma.rn.f64 	%fd363, %fd361, %fd362, %fd360;
	ld.global.f64 	%fd364, [%rd52+48];
	ld.const.f64 	%fd365, [mask4+104];
	fma.rn.f64 	%fd366, %fd364, %fd365, %fd363;
	add.s64 	%rd53, %rd52, %rd51;
	ld.global.f64 	%fd367, [%rd53];
	ld.const.f64 	%fd368, [mask4+112];
	fma.rn.f64 	%fd369, %fd367, %fd368, %fd366;
	ld.global.f64 	%fd370, [%rd53+8];
	ld.const.f64 	%fd371, [mask4+120];
	fma.rn.f64 	%fd372, %fd370, %fd371, %fd369;
	ld.global.f64 	%fd373, [%rd53+16];
	ld.const.f64 	%fd374, [mask4+128];
	fma.rn.f64 	%fd375, %fd373, %fd374, %fd372;
	ld.global.f64 	%fd376, [%rd53+24];
	ld.const.f64 	%fd377, [mask4+136];
	fma.rn.f64 	%fd378, %fd376, %fd377, %fd375;
	ld.global.f64 	%fd379, [%rd53+32];
	ld.const.f64 	%fd380, [mask4+144];
	fma.rn.f64 	%fd381, %fd379, %fd380, %fd378;
	ld.global.f64 	%fd382, [%rd53+40];
	ld.const.f64 	%fd383, [mask4+152];
	fma.rn.f64 	%fd384, %fd382, %fd383, %fd381;
	ld.global.f64 	%fd385, [%rd53+48];
	ld.const.f64 	%fd386, [mask4+160];
	fma.rn.f64 	%fd387, %fd385, %fd386, %fd384;
	add.s64 	%rd54, %rd53, %rd51;
	ld.global.f64 	%fd388, [%rd54];
	ld.const.f64 	%fd389, [mask4+168];
	fma.rn.f64 	%fd390, %fd388, %fd389, %fd387;
	ld.global.f64 	%fd391, [%rd54+8];
	ld.const.f64 	%fd392, [mask4+176];
	fma.rn.f64 	%fd393, %fd391, %fd392, %fd390;
	ld.global.f64 	%fd394, [%rd54+16];
	ld.const.f64 	%fd395, [mask4+184];
	fma.rn.f64 	%fd396, %fd394, %fd395, %fd393;
	ld.global.f64 	%fd397, [%rd54+24];
	ld.const.f64 	%fd398, [mask4+192];
	fma.rn.f64 	%fd399, %fd397, %fd398, %fd396;
	ld.global.f64 	%fd400, [%rd54+32];
	ld.const.f64 	%fd401, [mask4+200];
	fma.rn.f64 	%fd402, %fd400, %fd401, %fd399;
	ld.global.f64 	%fd403, [%rd54+40];
	ld.const.f64 	%fd404, [mask4+208];
	fma.rn.f64 	%fd405, %fd403, %fd404, %fd402;
	ld.global.f64 	%fd406, [%rd54+48];
	ld.const.f64 	%fd407, [mask4+216];
	fma.rn.f64 	%fd408, %fd406, %fd407, %fd405;
	add.s64 	%rd55, %rd54, %rd51;
	ld.global.f64 	%fd409, [%rd55];
	ld.const.f64 	%fd410, [mask4+224];
	fma.rn.f64 	%fd411, %fd409, %fd410, %fd408;
	ld.global.f64 	%fd412, [%rd55+8];
	ld.const.f64 	%fd413, [mask4+232];
	fma.rn.f64 	%fd414, %fd412, %fd413, %fd411;
	ld.global.f64 	%fd415, [%rd55+16];
	ld.const.f64 	%fd416, [mask4+240];
	fma.rn.f64 	%fd417, %fd415, %fd416, %fd414;
	ld.global.f64 	%fd418, [%rd55+24];
	ld.const.f64 	%fd419, [mask4+248];
	fma.rn.f64 	%fd420, %fd418, %fd419, %fd417;
	ld.global.f64 	%fd421, [%rd55+32];
	ld.const.f64 	%fd422, [mask4+256];
	fma.rn.f64 	%fd423, %fd421, %fd422, %fd420;
	ld.global.f64 	%fd424, [%rd55+40];
	ld.const.f64 	%fd425, [mask4+264];
	fma.rn.f64 	%fd426, %fd424, %fd425, %fd423;
	ld.global.f64 	%fd427, [%rd55+48];
	ld.const.f64 	%fd428, [mask4+272];
	fma.rn.f64 	%fd429, %fd427, %fd428, %fd426;
	add.s64 	%rd56, %rd55, %rd51;
	ld.global.f64 	%fd430, [%rd56];
	ld.const.f64 	%fd431, [mask4+280];
	fma.rn.f64 	%fd432, %fd430, %fd431, %fd429;
	ld.global.f64 	%fd433, [%rd56+8];
	ld.const.f64 	%fd434, [mask4+288];
	fma.rn.f64 	%fd435, %fd433, %fd434, %fd432;
	ld.global.f64 	%fd436, [%rd56+16];
	ld.const.f64 	%fd437, [mask4+296];
	fma.rn.f64 	%fd438, %fd436, %fd437, %fd435;
	ld.global.f64 	%fd439, [%rd56+24];
	ld.const.f64 	%fd440, [mask4+304];
	fma.rn.f64 	%fd441, %fd439, %fd440, %fd438;
	ld.global.f64 	%fd442, [%rd56+32];
	ld.const.f64 	%fd443, [mask4+312];
	fma.rn.f64 	%fd444, %fd442, %fd443, %fd441;
	ld.global.f64 	%fd445, [%rd56+40];
	ld.const.f64 	%fd446, [mask4+320];
	fma.rn.f64 	%fd447, %fd445, %fd446, %fd444;
	ld.global.f64 	%fd448, [%rd56+48];
	ld.const.f64 	%fd449, [mask4+328];
	fma.rn.f64 	%fd450, %fd448, %fd449, %fd447;
	add.s64 	%rd57, %rd56, %rd51;
	ld.global.f64 	%fd451, [%rd57];
	ld.const.f64 	%fd452, [mask4+336];
	fma.rn.f64 	%fd453, %fd451, %fd452, %fd450;
	ld.global.f64 	%fd454, [%rd57+8];
	ld.const.f64 	%fd455, [mask4+344];
	fma.rn.f64 	%fd456, %fd454, %fd455, %fd453;
	ld.global.f64 	%fd457, [%rd57+16];
	ld.const.f64 	%fd458, [mask4+352];
	fma.rn.f64 	%fd459, %fd457, %fd458, %fd456;
	ld.global.f64 	%fd460, [%rd57+24];
	ld.const.f64 	%fd461, [mask4+360];
	fma.rn.f64 	%fd462, %fd460, %fd461, %fd459;
	ld.global.f64 	%fd463, [%rd57+32];
	ld.const.f64 	%fd464, [mask4+368];
	fma.rn.f64 	%fd465, %fd463, %fd464, %fd462;
	ld.global.f64 	%fd466, [%rd57+40];
	ld.const.f64 	%fd467, [mask4+376];
	fma.rn.f64 	%fd468, %fd466, %fd467, %fd465;
	ld.global.f64 	%fd469, [%rd57+48];
	ld.const.f64 	%fd470, [mask4+384];
	fma.rn.f64 	%fd471, %fd469, %fd470, %fd468;
	mul.wide.u32 	%rd58, %r5, 8;
	add.s64 	%rd59, %rd2, %rd58;
	st.global.f64 	[%rd59], %fd471;
$L__BB2_11:
	ret;

}
	// .globl	_Z3SADPjPdS0_P11pixelCoordsjjj
.visible .entry _Z3SADPjPdS0_P11pixelCoordsjjj(
	.param .u64 .ptr .align 1 _Z3SADPjPdS0_P11pixelCoordsjjj_param_0,
	.param .u64 .ptr .align 1 _Z3SADPjPdS0_P11pixelCoordsjjj_param_1,
	.param .u64 .ptr .align 1 _Z3SADPjPdS0_P11pixelCoordsjjj_param_2,
	.param .u64 .ptr .align 1 _Z3SADPjPdS0_P11pixelCoordsjjj_param_3,
	.param .u32 _Z3SADPjPdS0_P11pixelCoordsjjj_param_4,
	.param .u32 _Z3SADPjPdS0_P11pixelCoordsjjj_param_5,
	.param .u32 _Z3SADPjPdS0_P11pixelCoordsjjj_param_6
)
{
	.reg .pred 	%p<2>;
	.reg .b32 	%r<13>;
	.reg .b64 	%rd<14>;
	.reg .b64 	%fd<5>;

	ld.param.u64 	%rd1, [_Z3SADPjPdS0_P11pixelCoordsjjj_param_0];
	ld.param.u64 	%rd2, [_Z3SADPjPdS0_P11pixelCoordsjjj_param_1];
	ld.param.u64 	%rd3, [_Z3SADPjPdS0_P11pixelCoordsjjj_param_2];
	ld.param.u64 	%rd4, [_Z3SADPjPdS0_P11pixelCoordsjjj_param_3];
	ld.param.u32 	%r3, [_Z3SADPjPdS0_P11pixelCoordsjjj_param_4];
	ld.param.u32 	%r2, [_Z3SADPjPdS0_P11pixelCoordsjjj_param_5];
	mov.u32 	%r4, %ntid.x;
	mov.u32 	%r5, %ctaid.x;
	mov.u32 	%r6, %tid.x;
	mad.lo.s32 	%r1, %r4, %r5, %r6;
	setp.ge.u32 	%p1, %r1, %r3;
	@%p1 bra 	$L__BB3_2;
	cvta.to.global.u64 	%rd5, %rd4;
	cvta.to.global.u64 	%rd6, %rd2;
	cvta.to.global.u64 	%rd7, %rd3;
	cvta.to.global.u64 	%rd8, %rd1;
	mul.wide.u32 	%rd9, %r1, 8;
	add.s64 	%rd10, %rd5, %rd9;
	ld.global.u32 	%r7, [%rd10];
	ld.global.u32 	%r8, [%rd10+4];
	mad.lo.s32 	%r9, %r7, %r2, %r8;
	mul.wide.u32 	%rd11, %r9, 8;
	add.s64 	%rd12, %rd6, %rd11;
	ld.global.f64 	%fd1, [%rd12];
	add.s64 	%rd13, %rd7, %rd11;
	ld.global.f64 	%fd2, [%rd13];
	sub.f64 	%fd3, %fd1, %fd2;
	add.f64 	%fd4, %fd3, 0d3FE0000000000000;
	cvt.rzi.s32.f64 	%r10, %fd4;
	abs.s32 	%r11, %r10;
	atom.global.add.u32 	%r12, [%rd8], %r11;
$L__BB3_2:
	ret;

}
	// .globl	_Z8BWKernelPhS_Pdj
.visible .entry _Z8BWKernelPhS_Pdj(
	.param .u64 .ptr .align 1 _Z8BWKernelPhS_Pdj_param_0,
	.param .u64 .ptr .align 1 _Z8BWKernelPhS_Pdj_param_1,
	.param .u64 .ptr .align 1 _Z8BWKernelPhS_Pdj_param_2,
	.param .u32 _Z8BWKernelPhS_Pdj_param_3
)
{
	.reg .pred 	%p<2>;
	.reg .b16 	%rs<4>;
	.reg .b32 	%r<20>;
	.reg .b64 	%rd<17>;
	.reg .b64 	%fd<7>;

	ld.param.u64 	%rd1, [_Z8BWKernelPhS_Pdj_param_0];
	ld.param.u64 	%rd2, [_Z8BWKernelPhS_Pdj_param_1];
	ld.param.u64 	%rd3, [_Z8BWKernelPhS_Pdj_param_2];
	ld.param.u32 	%r3, [_Z8BWKernelPhS_Pdj_param_3];
	mov.u32 	%r4, %ntid.x;
	mov.u32 	%r5, %ctaid.x;
	mov.u32 	%r6, %tid.x;
	add.s32 	%r7, %r4, %r3;
	add.s32 	%r8, %r7, -1;
	div.u32 	%r9, %r8, %r4;
	div.u32 	%r1, %r5, %r9;
	mul.lo.s32 	%r10, %r1, %r9;
	sub.s32 	%r11, %r5, %r10;
	mad.lo.s32 	%r2, %r11, %r4, %r6;
	setp.ge.u32 	%p1, %r2, %r3;
	@%p1 bra 	$L__BB4_2;
	cvta.to.global.u64 	%rd4, %rd2;
	cvta.to.global.u64 	%rd5, %rd1;
	cvta.to.global.u64 	%rd6, %rd3;
	mad.lo.s32 	%r12, %r3, 3, 3;
	and.b32  	%r13, %r12, -4;
	mul.lo.s32 	%r14, %r1, %r13;
	mad.lo.s32 	%r15, %r2, 3, %r14;
	mad.lo.s32 	%r16, %r1, %r3, %r2;
	cvt.u64.u32 	%rd7, %r15;
	add.s64 	%rd8, %rd4, %rd7;
	ld.global.u8 	%rs1, [%rd8];
	cvt.rn.f64.u16 	%fd1, %rs1;
	add.s32 	%r17, %r15, 1;
	cvt.u64.u32 	%rd9, %r17;
	add.s64 	%rd10, %rd4, %rd9;
	ld.global.u8 	%rs2, [%rd10];
	cvt.rn.f64.u16 	%fd2, %rs2;
	add.s32 	%r18, %r15, 2;
	cvt.u64.u32 	%rd11, %r18;
	add.s64 	%rd12, %rd4, %rd11;
	ld.global.u8 	%rs3, [%rd12];
	cvt.rn.f64.u16 	%fd3, %rs3;
	add.f64 	%fd4, %fd2, %fd3;
	add.f64 	%fd5, %fd4, %fd1;
	div.rn.f64 	%fd6, %fd5, 0d4008000000000000;
	cvt.rzi.u32.f64 	%r19, %fd6;
	cvt.u64.u32 	%rd13, %r16;
	add.s64 	%rd14, %rd5, %rd13;
	st.global.u8 	[%rd14], %r19;
	mul.wide.u32 	%rd15, %r16, 8;
	add.s64 	%rd16, %rd6, %rd15;
	st.global.f64 	[%rd16], %fd6;
$L__BB4_2:
	ret;

}
	// .globl	_Z9RGBKernelPhPdj
.visible .entry _Z9RGBKernelPhPdj(
	.param .u64 .ptr .align 1 _Z9RGBKernelPhPdj_param_0,
	.param .u64 .ptr .align 1 _Z9RGBKernelPhPdj_param_1,
	.param .u32 _Z9RGBKernelPhPdj_param_2
)
{
	.reg .pred 	%p<2>;
	.reg .b16 	%rs<2>;
	.reg .b32 	%r<20>;
	.reg .b64 	%rd<13>;
	.reg .b64 	%fd<2>;

	ld.param.u64 	%rd1, [_Z9RGBKernelPhPdj_param_0];
	ld.param.u64 	%rd2, [_Z9RGBKernelPhPdj_param_1];
	ld.param.u32 	%r3, [_Z9RGBKernelPhPdj_param_2];
	mov.u32 	%r4, %ntid.x;
	mov.u32 	%r5, %ctaid.x;
	mov.u32 	%r6, %tid.x;
	add.s32 	%r7, %r4, %r3;
	add.s32 	%r8, %r7, -1;
	div.u32 	%r9, %r8, %r4;
	div.u32 	%r1, %r5, %r9;
	mul.lo.s32 	%r10, %r1, %r9;
	sub.s32 	%r11, %r5, %r10;
	mad.lo.s32 	%r2, %r11, %r4, %r6;
	setp.ge.u32 	%p1, %r2, %r3;
	@%p1 bra 	$L__BB5_2;
	cvta.to.global.u64 	%rd3, %rd2;
	cvta.to.global.u64 	%rd4, %rd1;
	mad.lo.s32 	%r12, %r3, 3, 3;
	and.b32  	%r13, %r12, -4;
	mul.lo.s32 	%r14, %r1, %r13;
	mad.lo.s32 	%r15, %r2, 3, %r14;
	mad.lo.s32 	%r16, %r1, %r3, %r2;
	mul.wide.u32 	%rd5, %r16, 8;
	add.s64 	%rd6, %rd3, %rd5;
	ld.global.f64 	%fd1, [%rd6];
	cvt.rzi.u32.f64 	%r17, %fd1;
	cvt.u16.u32 	%rs1, %r17;
	cvt.u64.u32 	%rd7, %r15;
	add.s64 	%rd8, %rd4, %rd7;
	st.global.u8 	[%rd8], %rs1;
	add.s32 	%r18, %r15, 1;
	cvt.u64.u32 	%rd9, %r18;
	add.s64 	%rd10, %rd4, %rd9;
	st.global.u8 	[%rd10], %rs1;
	add.s32 	%r19, %r15, 2;
	cvt.u64.u32 	%rd11, %r19;
	add.s64 	%rd12, %rd4, %rd11;
	st.global.u8 	[%rd12], %rs1;
$L__BB5_2:
	ret;

}
	// .globl	_Z12NoisyPixCopyPdS_P11pixelCoordsjj
.visible .entry _Z12NoisyPixCopyPdS_P11pixelCoordsjj(
	.param .u64 .ptr .align 1 _Z12NoisyPixCopyPdS_P11pixelCoordsjj_param_0,
	.param .u64 .ptr .align 1 _Z12NoisyPixCopyPdS_P11pixelCoordsjj_param_1,
	.param .u64 .ptr .align 1 _Z12NoisyPixCopyPdS_P11pixelCoordsjj_param_2,
	.param .u32 _Z12NoisyPixCopyPdS_P11pixelCoordsjj_param_3,
	.param .u32 _Z12NoisyPixCopyPdS_P11pixelCoordsjj_param_4
)
{
	.reg .pred 	%p<2>;
	.reg .b32 	%r<10>;
	.reg .b64 	%rd<12>;
	.reg .b64 	%fd<2>;

	ld.param.u64 	%rd1, [_Z12NoisyPixCopyPdS_P11pixelCoordsjj_param_0];
	ld.param.u64 	%rd2, [_Z12NoisyPixCopyPdS_P11pixelCoordsjj_param_1];
	ld.param.u64 	%rd3, [_Z12NoisyPixCopyPdS_P11pixelCoordsjj_param_2];
	ld.param.u32 	%r3, [_Z12NoisyPixCopyPdS_P11pixelCoordsjj_param_3];
	ld.param.u32 	%r2, [_Z12NoisyPixCopyPdS_P11pixelCoordsjj_param_4];
	mov.u32 	%r4, %ntid.x;
	mov.u32 	%r5, %ctaid.x;
	mov.u32 	%r6, %tid.x;
	mad.lo.s32 	%r1, %r4, %r5, %r6;
	setp.ge.u32 	%p1, %r1, %r3;
	@%p1 bra 	$L__BB6_2;
	cvta.to.global.u64 	%rd4, %rd3;
	cvta.to.global.u64 	%rd5, %rd2;
	cvta.to.global.u64 	%rd6, %rd1;
	mul.wide.u32 	%rd7, %r1, 8;
	add.s64 	%rd8, %rd4, %rd7;
	ld.global.u32 	%r7, [%rd8];
	ld.global.u32 	%r8, [%rd8+4];
	mad.lo.s32 	%r9, %r7, %r2, %r8;
	mul.wide.u32 	%rd9, %r9, 8;
	add.s64 	%rd10, %rd5, %rd9;
	ld.global.f64 	%fd1, [%rd10];
	add.s64 	%rd11, %rd6, %rd9;
	st.global.f64 	[%rd11], %fd1;
$L__BB6_2:
	ret;

}
	// .globl	_Z7PixCopyPdS_j
.visible .entry _Z7PixCopyPdS_j(
	.param .u64 .ptr .align 1 _Z7PixCopyPdS_j_param_0,
	.param .u64 .ptr .align 1 _Z7PixCopyPdS_j_param_1,
	.param .u32 _Z7PixCopyPdS_j_param_2
)
{
	.reg .pred 	%p<2>;
	.reg .b32 	%r<6>;
	.reg .b64 	%rd<8>;
	.reg .b64 	%fd<2>;

	ld.param.u64 	%rd1, [_Z7PixCopyPdS_j_param_0];
	ld.param.u64 	%rd2, [_Z7PixCopyPdS_j_param_1];
	ld.param.u32 	%r2, [_Z7PixCopyPdS_j_param_2];
	mov.u32 	%r3, %ntid.x;
	mov.u32 	%r4, %ctaid.x;
	mov.u32 	%r5, %tid.x;
	mad.lo.s32 	%r1, %r3, %r4, %r5;
	setp.gt.u32 	%p1, %r1, %r2;
	@%p1 bra 	$L__BB7_2;
	cvta.to.global.u64 	%rd3, %rd2;
	cvta.to.global.u64 	%rd4, %rd1;
	mul.wide.u32 	%rd5, %r1, 8;
	add.s64 	%rd6, %rd3, %rd5;
	ld.global.f64 	%fd1, [%rd6];
	add.s64 	%rd7, %rd4, %rd5;
	st.global.f64 	[%rd7], %fd1;
$L__BB7_2:
	ret;

}
.func  (.param .b64 func_retval0) __internal_accurate_pow(
	.param .b64 __internal_accurate_pow_param_0
)
{
	.reg .pred 	%p<8>;
	.reg .b32 	%r<49>;
	.reg .b32 	%f<3>;
	.reg .b64 	%fd<109>;

	ld.param.f64 	%fd10, [__internal_accurate_pow_param_0];
	{
	.reg .b32 %temp; 
	mov.b64 	{%temp, %r46}, %fd10;
	}
	{
	.reg .b32 %temp; 
	mov.b64 	{%r45, %temp}, %fd10;
	}
	shr.u32 	%r47, %r46, 20;
	setp.gt.u32 	%p1, %r46, 1048575;
	@%p1 bra 	$L__BB8_2;
	mul.f64 	%fd11, %fd10, 0d4350000000000000;
	{
	.reg .b32 %temp; 
	mov.b64 	{%temp, %r46}, %fd11;
	}
	{
	.reg .b32 %temp; 
	mov.b64 	{%r45, %temp}, %fd11;
	}
	shr.u32 	%r16, %r46, 20;
	add.s32 	%r47, %r16, -54;
$L__BB8_2:
	add.s32 	%r48, %r47, -1023;
	and.b32  	%r17, %r46, -2146435073;
	or.b32  	%r18, %r17, 1072693248;
	mov.b64 	%fd107, {%r45, %r18};
	setp.lt.u32 	%p2, %r18, 1073127583;
	@%p2 bra 	$L__BB8_4;
	{
	.reg .b32 %temp; 
	mov.b64 	{%r19, %temp}, %fd107;
	}
	{
	.reg .b32 %temp; 
	mov.b64 	{%temp, %r20}, %fd107;
	}
	add.s32 	%r21, %r20, -1048576;
	mov.b64 	%fd107, {%r19, %r21};
	add.s32 	%r48, %r47, -1022;
$L__BB8_4:
	add.f64 	%fd12, %fd107, 0dBFF0000000000000;
	add.f64 	%fd13, %fd107, 0d3FF0000000000000;
	rcp.approx.ftz.f64 	%fd14, %fd13;
	neg.f64 	%fd15, %fd13;
	fma.rn.f64 	%fd16, %fd15, %fd14, 0d3FF0000000000000;
	fma.rn.f64 	%fd17, %fd16, %fd16, %fd16;
	fma.rn.f64 	%fd18, %fd17, %fd14, %fd14;
	mul.f64 	%fd19, %fd12, %fd18;
	fma.rn.f64 	%fd20, %fd12, %fd18, %fd19;
	mul.f64 	%fd21, %fd20, %fd20;
	fma.rn.f64 	%fd22, %fd21, 0d3EB0F5FF7D2CAFE2, 0d3ED0F5D241AD3B5A;
	fma.rn.f64 	%fd23, %fd22, %fd21, 0d3EF3B20A75488A3F;
	fma.rn.f64 	%fd24, %fd23, %fd21, 0d3F1745CDE4FAECD5;
	fma.rn.f64 	%fd25, %fd24, %fd21, 0d3F3C71C7258A578B;
	fma.rn.f64 	%fd26, %fd25, %fd21, 0d3F6249249242B910;
	fma.rn.f64 	%fd27, %fd26, %fd21, 0d3F89999999999DFB;
	sub.f64 	%fd28, %fd12, %fd20;
	add.f64 	%fd29, %fd28, %fd28;
	neg.f64 	%fd30, %fd20;
	fma.rn.f64 	%fd31, %fd30, %fd12, %fd29;
	mul.f64 	%fd32, %fd18, %fd31;
	fma.rn.f64 	%fd33, %fd21, %fd27, 0d3FB5555555555555;
	mov.f64 	%fd34, 0d3FB5555555555555;
	sub.f64 	%fd35, %fd34, %fd33;
	fma.rn.f64 	%fd36, %fd21, %fd27, %fd35;
	add.f64 	%fd37, %fd36, 0dBC46A4CB00B9E7B0;
	add.f64 	%fd38, %fd33, %fd37;
	sub.f64 	%fd39, %fd33, %fd38;
	add.f64 	%fd40, %fd37, %fd39;
	mul.rn.f64 	%fd41, %fd20, %fd20;
	neg.f64 	%fd42, %fd41;
	fma.rn.f64 	%fd43, %fd20, %fd20, %fd42;
	{
	.reg .b32 %temp; 
	mov.b64 	{%r22, %temp}, %fd32;
	}
	{
	.reg .b32 %temp; 
	mov.b64 	{%temp, %r23}, %fd32;
	}
	add.s32 	%r24, %r23, 1048576;
	mov.b64 	%fd44, {%r22, %r24};
	fma.rn.f64 	%fd45, %fd20, %fd44, %fd43;
	mul.rn.f64 	%fd46, %fd41, %fd20;
	neg.f64 	%fd47, %fd46;
	fma.rn.f64 	%fd48, %fd41, %fd20, %fd47;
	fma.rn.f64 	%fd49, %fd41, %fd32, %fd48;
	fma.rn.f64 	%fd50, %fd45, %fd20, %fd49;
	mul.rn.f64 	%fd51, %fd38, %fd46;
	neg.f64 	%fd52, %fd51;
	fma.rn.f64 	%fd53, %fd38, %fd46, %fd52;
	fma.rn.f64 	%fd54, %fd38, %fd50, %fd53;
	fma.rn.f64 	%fd55, %fd40, %fd46, %fd54;
	add.f64 	%fd56, %fd51, %fd55;
	sub.f64 	%fd57, %fd51, %fd56;
	add.f64 	%fd58, %fd55, %fd57;
	add.f64 	%fd59, %fd20, %fd56;
	sub.f64 	%fd60, %fd20, %fd59;
	add.f64 	%fd61, %fd56, %fd60;
	add.f64 	%fd62, %fd58, %fd61;
	add.f64 	%fd63, %fd32, %fd62;
	add.f64 	%fd64, %fd59, %fd63;
	sub.f64 	%fd65, %fd59, %fd64;
	add.f64 	%fd66, %fd63, %fd65;
	xor.b32  	%r25, %r48, -2147483648;
	mov.b32 	%r26, 1127219200;
	mov.b64 	%fd67, {%r25, %r26};
	mov.b32 	%r27, -2147483648;
	mov.b64 	%fd68, {%r27, %r26};
	sub.f64 	%fd69, %fd67, %fd68;
	fma.rn.f64 	%fd70, %fd69, 0d3FE62E42FEFA39EF, %fd64;
	fma.rn.f64 	%fd71, %fd69, 0dBFE62E42FEFA39EF, %fd70;
	sub.f64 	%fd72, %fd71, %fd64;
	sub.f64 	%fd73, %fd66, %fd72;
	fma.rn.f64 	%fd74, %fd69, 0d3C7ABC9E3B39803F, %fd73;
	add.f64 	%fd75, %fd70, %fd74;
	sub.f64 	%fd76, %fd70, %fd75;
	add.f64 	%fd77, %fd74, %fd76;
	mov.f64 	%fd78, 0d4000000000000000;
	{
	.reg .b32 %temp; 
	mov.b64 	{%temp, %r28}, %fd78;
	}
	{
	.reg .b32 %temp; 
	mov.b64 	{%r29, %temp}, %fd78;
	}
	shl.b32 	%r30, %r28, 1;
	setp.gt.u32 	%p3, %r30, -33554433;
	and.b32  	%r31, %r28, -15728641;
	selp.b32 	%r32, %r31, %r28, %p3;
	mov.b64 	%fd79, {%r29, %r32};
	mul.rn.f64 	%fd80, %fd75, %fd79;
	neg.f64 	%fd81, %fd80;
	fma.rn.f64 	%fd82, %fd75, %fd79, %fd81;
	fma.rn.f64 	%fd83, %fd77, %fd79, %fd82;
	add.f64 	%fd4, %fd80, %fd83;
	sub.f64 	%fd84, %fd80, %fd4;
	add.f64 	%fd5, %fd83, %fd84;
	fma.rn.f64 	%fd85, %fd4, 0d3FF71547652B82FE, 0d4338000000000000;
	{
	.reg .b32 %temp; 
	mov.b64 	{%r13, %temp}, %fd85;
	}
	mov.f64 	%fd86, 0dC338000000000000;
	add.rn.f64 	%fd87, %fd85, %fd86;
	fma.rn.f64 	%fd88, %fd87, 0dBFE62E42FEFA39EF, %fd4;
	fma.rn.f64 	%fd89, %fd87, 0dBC7ABC9E3B39803F, %fd88;
	fma.rn.f64 	%fd90, %fd89, 0d3E5ADE1569CE2BDF, 0d3E928AF3FCA213EA;
	fma.rn.f64 	%fd91, %fd90, %fd89, 0d3EC71DEE62401315;
	fma.rn.f64 	%fd92, %fd91, %fd89, 0d3EFA01997C89EB71;
	fma.rn.f64 	%fd93, %fd92, %fd89, 0d3F2A01A014761F65;
	fma.rn.f64 	%fd94, %fd93, %fd89, 0d3F56C16C1852B7AF;
	fma.rn.f64 	%fd95, %fd94, %fd89, 0d3F81111111122322;
	fma.rn.f64 	%fd96, %fd95, %fd89, 0d3FA55555555502A1;
	fma.rn.f64 	%fd97, %fd96, %fd89, 0d3FC5555555555511;
	fma.rn.f64 	%fd98, %fd97, %fd89, 0d3FE000000000000B;
	fma.rn.f64 	%fd99, %fd98, %fd89, 0d3FF0000000000000;
	fma.rn.f64 	%fd100, %fd99, %fd89, 0d3FF0000000000000;
	{
	.reg .b32 %temp; 
	mov.b64 	{%r14, %temp}, %fd100;
	}
	{
	.reg .b32 %temp; 
	mov.b64 	{%temp, %r15}, %fd100;
	}
	shl.b32 	%r33, %r13, 20;
	add.s32 	%r34, %r33, %r15;
	mov.b64 	%fd108, {%r14, %r34};
	{
	.reg .b32 %temp; 
	mov.b64 	{%temp, %r35}, %fd4;
	}
	mov.b32 	%f2, %r35;
	abs.f32 	%f1, %f2;
	setp.lt.f32 	%p4, %f1, 0f4086232B;
	@%p4 bra 	$L__BB8_7;
	setp.lt.f64 	%p5, %fd4, 0d0000000000000000;
	add.f64 	%fd101, %fd4, 0d7FF0000000000000;
	selp.f64 	%fd108, 0d0000000000000000, %fd101, %p5;
	setp.geu.f32 	%p6, %f1, 0f40874800;
	@%p6 bra 	$L__BB8_7;
	shr.u32 	%r36, %r13, 31;
	add.s32 	%r37, %r13, %r36;
	shr.s32 	%r38, %r37, 1;
	shl.b32 	%r39, %r38, 20;
	add.s32 	%r40, %r15, %r39;
	mov.b64 	%fd102, {%r14, %r40};
	sub.s32 	%r41, %r13, %r38;
	shl.b32 	%r42, %r41, 20;
	add.s32 	%r43, %r42, 1072693248;
	mov.b32 	%r44, 0;
	mov.b64 	%fd103, {%r44, %r43};
	mul.f64 	%fd108, %fd103, %fd102;
$L__BB8_7:
	abs.f64 	%fd104, %fd108;
	setp.eq.f64 	%p7, %fd104, 0d7FF0000000000000;
	fma.rn.f64 	%fd105, %fd108, %fd5, %fd108;
	selp.f64 	%fd106, %fd108, %fd105, %p7;
	st.param.f64 	[func_retval0], %fd106;
	ret;

}


// ===== COMPILED SASS (sm_100) =====

	.target	sm_100

	.elftype	@"ET_EXEC"


//--------------------- .note.nv.tkinfo           --------------------------
	.section	.note.nv.tkinfo,"",@"SHT_NOTE"
	.sectionflags	@"SHF_NOTE_NV_TKINFO"
	.tkinfo
        /*0018*/ 	.word	0x00000002
        /*0030*/ 	.string	""
        /*0030*/ 	.string	"ptxas"
        /*0030*/ 	.string	"Cuda compilation tools, release 13.0, V13.0.88"
        /*0030*/ 	.string	"Build cuda_13.0.r13.0/compiler.36424714_0"
        /*0030*/ 	.string	"-arch sm_100 -m 64 "



//--------------------- .note.nv.cuinfo           --------------------------
	.section	.note.nv.cuinfo,"",@"SHT_NOTE"
	.sectionflags	@"SHF_NOTE_NV_CUINFO"
        /*0018*/ 	.short	0x0002
        /*001a*/ 	.short	0x0064
        /*001c*/ 	.short	0x0082
	.zero		2


//--------------------- .nv.info                  --------------------------
	.section	.nv.info,"",@"SHT_CUDA_INFO"
	.align	4


	//----- nvinfo : EIATTR_REGCOUNT
	.align		4
        /*0000*/ 	.byte	0x04, 0x2f
        /*0002*/ 	.short	(.L_15 - .L_14)
	.align		4
.L_14:
        /*0004*/ 	.word	index@(_Z15findNoisyPixelsP11pixelCoordsPhS1_PjS2_S2_jj)
        /*0008*/ 	.word	0x0000001a


	//----- nvinfo : EIATTR_FRAME_SIZE
	.align		4
.L_15:
        /*000c*/ 	.byte	0x04, 0x11
        /*000e*/ 	.short	(.L_17 - .L_16)
	.align		4
.L_16:
        /*0010*/ 	.word	index@(_Z15findNoisyPixelsP11pixelCoordsPhS1_PjS2_S2_jj)
        /*0014*/ 	.word	0x00000000


	//----- nvinfo : EIATTR_REGCOUNT
	.align		4
.L_17:
        /*0018*/ 	.byte	0x04, 0x2f
        /*001a*/ 	.short	(.L_19 - .L_18)
	.align		4
.L_18:
        /*001c*/ 	.word	index@(_Z14determineMasksP11pixelCoordsPhS1_S1_jjj)
        /*0020*/ 	.word	0x00000040


	//----- nvinfo : EIATTR_FRAME_SIZE
	.align		4
.L_19:
        /*0024*/ 	.byte	0x04, 0x11
        /*0026*/ 	.short	(.L_21 - .L_20)
	.align		4
.L_20:
        /*0028*/ 	.word	index@($_Z14determineMasksP11pixelCoordsPhS1_S1_jjj$__internal_accurate_pow)
        /*002c*/ 	.word	0x00000040


	//----- nvinfo : EIATTR_FRAME_SIZE
	.align		4
.L_21:
        /*0030*/ 	.byte	0x04, 0x11
        /*0032*/ 	.short	(.L_23 - .L_22)
	.align		4
.L_22:
        /*0034*/ 	.word	index@($__internal_1_$__cuda_sm3x_div_rn_noftz_f32_slowpath)
        /*0038*/ 	.word	0x00000040


	//----- nvinfo : EIATTR_FRAME_SIZE
	.align		4
.L_23:
        /*003c*/ 	.byte	0x04, 0x11
        /*003e*/ 	.short	(.L_25 - .L_24)
	.align		4
.L_24:
        /*0040*/ 	.word	index@(_Z14determineMasksP11pixelCoordsPhS1_S1_jjj)
        /*0044*/ 	.word	0x00000040


	//----- nvinfo : EIATTR_REGCOUNT
	.align		4
.L_25:
        /*0048*/ 	.byte	0x04, 0x2f
        /*004a*/ 	.short	(.L_27 - .L_26)
	.align		4
.L_26:
        /*004c*/ 	.word	index@(_Z9ConvolutePdS_P11pixelCoordsPhjj)
        /*0050*/ 	.word	0x00000020


	//----- nvinfo : EIATTR_FRAME_SIZE
	.align		4
.L_27:
        /*0054*/ 	.byte	0x04, 0x11
        /*0056*/ 	.short	(.L_29 - .L_28)
	.align		4
.L_28:
        /*0058*/ 	.word	index@(_Z9ConvolutePdS_P11pixelCoordsPhjj)
        /*005c*/ 	.word	0x00000000


	//----- nvinfo : EIATTR_REGCOUNT
	.align		4
.L_29:
        /*0060*/ 	.byte	0x04, 0x2f
        /*0062*/ 	.short	(.L_31 - .L_30)
	.align		4
.L_30:
        /*0064*/ 	.word	index@(_Z3SADPjPdS0_P11pixelCoordsjjj)
        /*0068*/ 	.word	0x0000000d


	//----- nvinfo : EIATTR_FRAME_SIZE
	.align		4
.L_31:
        /*006c*/ 	.byte	0x04, 0x11
        /*006e*/ 	.short	(.L_33 - .L_32)
	.align		4
.L_32:
        /*0070*/ 	.word	index@(_Z3SADPjPdS0_P11pixelCoordsjjj)
        /*0074*/ 	.word	0x00000000


	//----- nvinfo : EIATTR_REGCOUNT
	.align		4
.L_33:
        /*0078*/ 	.byte	0x04, 0x2f
        /*007a*/ 	.short	(.L_35 - .L_34)
	.align		4
.L_34:
        /*007c*/ 	.word	index@(_Z8BWKernelPhS_Pdj)
        /*0080*/ 	.word	0x00000018


	//----- nvinfo : EIATTR_FRAME_SIZE
	.align		4
.L_35:
        /*0084*/ 	.byte	0x04, 0x11
        /*0086*/ 	.short	(.L_37 - .L_36)
	.align		4
.L_36:
        /*0088*/ 	.word	index@($__internal_0_$__cuda_sm20_div_rn_f64_full)
        /*008c*/ 	.word	0x00000000


	//----- nvinfo : EIATTR_FRAME_SIZE
	.align		4
.L_37:
        /*0090*/ 	.byte	0x04, 0x11
        /*0092*/ 	.short	(.L_39 - .L_38)
	.align		4
.L_38:
        /*0094*/ 	.word	index@(_Z8BWKernelPhS_Pdj)
        /*0098*/ 	.word	0x00000000


	//----- nvinfo : EIATTR_REGCOUNT
	.align		4
.L_39:
        /*009c*/ 	.byte	0x04, 0x2f
        /*009e*/ 	.short	(.L_41 - .L_40)
	.align		4
.L_40:
        /*00a0*/ 	.word	index@(_Z9RGBKernelPhPdj)
        /*00a4*/ 	.word	0x0000000e


	//----- nvinfo : EIATTR_FRAME_SIZE
	.align		4
.L_41:
        /*00a8*/ 	.byte	0x04, 0x11
        /*00aa*/ 	.short	(.L_43 - .L_42)
	.align		4
.L_42:
        /*00ac*/ 	.word	index@(_Z9RGBKernelPhPdj)
        /*00b0*/ 	.word	0x00000000


	//----- nvinfo : EIATTR_REGCOUNT
	.align		4
.L_43:
        /*00b4*/ 	.byte	0x04, 0x2f
        /*00b6*/ 	.short	(.L_45 - .L_44)
	.align		4
.L_44:
        /*00b8*/ 	.word	index@(_Z12NoisyPixCopyPdS_P11pixelCoordsjj)
        /*00bc*/ 	.word	0x0000000c


	//----- nvinfo : EIATTR_FRAME_SIZE
	.align		4
.L_45:
        /*00c0*/ 	.byte	0x04, 0x11
        /*00c2*/ 	.short	(.L_47 - .L_46)
	.align		4
.L_46:
        /*00c4*/ 	.word	index@(_Z12NoisyPixCopyPdS_P11pixelCoordsjj)
        /*00c8*/ 	.word	0x00000000


	//----- nvinfo : EIATTR_REGCOUNT
	.align		4
.L_47:
        /*00cc*/ 	.byte	0x04, 0x2f
        /*00ce*/ 	.short	(.L_49 - .L_48)
	.align		4
.L_48:
        /*00d0*/ 	.word	index@(_Z7PixCopyPdS_j)
        /*00d4*/ 	.word	0x0000000a


	//----- nvinfo : EIATTR_FRAME_SIZE
	.align		4
.L_49:
        /*00d8*/ 	.byte	0x04, 0x11
        /*00da*/ 	.short	(.L_51 - .L_50)
	.align		4
.L_50:
        /*00dc*/ 	.word	index@(_Z7PixCopyPdS_j)
        /*00e0*/ 	.word	0x00000000


	//----- nvinfo : EIATTR_MIN_STACK_SIZE
	.align		4
.L_51:
        /*00e4*/ 	.byte	0x04, 0x12
        /*00e6*/ 	.short	(.L_53 - .L_52)
	.align		4
.L_52:
        /*00e8*/ 	.word	index@(_Z7PixCopyPdS_j)
        /*00ec*/ 	.word	0x00000000


	//----- nvinfo : EIATTR_MIN_STACK_SIZE
	.align		4
.L_53:
        /*00f0*/ 	.byte	0x04, 0x12
        /*00f2*/ 	.short	(.L_55 - .L_54)
	.align		4
.L_54:
        /*00f4*/ 	.word	index@(_Z12NoisyPixCopyPdS_P11pixelCoordsjj)
        /*00f8*/ 	.word	0x00000000


	//----- nvinfo : EIATTR_MIN_STACK_SIZE
	.align		4
.L_55:
        /*00fc*/ 	.byte	0x04, 0x12
        /*00fe*/ 	.short	(.L_57 - .L_56)
	.align		4
.L_56:
        /*0100*/ 	.word	index@(_Z9RGBKernelPhPdj)
        /*0104*/ 	.word	0x00000000


	//----- nvinfo : EIATTR_MIN_STACK_SIZE
	.align		4
.L_57:
        /*0108*/ 	.byte	0x04, 0x12
        /*010a*/ 	.short	(.L_59 - .L_58)
	.align		4
.L_58:
        /*010c*/ 	.word	index@(_Z8BWKernelPhS_Pdj)
        /*0110*/ 	.word	0x00000000


	//----- nvinfo : EIATTR_MIN_STACK_SIZE
	.align		4
.L_59:
        /*0114*/ 	.byte	0x04, 0x12
        /*0116*/ 	.short	(.L_61 - .L_60)
	.align		4
.L_60:
        /*0118*/ 	.word	index@(_Z3SADPjPdS0_P11pixelCoordsjjj)
        /*011c*/ 	.word	0x00000000


	//----- nvinfo : EIATTR_MIN_STACK_SIZE
	.align		4
.L_61:
        /*0120*/ 	.byte	0x04, 0x12
        /*0122*/ 	.short	(.L_63 - .L_62)
	.align		4
.L_62:
        /*0124*/ 	.word	index@(_Z9ConvolutePdS_P11pixelCoordsPhjj)
        /*0128*/ 	.word	0x00000000


	//----- nvinfo : EIATTR_MIN_STACK_SIZE
	.align		4
.L_63:
        /*012c*/ 	.byte	0x04, 0x12
        /*012e*/ 	.short	(.L_65 - .L_64)
	.align		4
.L_64:
        /*0130*/ 	.word	index@(_Z14determineMasksP11pixelCoordsPhS1_S1_jjj)
        /*0134*/ 	.word	0x00000040


	//----- nvinfo : EIATTR_MIN_STACK_SIZE
	.align		4
.L_65:
        /*0138*/ 	.byte	0x04, 0x12
        /*013a*/ 	.short	(.L_67 - .L_66)
	.align		4
.L_66:
        /*013c*/ 	.word	index@(_Z15findNoisyPixelsP11pixelCoordsPhS1_PjS2_S2_jj)
        /*0140*/ 	.word	0x00000000
.L_67:


//--------------------- .nv.compat                --------------------------
	.section	.nv.compat,"",@"SHT_CUDA_COMPAT_INFO"
	.align	4
        /*0000*/ 	.byte	0x02, 0x09, 0x00, 0x00, 0x02, 0x02, 0x01, 0x00, 0x02, 0x05, 0x05, 0x00, 0x03, 0x07, 0x01, 0x01
        /*0010*/ 	.byte	0x02, 0x03, 0x00, 0x00, 0x02, 0x06, 0x01, 0x00, 0x04, 0x0b, 0x08, 0x00, 0x01, 0x00, 0x00, 0x00
        /*0020*/ 	.byte	0x00, 0x00, 0x00, 0x00


//--------------------- .nv.info._Z7PixCopyPdS_j  --------------------------
	.section	.nv.info._Z7PixCopyPdS_j,"",@"SHT_CUDA_INFO"
	.sectionflags	@""
	.align	4


	//----- nvinfo : EIATTR_CUDA_API_VERSION
	.align		4
        /*0000*/ 	.byte	0x04, 0x37
        /*0002*/ 	.short	(.L_69 - .L_68)
.L_68:
        /*0004*/ 	.word	0x00000082


	//----- nvinfo : EIATTR_KPARAM_INFO
	.align		4
.L_69:
        /*0008*/ 	.byte	0x04, 0x17
        /*000a*/ 	.short	(.L_71 - .L_70)
.L_70:
        /*000c*/ 	.word	0x00000000
        /*0010*/ 	.short	0x0002
        /*0012*/ 	.short	0x0010
        /*0014*/ 	.byte	0x00, 0xf0, 0x11, 0x00


	//----- nvinfo : EIATTR_KPARAM_INFO
	.align		4
.L_71:
        /*0018*/ 	.byte	0x04, 0x17
        /*001a*/ 	.short	(.L_73 - .L_72)
.L_72:
        /*001c*/ 	.word	0x00000000
        /*0020*/ 	.short	0x0001
        /*0022*/ 	.short	0x0008
        /*0024*/ 	.byte	0x00, 0xf5, 0x21, 0x00


	//----- nvinfo : EIATTR_KPARAM_INFO
	.align		4
.L_73:
        /*0028*/ 	.byte	0x04, 0x17
        /*002a*/ 	.short	(.L_75 - .L_74)
.L_74:
        /*002c*/ 	.word	0x00000000
        /*0030*/ 	.short	0x0000
        /*0032*/ 	.short	0x0000
        /*0034*/ 	.byte	0x00, 0xf5, 0x21, 0x00


	//----- nvinfo : EIATTR_SPARSE_MMA_MASK
	.align		4
.L_75:
        /*0038*/ 	.byte	0x03, 0x50
        /*003a*/ 	.short	0x0000


	//----- nvinfo : EIATTR_MAXREG_COUNT
	.align		4
        /*003c*/ 	.byte	0x03, 0x1b
        /*003e*/ 	.short	0x00ff


	//----- nvinfo : EIATTR_MERCURY_ISA_VERSION
	.align		4
        /*0040*/ 	.byte	0x03, 0x5f
        /*0042*/ 	.short	0x0101


	//----- nvinfo : EIATTR_VRC_CTA_INIT_COUNT
	.align		4
        /*0044*/ 	.byte	0x02, 0x4a
	.zero		1
	.zero		1


	//----- nvinfo : EIATTR_EXIT_INSTR_OFFSETS
	.align		4
        /*0048*/ 	.byte	0x04, 0x1c
        /*004a*/ 	.short	(.L_77 - .L_76)


	//   ....[0]....
.L_76:
        /*004c*/ 	.word	0x00000070


	//   ....[1]....
        /*0050*/ 	.word	0x000000f0


	//----- nvinfo : EIATTR_CBANK_PARAM_SIZE
	.align		4
.L_77:
        /*0054*/ 	.byte	0x03, 0x19
        /*0056*/ 	.short	0x0014


	//----- nvinfo : EIATTR_PARAM_CBANK
	.align		4
        /*0058*/ 	.byte	0x04, 0x0a
        /*005a*/ 	.short	(.L_79 - .L_78)
	.align		4
.L_78:
        /*005c*/ 	.word	index@(.nv.constant0._Z7PixCopyPdS_j)
        /*0060*/ 	.short	0x0380
        /*0062*/ 	.short	0x0014


	//----- nvinfo : EIATTR_SW_WAR
	.align		4
.L_79:
        /*0064*/ 	.byte	0x04, 0x36
        /*0066*/ 	.short	(.L_81 - .L_80)
.L_80:
        /*0068*/ 	.word	0x00000008
.L_81:


//--------------------- .nv.info._Z12NoisyPixCopyPdS_P11pixelCoordsjj --------------------------
	.section	.nv.info._Z12NoisyPixCopyPdS_P11pixelCoordsjj,"",@"SHT_CUDA_INFO"
	.sectionflags	@""
	.align	4


	//----- nvinfo : EIATTR_CUDA_API_VERSION
	.align		4
        /*0000*/ 	.byte	0x04, 0x37
        /*0002*/ 	.short	(.L_83 - .L_82)
.L_82:
        /*0004*/ 	.word	0x00000082


	//----- nvinfo : EIATTR_KPARAM_INFO
	.align		4
.L_83:
        /*0008*/ 	.byte	0x04, 0x17
        /*000a*/ 	.short	(.L_85 - .L_84)
.L_84:
        /*000c*/ 	.word	0x00000000
        /*0010*/ 	.short	0x0004
        /*0012*/ 	.short	0x001c
        /*0014*/ 	.byte	0x00, 0xf0, 0x11, 0x00


	//----- nvinfo : EIATTR_KPARAM_INFO
	.align		4
.L_85:
        /*0018*/ 	.byte	0x04, 0x17
        /*001a*/ 	.short	(.L_87 - .L_86)
.L_86:
        /*001c*/ 	.word	0x00000000
        /*0020*/ 	.short	0x0003
        /*0022*/ 	.short	0x0018
        /*0024*/ 	.byte	0x00, 0xf0, 0x11, 0x00


	//----- nvinfo : EIATTR_KPARAM_INFO
	.align		4
.L_87:
        /*0028*/ 	.byte	0x04, 0x17
        /*002a*/ 	.short	(.L_89 - .L_88)
.L_88:
        /*002c*/ 	.word	0x00000000
        /*0030*/ 	.short	0x0002
        /*0032*/ 	.short	0x0010
        /*0034*/ 	.byte	0x00, 0xf5, 0x21, 0x00


	//----- nvinfo : EIATTR_KPARAM_INFO
	.align		4
.L_89:
        /*0038*/ 	.byte	0x04, 0x17
        /*003a*/ 	.short	(.L_91 - .L_90)
.L_90:
        /*003c*/ 	.word	0x00000000
        /*0040*/ 	.short	0x0001
        /*0042*/ 	.short	0x0008
        /*0044*/ 	.byte	0x00, 0xf5, 0x21, 0x00


	//----- nvinfo : EIATTR_KPARAM_INFO
	.align		4
.L_91:
        /*0048*/ 	.byte	0x04, 0x17
        /*004a*/ 	.short	(.L_93 - .L_92)
.L_92:
        /*004c*/ 	.word	0x00000000
        /*0050*/ 	.short	0x0000
        /*0052*/ 	.short	0x0000
        /*0054*/ 	.byte	0x00, 0xf5, 0x21, 0x00


	//----- nvinfo : EIATTR_SPARSE_MMA_MASK
	.align		4
.L_93:
        /*0058*/ 	.byte	0x03, 0x50
        /*005a*/ 	.short	0x0000


	//----- nvinfo : EIATTR_MAXREG_COUNT
	.align		4
        /*005c*/ 	.byte	0x03, 0x1b
        /*005e*/ 	.short	0x00ff


	//----- nvinfo : EIATTR_MERCURY_ISA_VERSION
	.align		4
        /*0060*/ 	.byte	0x03, 0x5f
        /*0062*/ 	.short	0x0101


	//----- nvinfo : EIATTR_VRC_CTA_INIT_COUNT
	.align		4
        /*0064*/ 	.byte	0x02, 0x4a
	.zero		1
	.zero		1


	//----- nvinfo : EIATTR_EXIT_INSTR_OFFSETS
	.align		4
        /*0068*/ 	.byte	0x04, 0x1c
        /*006a*/ 	.short	(.L_95 - .L_94)


	//   ....[0]....
.L_94:
        /*006c*/ 	.word	0x00000070


	//   ....[1]....
        /*0070*/ 	.word	0x00000150


	//----- nvinfo : EIATTR_CBANK_PARAM_SIZE
	.align		4
.L_95:
        /*0074*/ 	.byte	0x03, 0x19
        /*0076*/ 	.short	0x0020


	//----- nvinfo : EIATTR_PARAM_CBANK
	.align		4
        /*0078*/ 	.byte	0x04, 0x0a
        /*007a*/ 	.short	(.L_97 - .L_96)
	.align		4
.L_96:
        /*007c*/ 	.word	index@(.nv.constant0._Z12NoisyPixCopyPdS_P11pixelCoordsjj)
        /*0080*/ 	.short	0x0380
        /*0082*/ 	.short	0x0020


	//----- nvinfo : EIATTR_SW_WAR
	.align		4
.L_97:
        /*0084*/ 	.byte	0x04, 0x36
        /*0086*/ 	.short	(.L_99 - .L_98)
.L_98:
        /*0088*/ 	.word	0x00000008
.L_99:


//--------------------- .nv.info._Z9RGBKernelPhPdj --------------------------
	.section	.nv.info._Z9RGBKernelPhPdj,"",@"SHT_CUDA_INFO"
	.sectionflags	@""
	.align	4


	//----- nvinfo : EIATTR_CUDA_API_VERSION
	.align		4
        /*0000*/ 	.byte	0x04, 0x37
        /*0002*/ 	.short	(.L_101 - .L_100)
.L_100:
        /*0004*/ 	.word	0x00000082


	//----- nvinfo : EIATTR_KPARAM_INFO
	.align		4
.L_101:
        /*0008*/ 	.byte	0x04, 0x17
        /*000a*/ 	.short	(.L_103 - .L_102)
.L_102:
        /*000c*/ 	.word	0x00000000
        /*0010*/ 	.short	0x0002
        /*0012*/ 	.short	0x0010
        /*0014*/ 	.byte	0x00, 0xf0, 0x11, 0x00


	//----- nvinfo : EIATTR_KPARAM_INFO
	.align		4
.L_103:
        /*0018*/ 	.byte	0x04, 0x17
        /*001a*/ 	.short	(.L_105 - .L_104)
.L_104:
        /*001c*/ 	.word	0x00000000
        /*0020*/ 	.short	0x0001
        /*0022*/ 	.short	0x0008
        /*0024*/ 	.byte	0x00, 0xf5, 0x21, 0x00


	//----- nvinfo : EIATTR_KPARAM_INFO
	.align		4
.L_105:
        /*0028*/ 	.byte	0x04, 0x17
        /*002a*/ 	.short	(.L_107 - .L_106)
.L_106:
        /*002c*/ 	.word	0x00000000
        /*0030*/ 	.short	0x0000
        /*0032*/ 	.short	0x0000
        /*0034*/ 	.byte	0x00, 0xf5, 0x21, 0x00


	//----- nvinfo : EIATTR_SPARSE_MMA_MASK
	.align		4
.L_107:
        /*0038*/ 	.byte	0x03, 0x50
        /*003a*/ 	.short	0x0000


	//----- nvinfo : EIATTR_MAXREG_COUNT
	.align		4
        /*003c*/ 	.byte	0x03, 0x1b
        /*003e*/ 	.short	0x00ff


	//----- nvinfo : EIATTR_MERCURY_ISA_VERSION
	.align		4
        /*0040*/ 	.byte	0x03, 0x5f
        /*0042*/ 	.short	0x0101


	//----- nvinfo : EIATTR_VRC_CTA_INIT_COUNT
	.align		4
        /*0044*/ 	.byte	0x02, 0x4a
	.zero		1
	.zero		1


	//----- nvinfo : EIATTR_EXIT_INSTR_OFFSETS
	.align		4
        /*0048*/ 	.byte	0x04, 0x1c
        /*004a*/ 	.short	(.L_109 - .L_108)


	//   ....[0]....
.L_108:
        /*004c*/ 	.word	0x000002e0


	//   ....[1]....
        /*0050*/ 	.word	0x00000460


	//----- nvinfo : EIATTR_CBANK_PARAM_SIZE
	.align		4
.L_109:
        /*0054*/ 	.byte	0x03, 0x19
        /*0056*/ 	.short	0x0014


	//----- nvinfo : EIATTR_PARAM_CBANK
	.align		4
        /*0058*/ 	.byte	0x04, 0x0a
        /*005a*/ 	.short	(.L_111 - .L_110)
	.align		4
.L_110:
        /*005c*/ 	.word	index@(.nv.constant0._Z9RGBKernelPhPdj)
        /*0060*/ 	.short	0x0380
        /*0062*/ 	.short	0x0014


	//----- nvinfo : EIATTR_SW_WAR
	.align		4
.L_111:
        /*0064*/ 	.byte	0x04, 0x36
        /*0066*/ 	.short	(.L_113 - .L_112)
.L_112:
        /*0068*/ 	.word	0x00000008
.L_113:


//--------------------- .nv.info._Z8BWKernelPhS_Pdj --------------------------
	.section	.nv.info._Z8BWKernelPhS_Pdj,"",@"SHT_CUDA_INFO"
	.sectionflags	@""
	.align	4


	//----- nvinfo : EIATTR_CUDA_API_VERSION
	.align		4
        /*0000*/ 	.byte	0x04, 0x37
        /*0002*/ 	.short	(.L_115 - .L_114)
.L_114:
        /*0004*/ 	.word	0x00000082


	//----- nvinfo : EIATTR_KPARAM_INFO
	.align		4
.L_115:
        /*0008*/ 	.byte	0x04, 0x17
        /*000a*/ 	.short	(.L_117 - .L_116)
.L_116:
        /*000c*/ 	.word	0x00000000
        /*0010*/ 	.short	0x0003
        /*0012*/ 	.short	0x0018
        /*0014*/ 	.byte	0x00, 0xf0, 0x11, 0x00


	//----- nvinfo : EIATTR_KPARAM_INFO
	.align		4
.L_117:
        /*0018*/ 	.byte	0x04, 0x17
        /*001a*/ 	.short	(.L_119 - .L_118)
.L_118:
        /*001c*/ 	.word	0x00000000
        /*0020*/ 	.short	0x0002
        /*0022*/ 	.short	0x0010
        /*0024*/ 	.byte	0x00, 0xf5, 0x21, 0x00


	//----- nvinfo : EIATTR_KPARAM_INFO
	.align		4
.L_119:
        /*0028*/ 	.byte	0x04, 0x17
        /*002a*/ 	.short	(.L_121 - .L_120)
.L_120:
        /*002c*/ 	.word	0x00000000
        /*0030*/ 	.short	0x0001
        /*0032*/ 	.short	0x0008
        /*0034*/ 	.byte	0x00, 0xf5, 0x21, 0x00


	//----- nvinfo : EIATTR_KPARAM_INFO
	.align		4
.L_121:
        /*0038*/ 	.byte	0x04, 0x17
        /*003a*/ 	.short	(.L_123 - .L_122)
.L_122:
        /*003c*/ 	.word	0x00000000
        /*0040*/ 	.short	0x0000
        /*0042*/ 	.short	0x0000
        /*0044*/ 	.byte	0x00, 0xf5, 0x21, 0x00


	//----- nvinfo : EIATTR_SPARSE_MMA_MASK
	.align		4
.L_123:
        /*0048*/ 	.byte	0x03, 0x50
        /*004a*/ 	.short	0x0000


	//----- nvinfo : EIATTR_MAXREG_COUNT
	.align		4
        /*004c*/ 	.byte	0x03, 0x1b
        /*004e*/ 	.short	0x00ff


	//----- nvinfo : EIATTR_MERCURY_ISA_VERSION
	.align		4
        /*0050*/ 	.byte	0x03, 0x5f
        /*0052*/ 	.short	0x0101


	//----- nvinfo : EIATTR_VRC_CTA_INIT_COUNT
	.align		4
        /*0054*/ 	.byte	0x02, 0x4a
	.zero		1
	.zero		1


	//----- nvinfo : EIATTR_EXIT_INSTR_OFFSETS
	.align		4
        /*0058*/ 	.byte	0x04, 0x1c
        /*005a*/ 	.short	(.L_125 - .L_124)


	//   ....[0]....
.L_124:
        /*005c*/ 	.word	0x000002e0


	//   ....[1]....
        /*0060*/ 	.word	0x00000630


	//----- nvinfo : EIATTR_CRS_STACK_SIZE
	.align		4
.L_125:
        /*0064*/ 	.byte	0x04, 0x1e
        /*0066*/ 	.short	(.L_127 - .L_126)
.L_126:
        /*0068*/ 	.word	0x00000000


	//----- nvinfo : EIATTR_CBANK_PARAM_SIZE
	.align		4
.L_127:
        /*006c*/ 	.byte	0x03, 0x19
        /*006e*/ 	.short	0x001c


	//----- nvinfo : EIATTR_PARAM_CBANK
	.align		4
        /*0070*/ 	.byte	0x04, 0x0a
        /*0072*/ 	.short	(.L_129 - .L_128)
	.align		4
.L_128:
        /*0074*/ 	.word	index@(.nv.constant0._Z8BWKernelPhS_Pdj)
        /*0078*/ 	.short	0x0380
        /*007a*/ 	.short	0x001c


	//----- nvinfo : EIATTR_SW_WAR
	.align		4
.L_129:
        /*007c*/ 	.byte	0x04, 0x36
        /*007e*/ 	.short	(.L_131 - .L_130)
.L_130:
        /*0080*/ 	.word	0x00000008
.L_131:


//--------------------- .nv.info._Z3SADPjPdS0_P11pixelCoordsjjj --------------------------
	.section	.nv.info._Z3SADPjPdS0_P11pixelCoordsjjj,"",@"SHT_CUDA_INFO"
	.sectionflags	@""
	.align	4


	//----- nvinfo : EIATTR_CUDA_API_VERSION
	.align		4
        /*0000*/ 	.byte	0x04, 0x37
        /*0002*/ 	.short	(.L_133 - .L_132)
.L_132:
        /*0004*/ 	.word	0x00000082


	//----- nvinfo : EIATTR_KPARAM_INFO
	.align		4
.L_133:
        /*0008*/ 	.byte	0x04, 0x17
        /*000a*/ 	.short	(.L_135 - .L_134)
.L_134:
        /*000c*/ 	.word	0x00000000
        /*0010*/ 	.short	0x0006
        /*0012*/ 	.short	0x0028
        /*0014*/ 	.byte	0x00, 0xf0, 0x11, 0x00


	//----- nvinfo : EIATTR_KPARAM_INFO
	.align		4
.L_135:
        /*0018*/ 	.byte	0x04, 0x17
        /*001a*/ 	.short	(.L_137 - .L_136)
.L_136:
        /*001c*/ 	.word	0x00000000
        /*0020*/ 	.short	0x0005
        /*0022*/ 	.short	0x0024
        /*0024*/ 	.byte	0x00, 0xf0, 0x11, 0x00


	//----- nvinfo : EIATTR_KPARAM_INFO
	.align		4
.L_137:
        /*0028*/ 	.byte	0x04, 0x17
        /*002a*/ 	.short	(.L_139 - .L_138)
.L_138:
        /*002c*/ 	.word	0x00000000
        /*0030*/ 	.short	0x0004
        /*0032*/ 	.short	0x0020
        /*0034*/ 	.byte	0x00, 0xf0, 0x11, 0x00


	//----- nvinfo : EIATTR_KPARAM_INFO
	.align		4
.L_139:
        /*0038*/ 	.byte	0x04, 0x17
        /*003a*/ 	.short	(.L_141 - .L_140)
.L_140:
        /*003c*/ 	.word	0x00000000
        /*0040*/ 	.short	0x0003
        /*0042*/ 	.short	0x0018
        /*0044*/ 	.byte	0x00, 0xf5, 0x21, 0x00


	//----- nvinfo : EIATTR_KPARAM_INFO
	.align		4
.L_141:
        /*0048*/ 	.byte	0x04, 0x17
        /*004a*/ 	.short	(.L_143 - .L_142)
.L_142:
        /*004c*/ 	.word	0x00000000
        /*0050*/ 	.short	0x0002
        /*0052*/ 	.short	0x0010
        /*0054*/ 	.byte	0x00, 0xf5, 0x21, 0x00


	//----- nvinfo : EIATTR_KPARAM_INFO
	.align		4
.L_143:
        /*0058*/ 	.byte	0x04, 0x17
        /*005a*/ 	.short	(.L_145 - .L_144)
.L_144:
        /*005c*/ 	.word	0x00000000
        /*0060*/ 	.short	0x0001
        /*0062*/ 	.short	0x0008
        /*0064*/ 	.byte	0x00, 0xf5, 0x21, 0x00


	//----- nvinfo : EIATTR_KPARAM_INFO
	.align		4
.L_145:
        /*0068*/ 	.byte	0x04, 0x17
        /*006a*/ 	.short	(.L_147 - .L_146)
.L_146:
        /*006c*/ 	.word	0x00000000
        /*0070*/ 	.short	0x0000
        /*0072*/ 	.short	0x0000
        /*0074*/ 	.byte	0x00, 0xf5, 0x21, 0x00


	//----- nvinfo : EIATTR_SPARSE_MMA_MASK
	.align		4
.L_147:
        /*0078*/ 	.byte	0x03, 0x50
        /*007a*/ 	.short	0x0000


	//----- nvinfo : EIATTR_MAXREG_COUNT
	.align		4
        /*007c*/ 	.byte	0x03, 0x1b
        /*007e*/ 	.short	0x00ff


	//----- nvinfo : EIATTR_MERCURY_ISA_VERSION
	.align		4
        /*0080*/ 	.byte	0x03, 0x5f
        /*0082*/ 	.short	0x0101


	//----- nvinfo : EIATTR_INT_WARP_WIDE_INSTR_OFFSETS
	.align		4
        /*0084*/ 	.byte	0x04, 0x31
        /*0086*/ 	.short	(.L_149 - .L_148)


	//   ....[0]....
.L_148:
        /*0088*/ 	.word	0x00000160


	//   ....[1]....
        /*008c*/ 	.word	0x000001e0


	//----- nvinfo : EIATTR_VRC_CTA_INIT_COUNT
	.align		4
.L_149:
        /*0090*/ 	.byte	0x02, 0x4a
	.zero		1
	.zero		1


	//----- nvinfo : EIATTR_EXIT_INSTR_OFFSETS
	.align		4
        /*0094*/ 	.byte	0x04, 0x1c
        /*0096*/ 	.short	(.L_151 - .L_150)


	//   ....[0]....
.L_150:
        /*0098*/ 	.word	0x00000070


	//   ....[1]....
        /*009c*/ 	.word	0x00000210


	//----- nvinfo : EIATTR_CBANK_PARAM_SIZE
	.align		4
.L_151:
        /*00a0*/ 	.byte	0x03, 0x19
        /*00a2*/ 	.short	0x002c


	//----- nvinfo : EIATTR_PARAM_CBANK
	.align		4
        /*00a4*/ 	.byte	0x04, 0x0a
        /*00a6*/ 	.short	(.L_153 - .L_152)
	.align		4
.L_152:
        /*00a8*/ 	.word	index@(.nv.constant0._Z3SADPjPdS0_P11pixelCoordsjjj)
        /*00ac*/ 	.short	0x0380
        /*00ae*/ 	.short	0x002c


	//----- nvinfo : EIATTR_SW_WAR
	.align		4
.L_153:
        /*00b0*/ 	.byte	0x04, 0x36
        /*00b2*/ 	.short	(.L_155 - .L_154)
.L_154:
        /*00b4*/ 	.word	0x00000008
.L_155:


//--------------------- .nv.info._Z9ConvolutePdS_P11pixelCoordsPhjj --------------------------
	.section	.nv.info._Z9ConvolutePdS_P11pixelCoordsPhjj,"",@"SHT_CUDA_INFO"
	.sectionflags	@""
	.align	4


	//----- nvinfo : EIATTR_CUDA_API_VERSION
	.align		4
        /*0000*/ 	.byte	0x04, 0x37
        /*0002*/ 	.short	(.L_157 - .L_156)
.L_156:
        /*0004*/ 	.word	0x00000082


	//----- nvinfo : EIATTR_KPARAM_INFO
	.align		4
.L_157:
        /*0008*/ 	.byte	0x04, 0x17
        /*000a*/ 	.short	(.L_159 - .L_158)
.L_158:
        /*000c*/ 	.word	0x00000000
        /*0010*/ 	.short	0x0005
        /*0012*/ 	.short	0x0024
        /*0014*/ 	.byte	0x00, 0xf0, 0x11, 0x00


	//----- nvinfo : EIATTR_KPARAM_INFO
	.align		4
.L_159:
        /*0018*/ 	.byte	0x04, 0x17
        /*001a*/ 	.short	(.L_161 - .L_160)
.L_160:
        /*001c*/ 	.word	0x00000000
        /*0020*/ 	.short	0x0004
        /*0022*/ 	.short	0x0020
        /*0024*/ 	.byte	0x00, 0xf0, 0x11, 0x00


	//----- nvinfo : EIATTR_KPARAM_INFO
	.align		4
.L_161:
        /*0028*/ 	.byte	0x04, 0x17
        /*002a*/ 	.short	(.L_163 - .L_162)
.L_162:
        /*002c*/ 	.word	0x00000000
        /*0030*/ 	.short	0x0003
        /*0032*/ 	.short	0x0018
        /*0034*/ 	.byte	0x00, 0xf5, 0x21, 0x00


	//----- nvinfo : EIATTR_KPARAM_INFO
	.align		4
.L_163:
        /*0038*/ 	.byte	0x04, 0x17
        /*003a*/ 	.short	(.L_165 - .L_164)
.L_164:
        /*003c*/ 	.word	0x00000000
        /*0040*/ 	.short	0x0002
        /*0042*/ 	.short	0x0010
        /*0044*/ 	.byte	0x00, 0xf5, 0x21, 0x00


	//----- nvinfo : EIATTR_KPARAM_INFO
	.align		4
.L_165:
        /*0048*/ 	.byte	0x04, 0x17
        /*004a*/ 	.short	(.L_167 - .L_166)
.L_166:
        /*004c*/ 	.word	0x00000000
        /*0050*/ 	.short	0x0001
        /*0052*/ 	.short	0x0008
        /*0054*/ 	.byte	0x00, 0xf5, 0x21, 0x00


	//----- nvinfo : EIATTR_KPARAM_INFO
	.align		4
.L_167:
        /*0058*/ 	.byte	0x04, 0x17
        /*005a*/ 	.short	(.L_169 - .L_168)
.L_168:
        /*005c*/ 	.word	0x00000000
        /*0060*/ 	.short	0x0000
        /*0062*/ 	.short	0x0000
        /*0064*/ 	.byte	0x00, 0xf5, 0x21, 0x00


	//----- nvinfo : EIATTR_SPARSE_MMA_MASK
	.align		4
.L_169:
        /*0068*/ 	.byte	0x03, 0x50
        /*006a*/ 	.short	0x0000


	//----- nvinfo : EIATTR_MAXREG_COUNT
	.align		4
        /*006c*/ 	.byte	0x03, 0x1b
        /*006e*/ 	.short	0x00ff


	//----- nvinfo : EIATTR_MERCURY_ISA_VERSION
	.align		4
        /*0070*/ 	.byte	0x03, 0x5f
        /*0072*/ 	.short	0x0101


	//----- nvinfo : EIATTR_VRC_CTA_INIT_COUNT
	.align		4
        /*0074*/ 	.byte	0x02, 0x4a
	.zero		1
	.zero		1


	//----- nvinfo : EIATTR_EXIT_INSTR_OFFSETS
	.align		4
        /*0078*/ 	.byte	0x04, 0x1c
        /*007a*/ 	.short	(.L_171 - .L_170)


	//   ....[0]....
.L_170:
        /*007c*/ 	.word	0x00000070


	//   ....[1]....
        /*0080*/ 	.word	0x00000650


	//   ....[2]....
        /*0084*/ 	.word	0x00000860


	//   ....[3]....
        /*0088*/ 	.word	0x00001140


	//   ....[4]....
        /*008c*/ 	.word	0x000019d0


	//   ....[5]....
        /*0090*/ 	.word	0x00001e90


	//----- nvinfo : EIATTR_CRS_STACK_SIZE
	.align		4
.L_171:
        /*0094*/ 	.byte	0x04, 0x1e
        /*0096*/ 	.short	(.L_173 - .L_172)
.L_172:
        /*0098*/ 	.word	0x00000000


	//----- nvinfo : EIATTR_CBANK_PARAM_SIZE
	.align		4
.L_173:
        /*009c*/ 	.byte	0x03, 0x19
        /*009e*/ 	.short	0x0028


	//----- nvinfo : EIATTR_PARAM_CBANK
	.align		4
        /*00a0*/ 	.byte	0x04, 0x0a
        /*00a2*/ 	.short	(.L_175 - .L_174)
	.align		4
.L_174:
        /*00a4*/ 	.word	index@(.nv.constant0._Z9ConvolutePdS_P11pixelCoordsPhjj)
        /*00a8*/ 	.short	0x0380
        /*00aa*/ 	.short	0x0028


	//----- nvinfo : EIATTR_SW_WAR
	.align		4
.L_175:
        /*00ac*/ 	.byte	0x04, 0x36
        /*00ae*/ 	.short	(.L_177 - .L_176)
.L_176:
        /*00b0*/ 	.word	0x00000008
.L_177:


//--------------------- .nv.info._Z14determineMasksP11pixelCoordsPhS1_S1_jjj --------------------------
	.section	.nv.info._Z14determineMasksP11pixelCoordsPhS1_S1_jjj,"",@"SHT_CUDA_INFO"
	.sectionflags	@""
	.align	4


	//----- nvinfo : EIATTR_CUDA_API_VERSION
	.align		4
        /*0000*/ 	.byte	0x04, 0x37
        /*0002*/ 	.short	(.L_179 - .L_178)
.L_178:
        /*0004*/ 	.word	0x00000082


	//----- nvinfo : EIATTR_KPARAM_INFO
	.align		4
.L_179:
        /*0008*/ 	.byte	0x04, 0x17
        /*000a*/ 	.short	(.L_181 - .L_180)
.L_180:
        /*000c*/ 	.word	0x00000000
        /*0010*/ 	.short	0x0006
        /*0012*/ 	.short	0x0028
        /*0014*/ 	.byte	0x00, 0xf0, 0x11, 0x00


	//----- nvinfo : EIATTR_KPARAM_INFO
	.align		4
.L_181:
        /*0018*/ 	.byte	0x04, 0x17
        /*001a*/ 	.short	(.L_183 - .L_182)
.L_182:
        /*001c*/ 	.word	0x00000000
        /*0020*/ 	.short	0x0005
        /*0022*/ 	.short	0x0024
        /*0024*/ 	.byte	0x00, 0xf0, 0x11, 0x00


	//----- nvinfo : EIATTR_KPARAM_INFO
	.align		4
.L_183:
        /*0028*/ 	.byte	0x04, 0x17
        /*002a*/ 	.short	(.L_185 - .L_184)
.L_184:
        /*002c*/ 	.word	0x00000000
        /*0030*/ 	.short	0x0004
        /*0032*/ 	.short	0x0020
        /*0034*/ 	.byte	0x00, 0xf0, 0x11, 0x00


	//----- nvinfo : EIATTR_KPARAM_INFO
	.align		4
.L_185:
        /*0038*/ 	.byte	0x04, 0x17
        /*003a*/ 	.short	(.L_187 - .L_186)
.L_186:
        /*003c*/ 	.word	0x00000000
        /*0040*/ 	.short	0x0003
        /*0042*/ 	.short	0x0018
        /*0044*/ 	.byte	0x00, 0xf5, 0x21, 0x00


	//----- nvinfo : EIATTR_KPARAM_INFO
	.align		4
.L_187:
        /*0048*/ 	.byte	0x04, 0x17
        /*004a*/ 	.short	(.L_189 - .L_188)
.L_188:
        /*004c*/ 	.word	0x00000000
        /*0050*/ 	.short	0x0002
        /*0052*/ 	.short	0x0010
        /*0054*/ 	.byte	0x00, 0xf5, 0x21, 0x00


	//----- nvinfo : EIATTR_KPARAM_INFO
	.align		4
.L_189:
        /*0058*/ 	.byte	0x04, 0x17
        /*005a*/ 	.short	(.L_191 - .L_190)
.L_190:
        /*005c*/ 	.word	0x00000000
        /*0060*/ 	.short	0x0001
        /*0062*/ 	.short	0x0008
        /*0064*/ 	.byte	0x00, 0xf5, 0x21, 0x00


	//----- nvinfo : EIATTR_KPARAM_INFO
	.align		4
.L_191:
        /*0068*/ 	.byte	0x04, 0x17
        /*006a*/ 	.short	(.L_193 - .L_192)
.L_192:
        /*006c*/ 	.word	0x00000000
        /*0070*/ 	.short	0x0000
        /*0072*/ 	.short	0x0000
        /*0074*/ 	.byte	0x00, 0xf5, 0x21, 0x00


	//----- nvinfo : EIATTR_SPARSE_MMA_MASK
	.align		4
.L_193:
        /*0078*/ 	.byte	0x03, 0x50
        /*007a*/ 	.short	0x0000


	//----- nvinfo : EIATTR_MAXREG_COUNT
	.align		4
        /*007c*/ 	.byte	0x03, 0x1b
        /*007e*/ 	.short	0x00ff


	//----- nvinfo : EIATTR_MERCURY_ISA_VERSION
	.align		4
        /*0080*/ 	.byte	0x03, 0x5f
        /*0082*/ 	.short	0x0101


	//----- nvinfo : EIATTR_VRC_CTA_INIT_COUNT
	.align		4
        /*0084*/ 	.byte	0x02, 0x4a
	.zero		1
	.zero		1


	//----- nvinfo : EIATTR_EXIT_INSTR_OFFSETS
	.align		4
        /*0088*/ 	.byte	0x04, 0x1c
        /*008a*/ 	.short	(.L_195 - .L_194)


	//   ....[0]....
.L_194:
        /*008c*/ 	.word	0x00000080


	//   ....[1]....
        /*0090*/ 	.word	0x0000bee0


	//----- nvinfo : EIATTR_CRS_STACK_SIZE
	.align		4
.L_195:
        /*0094*/ 	.byte	0x04, 0x1e
        /*0096*/ 	.short	(.L_197 - .L_196)
.L_196:
        /*0098*/ 	.word	0x00000000


	//----- nvinfo : EIATTR_CBANK_PARAM_SIZE
	.align		4
.L_197:
        /*009c*/ 	.byte	0x03, 0x19
        /*009e*/ 	.short	0x002c


	//----- nvinfo : EIATTR_PARAM_CBANK
	.align		4
        /*00a0*/ 	.byte	0x04, 0x0a
        /*00a2*/ 	.short	(.L_199 - .L_198)
	.align		4
.L_198:
        /*00a4*/ 	.word	index@(.nv.constant0._Z14determineMasksP11pixelCoordsPhS1_S1_jjj)
        /*00a8*/ 	.short	0x0380
        /*00aa*/ 	.short	0x002c


	//----- nvinfo : EIATTR_SW_WAR
	.align		4
.L_199:
        /*00ac*/ 	.byte	0x04, 0x36
        /*00ae*/ 	.short	(.L_201 - .L_200)
.L_200:
        /*00b0*/ 	.word	0x00000008
.L_201:


//--------------------- .nv.info._Z15findNoisyPixelsP11pixelCoordsPhS1_PjS2_S2_jj --------------------------
	.section	.nv.info._Z15findNoisyPixelsP11pixelCoordsPhS1_PjS2_S2_jj,"",@"SHT_CUDA_INFO"
	.sectionflags	@""
	.align	4


	//----- nvinfo : EIATTR_CUDA_API_VERSION
	.align		4
        /*0000*/ 	.byte	0x04, 0x37
        /*0002*/ 	.short	(.L_203 - .L_202)
.L_202:
        /*0004*/ 	.word	0x00000082


	//----- nvinfo : EIATTR_KPARAM_INFO
	.align		4
.L_203:
        /*0008*/ 	.byte	0x04, 0x17
        /*000a*/ 	.short	(.L_205 - .L_204)
.L_204:
        /*000c*/ 	.word	0x00000000
        /*0010*/ 	.short	0x0007
        /*0012*/ 	.short	0x0034
        /*0014*/ 	.byte	0x00, 0xf0, 0x11, 0x00


	//----- nvinfo : EIATTR_KPARAM_INFO
	.align		4
.L_205:
        /*0018*/ 	.byte	0x04, 0x17
        /*001a*/ 	.short	(.L_207 - .L_206)
.L_206:
        /*001c*/ 	.word	0x00000000
        /*0020*/ 	.short	0x0006
        /*0022*/ 	.short	0x0030
        /*0024*/ 	.byte	0x00, 0xf0, 0x11, 0x00


	//----- nvinfo : EIATTR_KPARAM_INFO
	.align		4
.L_207:
        /*0028*/ 	.byte	0x04, 0x17
        /*002a*/ 	.short	(.L_209 - .L_208)
.L_208:
        /*002c*/ 	.word	0x00000000
        /*0030*/ 	.short	0x0005
        /*0032*/ 	.short	0x0028
        /*0034*/ 	.byte	0x00, 0xf5, 0x21, 0x00


	//----- nvinfo : EIATTR_KPARAM_INFO
	.align		4
.L_209:
        /*0038*/ 	.byte	0x04, 0x17
        /*003a*/ 	.short	(.L_211 - .L_210)
.L_210:
        /*003c*/ 	.word	0x00000000
        /*0040*/ 	.short	0x0004
        /*0042*/ 	.short	0x0020
        /*0044*/ 	.byte	0x00, 0xf5, 0x21, 0x00


	//----- nvinfo : EIATTR_KPARAM_INFO
	.align		4
.L_211:
        /*0048*/ 	.byte	0x04, 0x17
        /*004a*/ 	.short	(.L_213 - .L_212)
.L_212:
        /*004c*/ 	.word	0x00000000
        /*0050*/ 	.short	0x0003
        /*0052*/ 	.short	0x0018
        /*0054*/ 	.byte	0x00, 0xf5, 0x21, 0x00


	//----- nvinfo : EIATTR_KPARAM_INFO
	.align		4
.L_213:
        /*0058*/ 	.byte	0x04, 0x17
        /*005a*/ 	.short	(.L_215 - .L_214)
.L_214:
        /*005c*/ 	.word	0x00000000
        /*0060*/ 	.short	0x0002
        /*0062*/ 	.short	0x0010
        /*0064*/ 	.byte	0x00, 0xf5, 0x21, 0x00


	//----- nvinfo : EIATTR_KPARAM_INFO
	.align		4
.L_215:
        /*0068*/ 	.byte	0x04, 0x17
        /*006a*/ 	.short	(.L_217 - .L_216)
.L_216:
        /*006c*/ 	.word	0x00000000
        /*0070*/ 	.short	0x0001
        /*0072*/ 	.short	0x0008
        /*0074*/ 	.byte	0x00, 0xf5, 0x21, 0x00


	//----- nvinfo : EIATTR_KPARAM_INFO
	.align		4
.L_217:
        /*0078*/ 	.byte	0x04, 0x17
        /*007a*/ 	.short	(.L_219 - .L_218)
.L_218:
        /*007c*/ 	.word	0x00000000
        /*0080*/ 	.short	0x0000
        /*0082*/ 	.short	0x0000
        /*0084*/ 	.byte	0x00, 0xf5, 0x21, 0x00


	//----- nvinfo : EIATTR_SPARSE_MMA_MASK
	.align		4
.L_219:
        /*0088*/ 	.byte	0x03, 0x50
        /*008a*/ 	.short	0x0000


	//----- nvinfo : EIATTR_MAXREG_COUNT
	.align		4
        /*008c*/ 	.byte	0x03, 0x1b
        /*008e*/ 	.short	0x00ff


	//----- nvinfo : EIATTR_MERCURY_ISA_VERSION
	.align		4
        /*0090*/ 	.byte	0x03, 0x5f
        /*0092*/ 	.short	0x0101


	//----- nvinfo : EIATTR_INT_WARP_WIDE_INSTR_OFFSETS
	.align		4
        /*0094*/ 	.byte	0x04, 0x31
        /*0096*/ 	.short	(.L_221 - .L_220)


	//   ....[0]....
.L_220:
        /*0098*/ 	.word	0x00000690


	//   ....[1]....
        /*009c*/ 	.word	0x00000750


	//----- nvinfo : EIATTR_VRC_CTA_INIT_COUNT
	.align		4
.L_221:
        /*00a0*/ 	.byte	0x02, 0x4a
	.zero		1
	.zero		1


	//----- nvinfo : EIATTR_EXIT_INSTR_OFFSETS
	.align		4
        /*00a4*/ 	.byte	0x04, 0x1c
        /*00a6*/ 	.short	(.L_223 - .L_222)


	//   ....[0]....
.L_222:
        /*00a8*/ 	.word	0x00000350


	//   ....[1]....
        /*00ac*/ 	.word	0x00000670


	//   ....[2]....
        /*00b0*/ 	.word	0x000007c0


	//----- nvinfo : EIATTR_CBANK_PARAM_SIZE
	.align		4
.L_223:
        /*00b4*/ 	.byte	0x03, 0x19
        /*00b6*/ 	.short	0x0038


	//----- nvinfo : EIATTR_PARAM_CBANK
	.align		4
        /*00b8*/ 	.byte	0x04, 0x0a
        /*00ba*/ 	.short	(.L_225 - .L_224)
	.align		4
.L_224:
        /*00bc*/ 	.word	index@(.nv.constant0._Z15findNoisyPixelsP11pixelCoordsPhS1_PjS2_S2_jj)
        /*00c0*/ 	.short	0x0380
        /*00c2*/ 	.short	0x0038


	//----- nvinfo : EIATTR_SW_WAR
	.align		4
.L_225:
        /*00c4*/ 	.byte	0x04, 0x36
        /*00c6*/ 	.short	(.L_227 - .L_226)
.L_226:
        /*00c8*/ 	.word	0x00000008
.L_227:


//--------------------- .nv.callgraph             --------------------------
	.section	.nv.callgraph,"",@"SHT_CUDA_CALLGRAPH"
	.align	4
	.sectionentsize	8
	.align		4
        /*0000*/ 	.word	0x00000000
	.align		4
        /*0004*/ 	.word	0xffffffff
	.align		4
        /*0008*/ 	.word	0x00000000
	.align		4
        /*000c*/ 	.word	0xfffffffe
	.align		4
        /*0010*/ 	.word	0x00000000
	.align		4
        /*0014*/ 	.word	0xfffffffd
	.align		4
        /*0018*/ 	.word	0x00000000
	.align		4
        /*001c*/ 	.word	0xfffffffc


//--------------------- .nv.constant4             --------------------------
	.section	.nv.constant4,"a",@progbits
	.align	8
	.align		8
.nv.constant4:
        /*0000*/ 	.dword	precalc_xorwow_matrix
	.align		8
        /*0008*/ 	.dword	precalc_xorwow_offset_matrix
	.align		8
        /*0010*/ 	.dword	mrg32k3aM1
	.align		8
        /*0018*/ 	.dword	mrg32k3aM2
	.align		8
        /*0020*/ 	.dword	mrg32k3aM1SubSeq
	.align		8
        /*0028*/ 	.dword	mrg32k3aM2SubSeq
	.align		8
        /*0030*/ 	.dword	mrg32k3aM1Seq
	.align		8
        /*0038*/ 	.dword	mrg32k3aM2Seq


//--------------------- .nv.constant3             --------------------------
	.section	.nv.constant3,"a",@progbits
	.align	8
.nv.constant3:
	.type		__cr_lgamma_table,@object
	.size		__cr_lgamma_table,(mask0 - __cr_lgamma_table)
__cr_lgamma_table:
        /*0000*/ 	.byte	0x00, 0x00, 0x00, 0x00, 0x00, 0x00, 0x00, 0x00, 0x00, 0x00, 0x00, 0x00, 0x00, 0x00, 0x00, 0x00
        /*0010*/ 	.byte	0xef, 0x39, 0xfa, 0xfe, 0x42, 0x2e, 0xe6, 0x3f, 0x02, 0x20, 0x2a, 0xfa, 0x0b, 0xab, 0xfc, 0x3f
        /*0020*/ 	.byte	0xf9, 0x2c, 0x92, 0x7c, 0xa7, 0x6c, 0x09, 0x40, 0xc9, 0x79, 0x44, 0x3c, 0x64, 0x26, 0x13, 0x40
        /*0030*/ 	.byte	0xca, 0x01, 0xcf, 0x3a, 0x27, 0x51, 0x1a, 0x40, 0x30, 0xcc, 0x2d, 0xf3, 0xe1, 0x0c, 0x21, 0x40
        /*0040*/ 	.byte	0x0d, 0xb7, 0xfc, 0x82, 0x8e, 0x35, 0x25, 0x40
	.type		mask0,@object
	.size		mask0,(mask1 - mask0)
mask0:
        /*0048*/ 	.byte	0xf6, 0x97, 0xdd, 0x93, 0x87, 0x85, 0xba, 0x3f, 0x05, 0x34, 0x11, 0x36, 0x3c, 0xbd, 0xc2, 0x3f
        /*0058*/ 	.byte	0xf6, 0x97, 0xdd, 0x93, 0x87, 0x85, 0xba, 0x3f, 0x05, 0x34, 0x11, 0x36, 0x3c, 0xbd, 0xc2, 0x3f
        /*0068*/ 	.byte	0x00, 0x00, 0x00, 0x00, 0x00, 0x00, 0x00, 0x00, 0x05, 0x34, 0x11, 0x36, 0x3c, 0xbd, 0xc2, 0x3f
        /*0078*/ 	.byte	0xf6, 0x97, 0xdd, 0x93, 0x87, 0x85, 0xba, 0x3f, 0x05, 0x34, 0x11, 0x36, 0x3c, 0xbd, 0xc2, 0x3f
        /*0088*/ 	.byte	0xf6, 0x97, 0xdd, 0x93, 0x87, 0x85, 0xba, 0x3f
	.type		mask1,@object
	.size		mask1,(mask2 - mask1)
mask1:
        /*0090*/ 	.byte	0x00, 0x00, 0x00, 0x00, 0x00, 0x00, 0x00, 0x00, 0x00, 0x00, 0x00, 0x00, 0x00, 0x00, 0x00, 0x00
        /* <DEDUP_REMOVED lines=11> */
        /*0150*/ 	.byte	0x00, 0x00, 0x00, 0x00, 0x00, 0x00, 0x00, 0x00
	.type		mask2,@object
	.size		mask2,(mask3 - mask2)
mask2:
        /* <DEDUP_REMOVED lines=13> */
	.type		mask3,@object
	.size		mask3,(mask4 - mask3)
mask3:
        /* <DEDUP_REMOVED lines=25> */
	.type		mask4,@object
	.size		mask4,(.L_13 - mask4)
mask4:
        /* <DEDUP_REMOVED lines=25> */
.L_13:


//--------------------- .text._Z7PixCopyPdS_j     --------------------------
	.section	.text._Z7PixCopyPdS_j,"ax",@progbits
	.align	128
        .global         _Z7PixCopyPdS_j
        .type           _Z7PixCopyPdS_j,@function
        .size           _Z7PixCopyPdS_j,(.L_x_369 - _Z7PixCopyPdS_j)
        .other          _Z7PixCopyPdS_j,@"STO_CUDA_ENTRY STV_DEFAULT"
_Z7PixCopyPdS_j:
.text._Z7PixCopyPdS_j:
[----:B------:R-:W-:Y:S01]  /*0000*/  LDC R1, c[0x0][0x37c] ;  /* 0x0000df00ff017b82 */ /* 0x000fe20000000800 */
[----:B------:R-:W0:Y:S01]  /*0010*/  S2R R7, SR_CTAID.X ;  /* 0x0000000000077919 */ /* 0x000e220000002500 */
[----:B------:R-:W0:Y:S01]  /*0020*/  LDCU UR4, c[0x0][0x360] ;  /* 0x00006c00ff0477ac */ /* 0x000e220008000800 */
[----:B------:R-:W0:Y:S01]  /*0030*/  S2R R0, SR_TID.X ;  /* 0x0000000000007919 */ /* 0x000e220000002100 */
[----:B------:R-:W1:Y:S01]  /*0040*/  LDCU UR5, c[0x0][0x390] ;  /* 0x00007200ff0577ac */ /* 0x000e620008000800 */
[----:B0-----:R-:W-:-:S05]  /*0050*/  IMAD R7, R7, UR4, R0 ;  /* 0x0000000407077c24 */ /* 0x001fca000f8e0200 */
[----:B-1----:R-:W-:-:S13]  /*0060*/  ISETP.GT.U32.AND P0, PT, R7, UR5, PT ;  /* 0x0000000507007c0c */ /* 0x002fda000bf04070 */
[----:B------:R-:W-:Y:S05]  /*0070*/  @P0 EXIT ;  /* 0x000000000000094d */ /* 0x000fea0003800000 */
[----:B------:R-:W0:Y:S01]  /*0080*/  LDC.64 R2, c[0x0][0x388] ;  /* 0x0000e200ff027b82 */ /* 0x000e220000000a00 */
[----:B------:R-:W1:Y:S07]  /*0090*/  LDCU.64 UR4, c[0x0][0x358] ;  /* 0x00006b00ff0477ac */ /* 0x000e6e0008000a00 */
[----:B------:R-:W2:Y:S01]  /*00a0*/  LDC.64 R4, c[0x0][0x380] ;  /* 0x0000e000ff047b82 */ /* 0x000ea20000000a00 */
[----:B0-----:R-:W-:-:S06]  /*00b0*/  IMAD.WIDE.U32 R2, R7, 0x8, R2 ;  /* 0x0000000807027825 */ /* 0x001fcc00078e0002 */
[----:B-1----:R-:W3:Y:S01]  /*00c0*/  LDG.E.64 R2, desc[UR4][R2.64] ;  /* 0x0000000402027981 */ /* 0x002ee2000c1e1b00 */
[----:B--2---:R-:W-:-:S05]  /*00d0*/  IMAD.WIDE.U32 R4, R7, 0x8, R4 ;  /* 0x0000000807047825 */ /* 0x004fca00078e0004 */
[----:B---3--:R-:W-:Y:S01]  /*00e0*/  STG.E.64 desc[UR4][R4.64], R2 ;  /* 0x0000000204007986 */ /* 0x008fe2000c101b04 */
[----:B------:R-:W-:Y:S05]  /*00f0*/  EXIT ;  /* 0x000000000000794d */ /* 0x000fea0003800000 */
.L_x_0:
[----:B------:R-:W-:-:S00]  /*0100*/  BRA `(.L_x_0) ;  /* 0xfffffffc00fc7947 */ /* 0x000fc0000383ffff */
[----:B------:R-:W-:-:S00]  /*0110*/  NOP ;  /* 0x0000000000007918 */ /* 0x000fc00000000000 */
        /* <DEDUP_REMOVED lines=14> */
.L_x_369:


//--------------------- .text._Z12NoisyPixCopyPdS_P11pixelCoordsjj --------------------------
	.section	.text._Z12NoisyPixCopyPdS_P11pixelCoordsjj,"ax",@progbits
	.align	128
        .global         _Z12NoisyPixCopyPdS_P11pixelCoordsjj
        .type           _Z12NoisyPixCopyPdS_P11pixelCoordsjj,@function
        .size           _Z12NoisyPixCopyPdS_P11pixelCoordsjj,(.L_x_370 - _Z12NoisyPixCopyPdS_P11pixelCoordsjj)
        .other          _Z12NoisyPixCopyPdS_P11pixelCoordsjj,@"STO_CUDA_ENTRY STV_DEFAULT"
_Z12NoisyPixCopyPdS_P11pixelCoordsjj:
.text._Z12NoisyPixCopyPdS_P11pixelCoordsjj:
[----:B------:R-:W-:Y:S01]  /*0000*/  LDC R1, c[0x0][0x37c] ;  /* 0x0000df00ff017b82 */ /* 0x000fe20000000800 */
[----:B------:R-:W0:Y:S01]  /*0010*/  S2R R5, SR_CTAID.X ;  /* 0x0000000000057919 */ /* 0x000e220000002500 */
[----:B------:R-:W0:Y:S01]  /*0020*/  LDCU UR4, c[0x0][0x360] ;  /* 0x00006c00ff0477ac */ /* 0x000e220008000800 */
[----:B------:R-:W0:Y:S01]  /*0030*/  S2R R0, SR_TID.X ;  /* 0x0000000000007919 */ /* 0x000e220000002100 */
[----:B------:R-:W1:Y:S01]  /*0040*/  LDCU UR5, c[0x0][0x398] ;  /* 0x00007300ff0577ac */ /* 0x000e620008000800 */
[----:B0-----:R-:W-:-:S05]  /*0050*/  IMAD R5, R5, UR4, R0 ;  /* 0x0000000405057c24 */ /* 0x001fca000f8e0200 */
[----:B-1----:R-:W-:-:S13]  /*0060*/  ISETP.GE.U32.AND P0, PT, R5, UR5, PT ;  /* 0x0000000505007c0c */ /* 0x002fda000bf06070 */
[----:B------:R-:W-:Y:S05]  /*0070*/  @P0 EXIT ;  /* 0x000000000000094d */ /* 0x000fea0003800000 */
[----:B------:R-:W0:Y:S01]  /*0080*/  LDC.64 R2, c[0x0][0x390] ;  /* 0x0000e400ff027b82 */ /* 0x000e220000000a00 */
[----:B------:R-:W1:Y:S01]  /*0090*/  LDCU.64 UR4, c[0x0][0x358] ;  /* 0x00006b00ff0477ac */ /* 0x000e620008000a00 */
[----:B------:R-:W2:Y:S01]  /*00a0*/  LDCU UR6, c[0x0][0x39c] ;  /* 0x00007380ff0677ac */ /* 0x000ea20008000800 */
[----:B0-----:R-:W-:-:S05]  /*00b0*/  IMAD.WIDE.U32 R2, R5, 0x8, R2 ;  /* 0x0000000805027825 */ /* 0x001fca00078e0002 */
[----:B------:R-:W0:Y:S01]  /*00c0*/  LDC.64 R4, c[0x0][0x388] ;  /* 0x0000e200ff047b82 */ /* 0x000e220000000a00 */
[----:B-1----:R-:W2:Y:S04]  /*00d0*/  LDG.E R0, desc[UR4][R2.64] ;  /* 0x0000000402007981 */ /* 0x002ea8000c1e1900 */
[----:B------:R-:W2:Y:S02]  /*00e0*/  LDG.E R7, desc[UR4][R2.64+0x4] ;  /* 0x0000040402077981 */ /* 0x000ea4000c1e1900 */
[----:B--2---:R-:W-:Y:S02]  /*00f0*/  IMAD R9, R0, UR6, R7 ;  /* 0x0000000600097c24 */ /* 0x004fe4000f8e0207 */
[----:B------:R-:W1:Y:S02]  /*0100*/  LDC.64 R6, c[0x0][0x380] ;  /* 0x0000e000ff067b82 */ /* 0x000e640000000a00 */
[----:B0-----:R-:W-:-:S06]  /*0110*/  IMAD.WIDE.U32 R4, R9, 0x8, R4 ;  /* 0x0000000809047825 */ /* 0x001fcc00078e0004 */
[----:B------:R-:W2:Y:S01]  /*0120*/  LDG.E.64 R4, desc[UR4][R4.64] ;  /* 0x0000000404047981 */ /* 0x000ea2000c1e1b00 */
[----:B-1----:R-:W-:-:S05]  /*0130*/  IMAD.WIDE.U32 R6, R9, 0x8, R6 ;  /* 0x0000000809067825 */ /* 0x002fca00078e0006 */
[----:B--2---:R-:W-:Y:S01]  /*0140*/  STG.E.64 desc[UR4][R6.64], R4 ;  /* 0x0000000406007986 */ /* 0x004fe2000c101b04 */
[----:B------:R-:W-:Y:S05]  /*0150*/  EXIT ;  /* 0x000000000000794d */ /* 0x000fea0003800000 */
.L_x_1:
        /* <DEDUP_REMOVED lines=10> */
.L_x_370:


//--------------------- .text._Z9RGBKernelPhPdj   --------------------------
	.section	.text._Z9RGBKernelPhPdj,"ax",@progbits
	.align	128
        .global         _Z9RGBKernelPhPdj
        .type           _Z9RGBKernelPhPdj,@function
        .size           _Z9RGBKernelPhPdj,(.L_x_371 - _Z9RGBKernelPhPdj)
        .other          _Z9RGBKernelPhPdj,@"STO_CUDA_ENTRY STV_DEFAULT"
_Z9RGBKernelPhPdj:
.text._Z9RGBKernelPhPdj:
[----:B------:R-:W-:Y:S08]  /*0000*/  LDC R1, c[0x0][0x37c] ;  /* 0x0000df00ff017b82 */ /* 0x000ff00000000800 */
[----:B------:R-:W0:Y:S08]  /*0010*/  LDC R9, c[0x0][0x360] ;  /* 0x0000d800ff097b82 */ /* 0x000e300000000800 */
[----:B------:R-:W1:Y:S08]  /*0020*/  LDC R0, c[0x0][0x390] ;  /* 0x0000e400ff007b82 */ /* 0x000e700000000800 */
[----:B------:R-:W2:Y:S01]  /*0030*/  S2UR UR4, SR_CTAID.X ;  /* 0x00000000000479c3 */ /* 0x000ea20000002500 */
[----:B0-----:R-:W0:Y:S01]  /*0040*/  I2F.U32.RP R4, R9 ;  /* 0x0000000900047306 */ /* 0x001e220000209000 */
[----:B------:R-:W-:-:S07]  /*0050*/  ISETP.NE.U32.AND P2, PT, R9, RZ, PT ;  /* 0x000000ff0900720c */ /* 0x000fce0003f45070 */
[----:B0-----:R-:W0:Y:S02]  /*0060*/  MUFU.RCP R4, R4 ;  /* 0x0000000400047308 */ /* 0x001e240000001000 */
[----:B0-----:R-:W-:-:S06]  /*0070*/  IADD3 R3, PT, PT, R4, 0xffffffe, RZ ;  /* 0x0ffffffe04037810 */ /* 0x001fcc0007ffe0ff */
[----:B------:R-:W0:Y:S02]  /*0080*/  F2I.FTZ.U32.TRUNC.NTZ R3, R3 ;  /* 0x0000000300037305 */ /* 0x000e24000021f000 */
[----:B0-----:R-:W-:-:S05]  /*0090*/  IADD3 R2, PT, PT, RZ, -R3, RZ ;  /* 0x80000003ff027210 */ /* 0x001fca0007ffe0ff */
[----:B------:R-:W-:Y:S02]  /*00a0*/  IMAD R5, R2, R9, RZ ;  /* 0x0000000902057224 */ /* 0x000fe400078e02ff */
[----:B------:R-:W-:-:S04]  /*00b0*/  IMAD.MOV.U32 R2, RZ, RZ, RZ ;  /* 0x000000ffff027224 */ /* 0x000fc800078e00ff */
[----:B------:R-:W-:Y:S01]  /*00c0*/  IMAD.HI.U32 R5, R3, R5, R2 ;  /* 0x0000000503057227 */ /* 0x000fe200078e0002 */
[----:B-1----:R-:W-:-:S05]  /*00d0*/  IADD3 R2, PT, PT, R9, -0x1, R0 ;  /* 0xffffffff09027810 */ /* 0x002fca0007ffe000 */
[----:B------:R-:W-:-:S05]  /*00e0*/  IMAD.HI.U32 R5, R5, R2, RZ ;  /* 0x0000000205057227 */ /* 0x000fca00078e00ff */
[----:B------:R-:W-:-:S05]  /*00f0*/  IADD3 R4, PT, PT, -R5, RZ, RZ ;  /* 0x000000ff05047210 */ /* 0x000fca0007ffe1ff */
[----:B------:R-:W-:-:S05]  /*0100*/  IMAD R2, R9, R4, R2 ;  /* 0x0000000409027224 */ /* 0x000fca00078e0202 */
[----:B------:R-:W-:-:S13]  /*0110*/  ISETP.GE.U32.AND P0, PT, R2, R9, PT ;  /* 0x000000090200720c */ /* 0x000fda0003f06070 */
[----:B------:R-:W-:Y:S01]  /*0120*/  @P0 IMAD.IADD R2, R2, 0x1, -R9 ;  /* 0x0000000102020824 */ /* 0x000fe200078e0a09 */
[----:B------:R-:W-:-:S04]  /*0130*/  @P0 IADD3 R5, PT, PT, R5, 0x1, RZ ;  /* 0x0000000105050810 */ /* 0x000fc80007ffe0ff */
[----:B------:R-:W-:-:S13]  /*0140*/  ISETP.GE.U32.AND P1, PT, R2, R9, PT ;  /* 0x000000090200720c */ /* 0x000fda0003f26070 */
[----:B------:R-:W-:Y:S01]  /*0150*/  @P1 VIADD R5, R5, 0x1 ;  /* 0x0000000105051836 */ /* 0x000fe20000000000 */
[----:B------:R-:W-:-:S04]  /*0160*/  @!P2 LOP3.LUT R5, RZ, R9, RZ, 0x33, !PT ;  /* 0x00000009ff05a212 */ /* 0x000fc800078e33ff */
[----:B------:R-:W0:Y:S01]  /*0170*/  I2F.U32.RP R4, R5 ;  /* 0x0000000500047306 */ /* 0x000e220000209000 */
[----:B------:R-:W-:-:S07]  /*0180*/  ISETP.NE.U32.AND P2, PT, R5, RZ, PT ;  /* 0x000000ff0500720c */ /* 0x000fce0003f45070 */
[----:B0-----:R-:W0:Y:S02]  /*0190*/  MUFU.RCP R4, R4 ;  /* 0x0000000400047308 */ /* 0x001e240000001000 */
[----:B0-----:R-:W-:-:S06]  /*01a0*/  IADD3 R2, PT, PT, R4, 0xffffffe, RZ ;  /* 0x0ffffffe04027810 */ /* 0x001fcc0007ffe0ff */
[----:B------:R0:W1:Y:S02]  /*01b0*/  F2I.FTZ.U32.TRUNC.NTZ R3, R2 ;  /* 0x0000000200037305 */ /* 0x000064000021f000 */
[----:B0-----:R-:W-:Y:S02]  /*01c0*/  HFMA2 R2, -RZ, RZ, 0, 0 ;  /* 0x00000000ff027431 */ /* 0x001fe400000001ff */
[----:B-1----:R-:W-:-:S04]  /*01d0*/  IMAD R6, R5, R3, RZ ;  /* 0x0000000305067224 */ /* 0x002fc800078e02ff */
[----:B------:R-:W-:-:S04]  /*01e0*/  IMAD.MOV R7, RZ, RZ, -R6 ;  /* 0x000000ffff077224 */ /* 0x000fc800078e0a06 */
[----:B------:R-:W-:Y:S02]  /*01f0*/  IMAD.HI.U32 R3, R3, R7, R2 ;  /* 0x0000000703037227 */ /* 0x000fe400078e0002 */
[----:B------:R-:W0:Y:S04]  /*0200*/  S2R R2, SR_TID.X ;  /* 0x0000000000027919 */ /* 0x000e280000002100 */
[----:B--2---:R-:W-:-:S04]  /*0210*/  IMAD.HI.U32 R7, R3, UR4, RZ ;  /* 0x0000000403077c27 */ /* 0x004fc8000f8e00ff */
[----:B------:R-:W-:-:S04]  /*0220*/  IMAD.MOV R6, RZ, RZ, -R7 ;  /* 0x000000ffff067224 */ /* 0x000fc800078e0a07 */
[----:B------:R-:W-:-:S05]  /*0230*/  IMAD R6, R5, R6, UR4 ;  /* 0x0000000405067e24 */ /* 0x000fca000f8e0206 */
[----:B------:R-:W-:-:S13]  /*0240*/  ISETP.GE.U32.AND P0, PT, R6, R5, PT ;  /* 0x000000050600720c */ /* 0x000fda0003f06070 */
[----:B------:R-:W-:Y:S01]  /*0250*/  @P0 IADD3 R6, PT, PT, -R5, R6, RZ ;  /* 0x0000000605060210 */ /* 0x000fe20007ffe1ff */
[----:B------:R-:W-:-:S03]  /*0260*/  @P0 VIADD R7, R7, 0x1 ;  /* 0x0000000107070836 */ /* 0x000fc60000000000 */
[----:B------:R-:W-:-:S13]  /*0270*/  ISETP.GE.U32.AND P1, PT, R6, R5, PT ;  /* 0x000000050600720c */ /* 0x000fda0003f26070 */
[----:B------:R-:W-:Y:S02]  /*0280*/  @P1 IADD3 R7, PT, PT, R7, 0x1, RZ ;  /* 0x0000000107071810 */ /* 0x000fe40007ffe0ff */
[----:B------:R-:W-:-:S05]  /*0290*/  @!P2 LOP3.LUT R7, RZ, R5, RZ, 0x33, !PT ;  /* 0x00000005ff07a212 */ /* 0x000fca00078e33ff */
[----:B------:R-:W-:-:S04]  /*02a0*/  IMAD.MOV R4, RZ, RZ, -R7 ;  /* 0x000000ffff047224 */ /* 0x000fc800078e0a07 */
[----:B------:R-:W-:-:S04]  /*02b0*/  IMAD R5, R5, R4, UR4 ;  /* 0x0000000405057e24 */ /* 0x000fc8000f8e0204 */
[----:B0-----:R-:W-:-:S05]  /*02c0*/  IMAD R5, R5, R9, R2 ;  /* 0x0000000905057224 */ /* 0x001fca00078e0202 */
[----:B------:R-:W-:-:S13]  /*02d0*/  ISETP.GE.U32.AND P0, PT, R5, R0, PT ;  /* 0x000000000500720c */ /* 0x000fda0003f06070 */
[----:B------:R-:W-:Y:S05]  /*02e0*/  @P0 EXIT ;  /* 0x000000000000094d */ /* 0x000fea0003800000 */
[----:B------:R-:W0:Y:S01]  /*02f0*/  LDC.64 R2, c[0x0][0x388] ;  /* 0x0000e200ff027b82 */ /* 0x000e220000000a00 */
[----:B------:R-:W1:Y:S01]  /*0300*/  LDCU.64 UR4, c[0x0][0x358] ;  /* 0x00006b00ff0477ac */ /* 0x000e620008000a00 */
[----:B------:R-:W-:Y:S01]  /*0310*/  IMAD R9, R7, R0, R5 ;  /* 0x0000000007097224 */ /* 0x000fe200078e0205 */
[----:B------:R-:W2:Y:S03]  /*0320*/  LDCU.64 UR6, c[0x0][0x380] ;  /* 0x00007000ff0677ac */ /* 0x000ea60008000a00 */
[----:B0-----:R-:W-:-:S06]  /*0330*/  IMAD.WIDE.U32 R2, R9, 0x8, R2 ;  /* 0x0000000809027825 */ /* 0x001fcc00078e0002 */
[----:B-1----:R-:W3:Y:S01]  /*0340*/  LDG.E.64 R2, desc[UR4][R2.64] ;  /* 0x0000000402027981 */ /* 0x002ee2000c1e1b00 */
[----:B------:R-:W-:-:S05]  /*0350*/  MOV R9, 0x3 ;  /* 0x0000000300097802 */ /* 0x000fca0000000f00 */
[----:B------:R-:W-:-:S05]  /*0360*/  IMAD R0, R0, R9, 0x3 ;  /* 0x0000000300007424 */ /* 0x000fca00078e0209 */
[----:B------:R-:W-:-:S05]  /*0370*/  LOP3.LUT R0, R0, 0xfffffffc, RZ, 0xc0, !PT ;  /* 0xfffffffc00007812 */ /* 0x000fca00078ec0ff */
[----:B------:R-:W-:-:S04]  /*0380*/  IMAD R0, R7, R0, RZ ;  /* 0x0000000007007224 */ /* 0x000fc800078e02ff */
[----:B------:R-:W-:-:S04]  /*0390*/  IMAD R0, R5, 0x3, R0 ;  /* 0x0000000305007824 */ /* 0x000fc800078e0200 */
[C---:B------:R-:W-:Y:S01]  /*03a0*/  VIADD R6, R0.reuse, 0x1 ;  /* 0x0000000100067836 */ /* 0x040fe20000000000 */
[C---:B------:R-:W-:Y:S02]  /*03b0*/  IADD3 R8, PT, PT, R0.reuse, 0x2, RZ ;  /* 0x0000000200087810 */ /* 0x040fe40007ffe0ff */
[----:B--2---:R-:W-:Y:S02]  /*03c0*/  IADD3 R4, P0, PT, R0, UR6, RZ ;  /* 0x0000000600047c10 */ /* 0x004fe4000ff1e0ff */
[----:B------:R-:W-:Y:S02]  /*03d0*/  IADD3 R6, P1, PT, R6, UR6, RZ ;  /* 0x0000000606067c10 */ /* 0x000fe4000ff3e0ff */
[----:B------:R-:W-:Y:S01]  /*03e0*/  IADD3 R8, P2, PT, R8, UR6, RZ ;  /* 0x0000000608087c10 */ /* 0x000fe2000ff5e0ff */
[----:B------:R-:W-:Y:S01]  /*03f0*/  IMAD.X R5, RZ, RZ, UR7, P0 ;  /* 0x00000007ff057e24 */ /* 0x000fe200080e06ff */
[----:B------:R-:W-:-:S03]  /*0400*/  IADD3.X R7, PT, PT, RZ, UR7, RZ, P1, !PT ;  /* 0x00000007ff077c10 */ /* 0x000fc60008ffe4ff */
[----:B------:R-:W-:Y:S01]  /*0410*/  IMAD.X R9, RZ, RZ, UR7, P2 ;  /* 0x00000007ff097e24 */ /* 0x000fe200090e06ff */
[----:B---3--:R-:W0:Y:S02]  /*0420*/  F2I.U32.F64.TRUNC R11, R2 ;  /* 0x00000002000b7311 */ /* 0x008e24000030d000 */
[----:B0-----:R-:W-:Y:S04]  /*0430*/  STG.E.U8 desc[UR4][R4.64], R11 ;  /* 0x0000000b04007986 */ /* 0x001fe8000c101104 */
[----:B------:R-:W-:Y:S04]  /*0440*/  STG.E.U8 desc[UR4][R6.64], R11 ;  /* 0x0000000b06007986 */ /* 0x000fe8000c101104 */
[----:B------:R-:W-:Y:S01]  /*0450*/  STG.E.U8 desc[UR4][R8.64], R11 ;  /* 0x0000000b08007986 */ /* 0x000fe2000c101104 */
[----:B------:R-:W-:Y:S05]  /*0460*/  EXIT ;  /* 0x000000000000794d */ /* 0x000fea0003800000 */
.L_x_2:
        /* <DEDUP_REMOVED lines=9> */
.L_x_371:


//--------------------- .text._Z8BWKernelPhS_Pdj  --------------------------
	.section	.text._Z8BWKernelPhS_Pdj,"ax",@progbits
	.align	128
        .global         _Z8BWKernelPhS_Pdj
        .type           _Z8BWKernelPhS_Pdj,@function
        .size           _Z8BWKernelPhS_Pdj,(.L_x_366 - _Z8BWKernelPhS_Pdj)
        .other          _Z8BWKernelPhS_Pdj,@"STO_CUDA_ENTRY STV_DEFAULT"
_Z8BWKernelPhS_Pdj:
.text._Z8BWKernelPhS_Pdj:
[----:B------:R-:W-:Y:S08]  /*0000*/  LDC R1, c[0x0][0x37c] ;  /* 0x0000df00ff017b82 */ /* 0x000ff00000000800 */
[----:B------:R-:W0:Y:S08]  /*0010*/  LDC R11, c[0x0][0x360] ;  /* 0x0000d800ff0b7b82 */ /* 0x000e300000000800 */
[----:B------:R-:W1:Y:S08]  /*0020*/  LDC R7, c[0x0][0x398] ;  /* 0x0000e600ff077b82 */ /* 0x000e700000000800 */
[----:B------:R-:W2:Y:S01]  /*0030*/  S2UR UR4, SR_CTAID.X ;  /* 0x00000000000479c3 */ /* 0x000ea20000002500 */
[----:B0-----:R-:W0:Y:S01]  /*0040*/  I2F.U32.RP R4, R11 ;  /* 0x0000000b00047306 */ /* 0x001e220000209000 */
[----:B------:R-:W-:-:S07]  /*0050*/  ISETP.NE.U32.AND P2, PT, R11, RZ, PT ;  /* 0x000000ff0b00720c */ /* 0x000fce0003f45070 */
[----:B0-----:R-:W0:Y:S02]  /*0060*/  MUFU.RCP R4, R4 ;  /* 0x0000000400047308 */ /* 0x001e240000001000 */
[----:B0-----:R-:W-:-:S06]  /*0070*/  VIADD R2, R4, 0xffffffe ;  /* 0x0ffffffe04027836 */ /* 0x001fcc0000000000 */
[----:B------:R0:W3:Y:S02]  /*0080*/  F2I.FTZ.U32.TRUNC.NTZ R3, R2 ;  /* 0x0000000200037305 */ /* 0x0000e4000021f000 */
[----:B0-----:R-:W-:Y:S02]  /*0090*/  IMAD.MOV.U32 R2, RZ, RZ, RZ ;  /* 0x000000ffff027224 */ /* 0x001fe400078e00ff */
[----:B---3--:R-:W-:-:S04]  /*00a0*/  IMAD.MOV R0, RZ, RZ, -R3 ;  /* 0x000000ffff007224 */ /* 0x008fc800078e0a03 */
[----:B------:R-:W-:Y:S01]  /*00b0*/  IMAD R5, R0, R11, RZ ;  /* 0x0000000b00057224 */ /* 0x000fe200078e02ff */
[----:B-1----:R-:W-:-:S03]  /*00c0*/  IADD3 R0, PT, PT, R11, -0x1, R7 ;  /* 0xffffffff0b007810 */ /* 0x002fc60007ffe007 */
[----:B------:R-:W-:-:S06]  /*00d0*/  IMAD.HI.U32 R3, R3, R5, R2 ;  /* 0x0000000503037227 */ /* 0x000fcc00078e0002 */
[----:B------:R-:W-:-:S04]  /*00e0*/  IMAD.HI.U32 R9, R3, R0, RZ ;  /* 0x0000000003097227 */ /* 0x000fc800078e00ff */
[----:B------:R-:W-:-:S04]  /*00f0*/  IMAD.MOV R3, RZ, RZ, -R9 ;  /* 0x000000ffff037224 */ /* 0x000fc800078e0a09 */
[----:B------:R-:W-:-:S05]  /*0100*/  IMAD R0, R11, R3, R0 ;  /* 0x000000030b007224 */ /* 0x000fca00078e0200 */
[----:B------:R-:W-:-:S13]  /*0110*/  ISETP.GE.U32.AND P0, PT, R0, R11, PT ;  /* 0x0000000b0000720c */ /* 0x000fda0003f06070 */
[----:B------:R-:W-:Y:S01]  /*0120*/  @P0 IADD3 R0, PT, PT, R0, -R11, RZ ;  /* 0x8000000b00000210 */ /* 0x000fe20007ffe0ff */
[----:B------:R-:W-:-:S03]  /*0130*/  @P0 VIADD R9, R9, 0x1 ;  /* 0x0000000109090836 */ /* 0x000fc60000000000 */
[----:B------:R-:W-:-:S13]  /*0140*/  ISETP.GE.U32.AND P1, PT, R0, R11, PT ;  /* 0x0000000b0000720c */ /* 0x000fda0003f26070 */
[----:B------:R-:W-:Y:S01]  /*0150*/  @P1 VIADD R9, R9, 0x1 ;  /* 0x0000000109091836 */ /* 0x000fe20000000000 */
[----:B------:R-:W-:-:S04]  /*0160*/  @!P2 LOP3.LUT R9, RZ, R11, RZ, 0x33, !PT ;  /* 0x0000000bff09a212 */ /* 0x000fc800078e33ff */
[----:B------:R-:W0:Y:S01]  /*0170*/  I2F.U32.RP R0, R9 ;  /* 0x0000000900007306 */ /* 0x000e220000209000 */
[----:B------:R-:W-:-:S07]  /*0180*/  ISETP.NE.U32.AND P2, PT, R9, RZ, PT ;  /* 0x000000ff0900720c */ /* 0x000fce0003f45070 */
[----:B0-----:R-:W0:Y:S02]  /*0190*/  MUFU.RCP R0, R0 ;  /* 0x0000000000007308 */ /* 0x001e240000001000 */
[----:B0-----:R-:W-:-:S06]  /*01a0*/  VIADD R2, R0, 0xffffffe ;  /* 0x0ffffffe00027836 */ /* 0x001fcc0000000000 */
        /* <DEDUP_REMOVED lines=10> */
[----:B------:R-:W-:Y:S02]  /*0250*/  @P0 IMAD.IADD R4, R4, 0x1, -R9 ;  /* 0x0000000104040824 */ /* 0x000fe400078e0a09 */
[----:B------:R-:W-:-:S03]  /*0260*/  @P0 VIADD R5, R5, 0x1 ;  /* 0x0000000105050836 */ /* 0x000fc60000000000 */
[----:B------:R-:W-:-:S13]  /*0270*/  ISETP.GE.U32.AND P1, PT, R4, R9, PT ;  /* 0x000000090400720c */ /* 0x000fda0003f26070 */
[----:B------:R-:W-:Y:S01]  /*0280*/  @P1 VIADD R5, R5, 0x1 ;  /* 0x0000000105051836 */ /* 0x000fe20000000000 */
[----:B------:R-:W-:-:S04]  /*0290*/  @!P2 LOP3.LUT R5, RZ, R9, RZ, 0x33, !PT ;  /* 0x00000009ff05a212 */ /* 0x000fc800078e33ff */
[----:B------:R-:W-:-:S05]  /*02a0*/  IADD3 R0, PT, PT, -R5, RZ, RZ ;  /* 0x000000ff05007210 */ /* 0x000fca0007ffe1ff */
[----:B------:R-:W-:-:S04]  /*02b0*/  IMAD R0, R9, R0, UR4 ;  /* 0x0000000409007e24 */ /* 0x000fc8000f8e0200 */
[----:B0-----:R-:W-:-:S05]  /*02c0*/  IMAD R0, R0, R11, R2 ;  /* 0x0000000b00007224 */ /* 0x001fca00078e0202 */
[----:B------:R-:W-:-:S13]  /*02d0*/  ISETP.GE.U32.AND P0, PT, R0, R7, PT ;  /* 0x000000070000720c */ /* 0x000fda0003f06070 */
[----:B------:R-:W-:Y:S05]  /*02e0*/  @P0 EXIT ;  /* 0x000000000000094d */ /* 0x000fea0003800000 */
[----:B------:R-:W-:Y:S01]  /*02f0*/  IMAD.MOV.U32 R2, RZ, RZ, 0x3 ;  /* 0x00000003ff027424 */ /* 0x000fe200078e00ff */
[----:B------:R-:W0:Y:S03]  /*0300*/  LDCU.64 UR6, c[0x0][0x388] ;  /* 0x00007100ff0677ac */ /* 0x000e260008000a00 */
[----:B------:R-:W-:Y:S01]  /*0310*/  IMAD R2, R7, R2, 0x3 ;  /* 0x0000000307027424 */ /* 0x000fe200078e0202 */
[----:B------:R-:W1:Y:S04]  /*0320*/  LDCU.64 UR4, c[0x0][0x358] ;  /* 0x00006b00ff0477ac */ /* 0x000e680008000a00 */
[----:B------:R-:W-:-:S05]  /*0330*/  LOP3.LUT R2, R2, 0xfffffffc, RZ, 0xc0, !PT ;  /* 0xfffffffc02027812 */ /* 0x000fca00078ec0ff */
[----:B------:R-:W-:-:S04]  /*0340*/  IMAD R3, R5, R2, RZ ;  /* 0x0000000205037224 */ /* 0x000fc800078e02ff */
[----:B------:R-:W-:-:S04]  /*0350*/  IMAD R3, R0, 0x3, R3 ;  /* 0x0000000300037824 */ /* 0x000fc800078e0203 */
[C---:B------:R-:W-:Y:S02]  /*0360*/  VIADD R18, R3.reuse, 0x2 ;  /* 0x0000000203127836 */ /* 0x040fe40000000000 */
[----:B------:R-:W-:-:S03]  /*0370*/  VIADD R14, R3, 0x1 ;  /* 0x00000001030e7836 */ /* 0x000fc60000000000 */
[----:B0-----:R-:W-:Y:S02]  /*0380*/  IADD3 R18, P1, PT, R18, UR6, RZ ;  /* 0x0000000612127c10 */ /* 0x001fe4000ff3e0ff */
[----:B------:R-:W-:-:S03]  /*0390*/  IADD3 R14, P0, PT, R14, UR6, RZ ;  /* 0x000000060e0e7c10 */ /* 0x000fc6000ff1e0ff */
[----:B------:R-:W-:Y:S01]  /*03a0*/  IMAD.X R19, RZ, RZ, UR7, P1 ;  /* 0x00000007ff137e24 */ /* 0x000fe200088e06ff */
[----:B------:R-:W-:Y:S02]  /*03b0*/  IADD3.X R15, PT, PT, RZ, UR7, RZ, P0, !PT ;  /* 0x00000007ff0f7c10 */ /* 0x000fe400087fe4ff */
[----:B------:R-:W-:Y:S02]  /*03c0*/  IADD3 R16, P0, PT, R3, UR6, RZ ;  /* 0x0000000603107c10 */ /* 0x000fe4000ff1e0ff */
[----:B-1----:R-:W2:Y:S04]  /*03d0*/  LDG.E.U8 R18, desc[UR4][R18.64] ;  /* 0x0000000412127981 */ /* 0x002ea8000c1e1100 */
[----:B------:R0:W3:Y:S01]  /*03e0*/  LDG.E.U8 R4, desc[UR4][R14.64] ;  /* 0x000000040e047981 */ /* 0x0000e2000c1e1100 */
[----:B------:R-:W-:-:S05]  /*03f0*/  IMAD.X R17, RZ, RZ, UR7, P0 ;  /* 0x00000007ff117e24 */ /* 0x000fca00080e06ff */
[----:B------:R-:W4:Y:S01]  /*0400*/  LDG.E.U8 R16, desc[UR4][R16.64] ;  /* 0x0000000410107981 */ /* 0x000f22000c1e1100 */
[----:B------:R-:W1:Y:S01]  /*0410*/  MUFU.RCP64H R3, 3 ;  /* 0x4008000000037908 */ /* 0x000e620000001800 */
[----:B------:R-:W-:Y:S01]  /*0420*/  IMAD.MOV.U32 R20, RZ, RZ, 0x0 ;  /* 0x00000000ff147424 */ /* 0x000fe200078e00ff */
[----:B------:R-:W-:Y:S01]  /*0430*/  MOV R21, 0x40080000 ;  /* 0x4008000000157802 */ /* 0x000fe20000000f00 */
[----:B------:R-:W-:-:S06]  /*0440*/  IMAD.MOV.U32 R2, RZ, RZ, 0x1 ;  /* 0x00000001ff027424 */ /* 0x000fcc00078e00ff */
[----:B-1----:R-:W-:-:S08]  /*0450*/  DFMA R10, R2, -R20, 1 ;  /* 0x3ff00000020a742b */ /* 0x002fd00000000814 */
[----:B------:R-:W-:-:S08]  /*0460*/  DFMA R12, R10, R10, R10 ;  /* 0x0000000a0a0c722b */ /* 0x000fd0000000000a */
[----:B------:R-:W-:-:S08]  /*0470*/  DFMA R12, R2, R12, R2 ;  /* 0x0000000c020c722b */ /* 0x000fd00000000002 */
[----:B0-----:R-:W-:-:S08]  /*0480*/  DFMA R14, R12, -R20, 1 ;  /* 0x3ff000000c0e742b */ /* 0x001fd00000000814 */
[----:B------:R-:W-:Y:S01]  /*0490*/  DFMA R14, R12, R14, R12 ;  /* 0x0000000e0c0e722b */ /* 0x000fe2000000000c */
[----:B------:R-:W-:Y:S01]  /*04a0*/  BSSY.RECONVERGENT B0, `(.L_x_3) ;  /* 0x0000010000007945 */ /* 0x000fe20003800200 */
[----:B------:R-:W-:Y:S01]  /*04b0*/  IMAD R0, R5, R7, R0 ;  /* 0x0000000705007224 */ /* 0x000fe200078e0200 */
[----:B--2---:R-:W-:Y:S08]  /*04c0*/  I2F.F64.U16 R10, R18 ;  /* 0x00000012000a7312 */ /* 0x004ff00000101800 */
[----:B---3--:R-:W0:Y:S08]  /*04d0*/  I2F.F64.U16 R8, R4 ;  /* 0x0000000400087312 */ /* 0x008e300000101800 */
[----:B----4-:R-:W1:Y:S01]  /*04e0*/  I2F.F64.U16 R2, R16 ;  /* 0x0000001000027312 */ /* 0x010e620000101800 */
[----:B0-----:R-:W-:-:S08]  /*04f0*/  DADD R8, R8, R10 ;  /* 0x0000000008087229 */ /* 0x001fd0000000000a */
[----:B-1----:R-:W-:-:S08]  /*0500*/  DADD R8, R2, R8 ;  /* 0x0000000002087229 */ /* 0x002fd00000000008 */
[----:B------:R-:W-:-:S08]  /*0510*/  DMUL R2, R8, R14 ;  /* 0x0000000e08027228 */ /* 0x000fd00000000000 */
[----:B------:R-:W-:-:S08]  /*0520*/  DFMA R10, R2, -3, R8 ;  /* 0xc0080000020a782b */ /* 0x000fd00000000008 */
[----:B------:R-:W-:Y:S01]  /*0530*/  DFMA R2, R14, R10, R2 ;  /* 0x0000000a0e02722b */ /* 0x000fe20000000002 */
[----:B------:R-:W-:-:S09]  /*0540*/  FSETP.GEU.AND P1, PT, |R9|, 6.5827683646048100446e-37, PT ;  /* 0x036000000900780b */ /* 0x000fd20003f2e200 */
[----:B------:R-:W-:-:S05]  /*0550*/  FFMA R4, RZ, 2.125, R3 ;  /* 0x40080000ff047823 */ /* 0x000fca0000000003 */
[----:B------:R-:W-:-:S13]  /*0560*/  FSETP.GT.AND P0, PT, |R4|, 1.469367938527859385e-39, PT ;  /* 0x001000000400780b */ /* 0x000fda0003f04200 */
[----:B------:R-:W-:Y:S05]  /*0570*/  @P0 BRA P1, `(.L_x_4) ;  /* 0x0000000000080947 */ /* 0x000fea0000800000 */
[----:B------:R-:W-:-:S07]  /*0580*/  MOV R6, 0x5a0 ;  /* 0x000005a000067802 */ /* 0x000fce0000000f00 */
[----:B------:R-:W-:Y:S05]  /*0590*/  CALL.REL.NOINC `($__internal_0_$__cuda_sm20_div_rn_f64_full) ;  /* 0x0000000000287944 */ /* 0x000fea0003c00000 */
.L_x_4:
[----:B------:R-:W-:Y:S05]  /*05a0*/  BSYNC.RECONVERGENT B0 ;  /* 0x0000000000007941 */ /* 0x000fea0003800200 */
.L_x_3:
[----:B------:R-:W0:Y:S01]  /*05b0*/  LDC.64 R4, c[0x0][0x390] ;  /* 0x0000e400ff047b82 */ /* 0x000e220000000a00 */
[----:B------:R-:W1:Y:S01]  /*05c0*/  LDCU.64 UR6, c[0x0][0x380] ;  /* 0x00007000ff0677ac */ /* 0x000e620008000a00 */
[----:B------:R-:W2:Y:S01]  /*05d0*/  F2I.U32.F64.TRUNC R9, R2 ;  /* 0x0000000200097311 */ /* 0x000ea2000030d000 */
[----:B-1----:R-:W-:-:S05]  /*05e0*/  IADD3 R6, P0, PT, R0, UR6, RZ ;  /* 0x0000000600067c10 */ /* 0x002fca000ff1e0ff */
[----:B------:R-:W-:Y:S02]  /*05f0*/  IMAD.X R7, RZ, RZ, UR7, P0 ;  /* 0x00000007ff077e24 */ /* 0x000fe400080e06ff */
[----:B0-----:R-:W-:-:S03]  /*0600*/  IMAD.WIDE.U32 R4, R0, 0x8, R4 ;  /* 0x0000000800047825 */ /* 0x001fc600078e0004 */
[----:B--2---:R-:W-:Y:S04]  /*0610*/  STG.E.U8 desc[UR4][R6.64], R9 ;  /* 0x0000000906007986 */ /* 0x004fe8000c101104 */
[----:B------:R-:W-:Y:S01]  /*0620*/  STG.E.64 desc[UR4][R4.64], R2 ;  /* 0x0000000204007986 */ /* 0x000fe2000c101b04 */
[----:B------:R-:W-:Y:S05]  /*0630*/  EXIT ;  /* 0x000000000000794d */ /* 0x000fea0003800000 */
        .weak           $__internal_0_$__cuda_sm20_div_rn_f64_full
        .type           $__internal_0_$__cuda_sm20_div_rn_f64_full,@function
        .size           $__internal_0_$__cuda_sm20_div_rn_f64_full,(.L_x_366 - $__internal_0_$__cuda_sm20_div_rn_f64_full)
$__internal_0_$__cuda_sm20_div_rn_f64_full:
[----:B------:R-:W-:Y:S01]  /*0640*/  MOV R3, 0x3ff80000 ;  /* 0x3ff8000000037802 */ /* 0x000fe20000000f00 */
[----:B------:R-:W-:Y:S01]  /*0650*/  IMAD.MOV.U32 R2, RZ, RZ, 0x0 ;  /* 0x00000000ff027424 */ /* 0x000fe200078e00ff */
[----:B------:R-:W-:Y:S01]  /*0660*/  MOV R19, 0x40000000 ;  /* 0x4000000000137802 */ /* 0x000fe20000000f00 */
[----:B------:R-:W-:Y:S01]  /*0670*/  IMAD.MOV.U32 R10, RZ, RZ, 0x1 ;  /* 0x00000001ff0a7424 */ /* 0x000fe200078e00ff */
[----:B------:R-:W0:Y:S01]  /*0680*/  MUFU.RCP64H R11, R3 ;  /* 0x00000003000b7308 */ /* 0x000e220000001800 */
[----:B------:R-:W-:Y:S01]  /*0690*/  IMAD.MOV.U32 R5, RZ, RZ, R9 ;  /* 0x000000ffff057224 */ /* 0x000fe200078e0009 */
[----:B------:R-:W-:Y:S01]  /*06a0*/  BSSY.RECONVERGENT B1, `(.L_x_5) ;  /* 0x0000047000017945 */ /* 0x000fe20003800200 */
[----:B------:R-:W-:Y:S01]  /*06b0*/  IMAD.MOV.U32 R4, RZ, RZ, R8 ;  /* 0x000000ffff047224 */ /* 0x000fe200078e0008 */
[----:B------:R-:W-:Y:S01]  /*06c0*/  MOV R8, 0x1ca00000 ;  /* 0x1ca0000000087802 */ /* 0x000fe20000000f00 */
[----:B------:R-:W-:Y:S01]  /*06d0*/  VIADD R20, R19, 0xffffffff ;  /* 0xffffffff13147836 */ /* 0x000fe20000000000 */
[----:B------:R-:W-:-:S02]  /*06e0*/  FSETP.GEU.AND P1, PT, |R5|, 1.469367938527859385e-39, PT ;  /* 0x001000000500780b */ /* 0x000fc40003f2e200 */
[----:B------:R-:W-:-:S04]  /*06f0*/  LOP3.LUT R7, R5, 0x7ff00000, RZ, 0xc0, !PT ;  /* 0x7ff0000005077812 */ /* 0x000fc800078ec0ff */
[----:B------:R-:W-:Y:S01]  /*0700*/  ISETP.GE.U32.AND P0, PT, R7, 0x40000000, PT ;  /* 0x400000000700780c */ /* 0x000fe20003f06070 */
[----:B------:R-:W-:Y:S01]  /*0710*/  IMAD.MOV.U32 R18, RZ, RZ, R7 ;  /* 0x000000ffff127224 */ /* 0x000fe200078e0007 */
[----:B0-----:R-:W-:-:S08]  /*0720*/  DFMA R12, R10, -R2, 1 ;  /* 0x3ff000000a0c742b */ /* 0x001fd00000000802 */
[----:B------:R-:W-:-:S08]  /*0730*/  DFMA R12, R12, R12, R12 ;  /* 0x0000000c0c0c722b */ /* 0x000fd0000000000c */
[----:B------:R-:W-:Y:S01]  /*0740*/  DFMA R14, R10, R12, R10 ;  /* 0x0000000c0a0e722b */ /* 0x000fe2000000000a */
[----:B------:R-:W-:Y:S01]  /*0750*/  SEL R13, R8, 0x63400000, !P0 ;  /* 0x63400000080d7807 */ /* 0x000fe20004000000 */
[----:B------:R-:W-:-:S03]  /*0760*/  IMAD.MOV.U32 R8, RZ, RZ, R4 ;  /* 0x000000ffff087224 */ /* 0x000fc600078e0004 */
[C-C-:B------:R-:W-:Y:S02]  /*0770*/  @!P1 LOP3.LUT R10, R13.reuse, 0x80000000, R5.reuse, 0xf8, !PT ;  /* 0x800000000d0a9812 */ /* 0x140fe400078ef805 */
[----:B------:R-:W-:Y:S01]  /*0780*/  LOP3.LUT R9, R13, 0x800fffff, R5, 0xf8, !PT ;  /* 0x800fffff0d097812 */ /* 0x000fe200078ef805 */
[----:B------:R-:W-:Y:S01]  /*0790*/  DFMA R16, R14, -R2, 1 ;  /* 0x3ff000000e10742b */ /* 0x000fe20000000802 */
[----:B------:R-:W-:Y:S01]  /*07a0*/  @!P1 LOP3.LUT R11, R10, 0x100000, RZ, 0xfc, !PT ;  /* 0x001000000a0b9812 */ /* 0x000fe200078efcff */
[----:B------:R-:W-:-:S06]  /*07b0*/  @!P1 IMAD.MOV.U32 R10, RZ, RZ, RZ ;  /* 0x000000ffff0a9224 */ /* 0x000fcc00078e00ff */
[----:B------:R-:W-:Y:S02]  /*07c0*/  @!P1 DFMA R8, R8, 2, -R10 ;  /* 0x400000000808982b */ /* 0x000fe4000000080a */
[----:B------:R-:W-:-:S08]  /*07d0*/  DFMA R16, R14, R16, R14 ;  /* 0x000000100e10722b */ /* 0x000fd0000000000e */
[----:B------:R-:W-:Y:S01]  /*07e0*/  @!P1 LOP3.LUT R18, R9, 0x7ff00000, RZ, 0xc0, !PT ;  /* 0x7ff0000009129812 */ /* 0x000fe200078ec0ff */
[----:B------:R-:W-:-:S04]  /*07f0*/  DMUL R10, R16, R8 ;  /* 0x00000008100a7228 */ /* 0x000fc80000000000 */
[----:B------:R-:W-:-:S04]  /*0800*/  VIADD R12, R18, 0xffffffff ;  /* 0xffffffff120c7836 */ /* 0x000fc80000000000 */
[----:B------:R-:W-:Y:S01]  /*0810*/  DFMA R14, R10, -R2, R8 ;  /* 0x800000020a0e722b */ /* 0x000fe20000000008 */
[----:B------:R-:W-:-:S04]  /*0820*/  ISETP.GT.U32.AND P0, PT, R12, 0x7feffffe, PT ;  /* 0x7feffffe0c00780c */ /* 0x000fc80003f04070 */
[----:B------:R-:W-:-:S03]  /*0830*/  ISETP.GT.U32.OR P0, PT, R20, 0x7feffffe, P0 ;  /* 0x7feffffe1400780c */ /* 0x000fc60000704470 */
[----:B------:R-:W-:-:S10]  /*0840*/  DFMA R10, R16, R14, R10 ;  /* 0x0000000e100a722b */ /* 0x000fd4000000000a */
[----:B------:R-:W-:Y:S05]  /*0850*/  @P0 BRA `(.L_x_6) ;  /* 0x0000000000680947 */ /* 0x000fea0003800000 */
[----:B------:R-:W-:-:S05]  /*0860*/  IMAD.MOV.U32 R4, RZ, RZ, 0x40000000 ;  /* 0x40000000ff047424 */ /* 0x000fca00078e00ff */
[----:B------:R-:W-:-:S04]  /*0870*/  VIADDMNMX R7, R7, -R4, 0xb9600000, !PT ;  /* 0xb960000007077446 */ /* 0x000fc80007800904 */
[----:B------:R-:W-:-:S04]  /*0880*/  VIMNMX R4, PT, PT, R7, 0x46a00000, PT ;  /* 0x46a0000007047848 */ /* 0x000fc80003fe0100 */
[----:B------:R-:W-:Y:S01]  /*0890*/  IADD3 R7, PT, PT, -R13, R4, RZ ;  /* 0x000000040d077210 */ /* 0x000fe20007ffe1ff */
[----:B------:R-:W-:-:S04]  /*08a0*/  IMAD.MOV.U32 R4, RZ, RZ, RZ ;  /* 0x000000ffff047224 */ /* 0x000fc800078e00ff */
[----:B------:R-:W-:-:S06]  /*08b0*/  VIADD R5, R7, 0x7fe00000 ;  /* 0x7fe0000007057836 */ /* 0x000fcc0000000000 */
[----:B------:R-:W-:-:S10]  /*08c0*/  DMUL R12, R10, R4 ;  /* 0x000000040a0c7228 */ /* 0x000fd40000000000 */
[----:B------:R-:W-:-:S13]  /*08d0*/  FSETP.GTU.AND P0, PT, |R13|, 1.469367938527859385e-39, PT ;  /* 0x001000000d00780b */ /* 0x000fda0003f0c200 */
[----:B------:R-:W-:Y:S05]  /*08e0*/  @P0 BRA `(.L_x_7) ;  /* 0x0000000000880947 */ /* 0x000fea0003800000 */
[----:B------:R-:W-:Y:S01]  /*08f0*/  DFMA R2, R10, -R2, R8 ;  /* 0x800000020a02722b */ /* 0x000fe20000000008 */
[----:B------:R-:W-:-:S09]  /*0900*/  IMAD.MOV.U32 R4, RZ, RZ, RZ ;  /* 0x000000ffff047224 */ /* 0x000fd200078e00ff */
[C---:B------:R-:W-:Y:S02]  /*0910*/  FSETP.NEU.AND P0, PT, R3.reuse, RZ, PT ;  /* 0x000000ff0300720b */ /* 0x040fe40003f0d000 */
[----:B------:R-:W-:-:S04]  /*0920*/  LOP3.LUT R2, R3, 0x40080000, RZ, 0x3c, !PT ;  /* 0x4008000003027812 */ /* 0x000fc800078e3cff */
[----:B------:R-:W-:-:S04]  /*0930*/  LOP3.LUT R9, R2, 0x80000000, RZ, 0xc0, !PT ;  /* 0x8000000002097812 */ /* 0x000fc800078ec0ff */
[----:B------:R-:W-:-:S03]  /*0940*/  LOP3.LUT R5, R9, R5, RZ, 0xfc, !PT ;  /* 0x0000000509057212 */ /* 0x000fc600078efcff */
[----:B------:R-:W-:Y:S05]  /*0950*/  @!P0 BRA `(.L_x_7) ;  /* 0x00000000006c8947 */ /* 0x000fea0003800000 */
[C---:B------:R-:W-:Y:S01]  /*0960*/  IADD3 R3, PT, PT, -R7.reuse, RZ, RZ ;  /* 0x000000ff07037210 */ /* 0x040fe20007ffe1ff */
[----:B------:R-:W-:Y:S01]  /*0970*/  IMAD.MOV.U32 R2, RZ, RZ, RZ ;  /* 0x000000ffff027224 */ /* 0x000fe200078e00ff */
[----:B------:R-:W-:Y:S01]  /*0980*/  DMUL.RP R4, R10, R4 ;  /* 0x000000040a047228 */ /* 0x000fe20000008000 */
[----:B------:R-:W-:-:S04]  /*0990*/  IADD3 R7, PT, PT, -R7, -0x43300000, RZ ;  /* 0xbcd0000007077810 */ /* 0x000fc80007ffe1ff */
[----:B------:R-:W-:-:S05]  /*09a0*/  DFMA R2, R12, -R2, R10 ;  /* 0x800000020c02722b */ /* 0x000fca000000000a */
[----:B------:R-:W-:-:S05]  /*09b0*/  LOP3.LUT R9, R5, R9, RZ, 0x3c, !PT ;  /* 0x0000000905097212 */ /* 0x000fca00078e3cff */
[----:B------:R-:W-:-:S04]  /*09c0*/  FSETP.NEU.AND P0, PT, |R3|, R7, PT ;  /* 0x000000070300720b */ /* 0x000fc80003f0d200 */
[----:B------:R-:W-:Y:S02]  /*09d0*/  FSEL R12, R4, R12, !P0 ;  /* 0x0000000c040c7208 */ /* 0x000fe40004000000 */
[----:B------:R-:W-:Y:S01]  /*09e0*/  FSEL R13, R9, R13, !P0 ;  /* 0x0000000d090d7208 */ /* 0x000fe20004000000 */
[----:B------:R-:W-:Y:S06]  /*09f0*/  BRA `(.L_x_7) ;  /* 0x0000000000447947 */ /* 0x000fec0003800000 */
.L_x_6:
[----:B------:R-:W-:-:S14]  /*0a00*/  DSETP.NAN.AND P0, PT, R4, R4, PT ;  /* 0x000000040400722a */ /* 0x000fdc0003f08000 */
[----:B------:R-:W-:Y:S05]  /*0a10*/  @P0 BRA `(.L_x_8) ;  /* 0x0000000000340947 */ /* 0x000fea0003800000 */
[----:B------:R-:W-:Y:S01]  /*0a20*/  ISETP.NE.AND P0, PT, R18, R19, PT ;  /* 0x000000131200720c */ /* 0x000fe20003f05270 */
[----:B------:R-:W-:Y:S02]  /*0a30*/  IMAD.MOV.U32 R12, RZ, RZ, 0x0 ;  /* 0x00000000ff0c7424 */ /* 0x000fe400078e00ff */
[----:B------:R-:W-:-:S10]  /*0a40*/  IMAD.MOV.U32 R13, RZ, RZ, -0x80000 ;  /* 0xfff80000ff0d7424 */ /* 0x000fd400078e00ff */
[----:B------:R-:W-:Y:S05]  /*0a50*/  @!P0 BRA `(.L_x_7) ;  /* 0x00000000002c8947 */ /* 0x000fea0003800000 */
[----:B------:R-:W-:Y:S02]  /*0a60*/  ISETP.NE.AND P0, PT, R18, 0x7ff00000, PT ;  /* 0x7ff000001200780c */ /* 0x000fe40003f05270 */
[----:B------:R-:W-:Y:S02]  /*0a70*/  LOP3.LUT R4, R5, 0x40080000, RZ, 0x3c, !PT ;  /* 0x4008000005047812 */ /* 0x000fe400078e3cff */
[----:B------:R-:W-:Y:S02]  /*0a80*/  ISETP.EQ.OR P0, PT, R19, RZ, !P0 ;  /* 0x000000ff1300720c */ /* 0x000fe40004702670 */
[----:B------:R-:W-:-:S11]  /*0a90*/  LOP3.LUT R13, R4, 0x80000000, RZ, 0xc0, !PT ;  /* 0x80000000040d7812 */ /* 0x000fd600078ec0ff */
[----:B------:R-:W-:Y:S02]  /*0aa0*/  @P0 LOP3.LUT R2, R13, 0x7ff00000, RZ, 0xfc, !PT ;  /* 0x7ff000000d020812 */ /* 0x000fe400078efcff */
[----:B------:R-:W-:Y:S01]  /*0ab0*/  @!P0 MOV R12, RZ ;  /* 0x000000ff000c8202 */ /* 0x000fe20000000f00 */
[----:B------:R-:W-:Y:S02]  /*0ac0*/  @P0 IMAD.MOV.U32 R12, RZ, RZ, RZ ;  /* 0x000000ffff0c0224 */ /* 0x000fe400078e00ff */
[----:B------:R-:W-:Y:S01]  /*0ad0*/  @P0 IMAD.MOV.U32 R13, RZ, RZ, R2 ;  /* 0x000000ffff0d0224 */ /* 0x000fe200078e0002 */
[----:B------:R-:W-:Y:S06]  /*0ae0*/  BRA `(.L_x_7) ;  /* 0x0000000000087947 */ /* 0x000fec0003800000 */
.L_x_8:
[----:B------:R-:W-:Y:S01]  /*0af0*/  LOP3.LUT R13, R5, 0x80000, RZ, 0xfc, !PT ;  /* 0x00080000050d7812 */ /* 0x000fe200078efcff */
[----:B------:R-:W-:-:S07]  /*0b00*/  IMAD.MOV.U32 R12, RZ, RZ, R4 ;  /* 0x000000ffff0c7224 */ /* 0x000fce00078e0004 */
.L_x_7:
[----:B------:R-:W-:Y:S05]  /*0b10*/  BSYNC.RECONVERGENT B1 ;  /* 0x0000000000017941 */ /* 0x000fea0003800200 */
.L_x_5:
[----:B------:R-:W-:Y:S01]  /*0b20*/  IMAD.MOV.U32 R7, RZ, RZ, 0x0 ;  /* 0x00000000ff077424 */ /* 0x000fe200078e00ff */
[----:B------:R-:W-:Y:S01]  /*0b30*/  MOV R2, R12 ;  /* 0x0000000c00027202 */ /* 0x000fe20000000f00 */
[----:B------:R-:W-:Y:S02]  /*0b40*/  IMAD.MOV.U32 R3, RZ, RZ, R13 ;  /* 0x000000ffff037224 */ /* 0x000fe400078e000d */
[----:B------:R-:W-:Y:S05]  /*0b50*/  RET.REL.NODEC R6 `(_Z8BWKernelPhS_Pdj) ;  /* 0xfffffff406287950 */ /* 0x000fea0003c3ffff */
.L_x_9:
        /* <DEDUP_REMOVED lines=10> */
.L_x_366:


//--------------------- .text._Z3SADPjPdS0_P11pixelCoordsjjj --------------------------
	.section	.text._Z3SADPjPdS0_P11pixelCoordsjjj,"ax",@progbits
	.align	128
        .global         _Z3SADPjPdS0_P11pixelCoordsjjj
        .type           _Z3SADPjPdS0_P11pixelCoordsjjj,@function
        .size           _Z3SADPjPdS0_P11pixelCoordsjjj,(.L_x_373 - _Z3SADPjPdS0_P11pixelCoordsjjj)
        .other          _Z3SADPjPdS0_P11pixelCoordsjjj,@"STO_CUDA_ENTRY STV_DEFAULT"
_Z3SADPjPdS0_P11pixelCoordsjjj:
.text._Z3SADPjPdS0_P11pixelCoordsjjj:
        /* <DEDUP_REMOVED lines=10> */
[----:B------:R-:W2:Y:S06]  /*00a0*/  LDCU UR4, c[0x0][0x3a4] ;  /* 0x00007480ff0477ac */ /* 0x000eac0008000800 */
[----:B------:R-:W3:Y:S01]  /*00b0*/  LDC.64 R6, c[0x0][0x390] ;  /* 0x0000e400ff067b82 */ /* 0x000ee20000000a00 */
[----:B0-----:R-:W-:-:S07]  /*00c0*/  IMAD.WIDE.U32 R2, R5, 0x8, R2 ;  /* 0x0000000805027825 */ /* 0x001fce00078e0002 */
[----:B------:R-:W0:Y:S01]  /*00d0*/  LDC.64 R4, c[0x0][0x388] ;  /* 0x0000e200ff047b82 */ /* 0x000e220000000a00 */
[----:B-1----:R-:W2:Y:S04]  /*00e0*/  LDG.E R0, desc[UR6][R2.64] ;  /* 0x0000000602007981 */ /* 0x002ea8000c1e1900 */
[----:B------:R-:W2:Y:S02]  /*00f0*/  LDG.E R9, desc[UR6][R2.64+0x4] ;  /* 0x0000040602097981 */ /* 0x000ea4000c1e1900 */
[----:B--2---:R-:W-:-:S04]  /*0100*/  IMAD R9, R0, UR4, R9 ;  /* 0x0000000400097c24 */ /* 0x004fc8000f8e0209 */
[----:B0-----:R-:W-:-:S04]  /*0110*/  IMAD.WIDE.U32 R4, R9, 0x8, R4 ;  /* 0x0000000809047825 */ /* 0x001fc800078e0004 */
[----:B---3--:R-:W-:Y:S02]  /*0120*/  IMAD.WIDE.U32 R6, R9, 0x8, R6 ;  /* 0x0000000809067825 */ /* 0x008fe400078e0006 */
[----:B------:R-:W2:Y:S04]  /*0130*/  LDG.E.64 R4, desc[UR6][R4.64] ;  /* 0x0000000604047981 */ /* 0x000ea8000c1e1b00 */
[----:B------:R-:W2:Y:S01]  /*0140*/  LDG.E.64 R6, desc[UR6][R6.64] ;  /* 0x0000000606067981 */ /* 0x000ea2000c1e1b00 */
[----:B------:R-:W0:Y:S01]  /*0150*/  LDC.64 R2, c[0x0][0x380] ;  /* 0x0000e000ff027b82 */ /* 0x000e220000000a00 */
[----:B------:R-:W-:Y:S01]  /*0160*/  VOTEU.ANY UR4, UPT, PT ;  /* 0x0000000000047886 */ /* 0x000fe200038e0100 */
[----:B------:R-:W1:Y:S01]  /*0170*/  S2R R0, SR_LANEID ;  /* 0x0000000000007919 */ /* 0x000e620000000000 */
[----:B------:R-:W-:-:S06]  /*0180*/  UFLO.U32 UR4, UR4 ;  /* 0x00000004000472bd */ /* 0x000fcc00080e0000 */
[----:B-1----:R-:W-:Y:S01]  /*0190*/  ISETP.EQ.U32.AND P0, PT, R0, UR4, PT ;  /* 0x0000000400007c0c */ /* 0x002fe2000bf02070 */
[----:B--2---:R-:W-:-:S08]  /*01a0*/  DADD R8, R4, -R6 ;  /* 0x0000000004087229 */ /* 0x004fd00000000806 */
[----:B------:R-:W-:-:S10]  /*01b0*/  DADD R8, R8, 0.5 ;  /* 0x3fe0000008087429 */ /* 0x000fd40000000000 */
[----:B------:R-:W1:Y:S02]  /*01c0*/  F2I.F64.TRUNC R8, R8 ;  /* 0x0000000800087311 */ /* 0x000e64000030d100 */
[----:B-1----:R-:W-:-:S04]  /*01d0*/  IABS R10, R8 ;  /* 0x00000008000a7213 */ /* 0x002fc80000000000 */
[----:B------:R-:W1:Y:S02]  /*01e0*/  REDUX.SUM UR5, R10 ;  /* 0x000000000a0573c4 */ /* 0x000e64000000c000 */
[----:B-1----:R-:W-:-:S05]  /*01f0*/  MOV R5, UR5 ;  /* 0x0000000500057c02 */ /* 0x002fca0008000f00 */
[----:B0-----:R-:W-:Y:S01]  /*0200*/  @P0 REDG.E.ADD.STRONG.GPU desc[UR6][R2.64], R5 ;  /* 0x000000050200098e */ /* 0x001fe2000c12e106 */
[----:B------:R-:W-:Y:S05]  /*0210*/  EXIT ;  /* 0x000000000000794d */ /* 0x000fea0003800000 */
.L_x_10:
        /* <DEDUP_REMOVED lines=14> */
.L_x_373:


//--------------------- .text._Z9ConvolutePdS_P11pixelCoordsPhjj --------------------------
	.section	.text._Z9ConvolutePdS_P11pixelCoordsPhjj,"ax",@progbits
	.align	128
        .global         _Z9ConvolutePdS_P11pixelCoordsPhjj
        .type           _Z9ConvolutePdS_P11pixelCoordsPhjj,@function
        .size           _Z9ConvolutePdS_P11pixelCoordsPhjj,(.L_x_374 - _Z9ConvolutePdS_P11pixelCoordsPhjj)
        .other          _Z9ConvolutePdS_P11pixelCoordsPhjj,@"STO_CUDA_ENTRY STV_DEFAULT"
_Z9ConvolutePdS_P11pixelCoordsPhjj:
.text._Z9ConvolutePdS_P11pixelCoordsPhjj:
        /* <DEDUP_REMOVED lines=8> */
[----:B------:R-:W0:Y:S01]  /*0080*/  LDCU.64 UR6, c[0x0][0x398] ;  /* 0x00007300ff0677ac */ /* 0x000e220008000a00 */
[----:B------:R-:W1:Y:S01]  /*0090*/  LDC.64 R4, c[0x0][0x390] ;  /* 0x0000e400ff047b82 */ /* 0x000e620000000a00 */
[----:B------:R-:W2:Y:S01]  /*00a0*/  LDCU.64 UR4, c[0x0][0x358] ;  /* 0x00006b00ff0477ac */ /* 0x000ea20008000a00 */
[----:B0-----:R-:W-:-:S04]  /*00b0*/  IADD3 R6, P0, PT, R3, UR6, RZ ;  /* 0x0000000603067c10 */ /* 0x001fc8000ff1e0ff */
[----:B------:R-:W-:Y:S01]  /*00c0*/  IADD3.X R7, PT, PT, RZ, UR7, RZ, P0, !PT ;  /* 0x00000007ff077c10 */ /* 0x000fe200087fe4ff */
[----:B-1----:R-:W-:-:S04]  /*00d0*/  IMAD.WIDE.U32 R4, R3, 0x8, R4 ;  /* 0x0000000803047825 */ /* 0x002fc800078e0004 */
[----:B--2---:R-:W2:Y:S01]  /*00e0*/  LDG.E.U8 R6, desc[UR4][R6.64] ;  /* 0x0000000406067981 */ /* 0x004ea2000c1e1100 */
[----:B------:R-:W0:Y:S03]  /*00f0*/  LDC R3, c[0x0][0x3a4] ;  /* 0x0000e900ff037b82 */ /* 0x000e260000000800 */
[----:B------:R-:W0:Y:S04]  /*0100*/  LDG.E R2, desc[UR4][R4.64] ;  /* 0x0000000404027981 */ /* 0x000e28000c1e1900 */
[----:B------:R-:W0:Y:S01]  /*0110*/  LDG.E R8, desc[UR4][R4.64+0x4] ;  /* 0x0000040404087981 */ /* 0x000e22000c1e1900 */
[----:B------:R-:W-:Y:S01]  /*0120*/  BSSY.RECONVERGENT B0, `(.L_x_11) ;  /* 0x0000079000007945 */ /* 0x000fe20003800200 */
[----:B--2---:R-:W-:Y:S01]  /*0130*/  ISETP.GT.AND P0, PT, R6, 0x1, PT ;  /* 0x000000010600780c */ /* 0x004fe20003f04270 */
[----:B0-----:R-:W-:-:S12]  /*0140*/  IMAD R0, R2, R3, R8 ;  /* 0x0000000302007224 */ /* 0x001fd800078e0208 */
[----:B------:R-:W-:Y:S05]  /*0150*/  @P0 BRA `(.L_x_12) ;  /* 0x0000000400c40947 */ /* 0x000fea0003800000 */
[----:B------:R-:W-:-:S13]  /*0160*/  ISETP.NE.AND P0, PT, R6, RZ, PT ;  /* 0x000000ff0600720c */ /* 0x000fda0003f05270 */
[----:B------:R-:W-:Y:S05]  /*0170*/  @!P0 BRA `(.L_x_13) ;  /* 0x0000000400388947 */ /* 0x000fea0003800000 */
[----:B------:R-:W-:-:S13]  /*0180*/  ISETP.NE.AND P0, PT, R6, 0x1, PT ;  /* 0x000000010600780c */ /* 0x000fda0003f05270 */
[----:B------:R-:W-:Y:S05]  /*0190*/  @P0 BRA `(.L_x_14) ;  /* 0x0000000400c40947 */ /* 0x000fea0003800000 */
[----:B------:R-:W0:Y:S01]  /*01a0*/  LDC.64 R20, c[0x0][0x388] ;  /* 0x0000e200ff147b82 */ /* 0x000e220000000a00 */
[----:B------:R-:W-:Y:S01]  /*01b0*/  IADD3 R2, PT, PT, R2, -0x2, RZ ;  /* 0xfffffffe02027810 */ /* 0x000fe20007ffe0ff */
[----:B------:R-:W1:Y:S04]  /*01c0*/  LDCU.128 UR8, c[0x3][0x90] ;  /* 0x00c01200ff0877ac */ /* 0x000e680008000c00 */
[----:B------:R-:W-:Y:S01]  /*01d0*/  IMAD R2, R2, R3, R8 ;  /* 0x0000000302027224 */ /* 0x000fe200078e0208 */
[----:B------:R-:W2:Y:S04]  /*01e0*/  LDCU.128 UR12, c[0x3][0xa0] ;  /* 0x00c01400ff0c77ac */ /* 0x000ea80008000c00 */
[----:B------:R-:W-:Y:S01]  /*01f0*/  IADD3 R5, PT, PT, R2, -0x2, RZ ;  /* 0xfffffffe02057810 */ /* 0x000fe20007ffe0ff */
[----:B------:R-:W3:Y:S04]  /*0200*/  LDCU.64 UR6, c[0x3][0x150] ;  /* 0x00c02a00ff0677ac */ /* 0x000ee80008000a00 */
[----:B0-----:R-:W-:-:S05]  /*0210*/  IMAD.WIDE R20, R5, 0x8, R20 ;  /* 0x0000000805147825 */ /* 0x001fca00078e0214 */
[----:B------:R-:W1:Y:S04]  /*0220*/  LDG.E.64 R6, desc[UR4][R20.64] ;  /* 0x0000000414067981 */ /* 0x000e68000c1e1b00 */
[----:B------:R-:W4:Y:S04]  /*0230*/  LDG.E.64 R8, desc[UR4][R20.64+0x8] ;  /* 0x0000080414087981 */ /* 0x000f28000c1e1b00 */
[----:B------:R-:W2:Y:S04]  /*0240*/  LDG.E.64 R10, desc[UR4][R20.64+0x10] ;  /* 0x00001004140a7981 */ /* 0x000ea8000c1e1b00 */
[----:B------:R-:W5:Y:S04]  /*0250*/  LDG.E.64 R12, desc[UR4][R20.64+0x18] ;  /* 0x00001804140c7981 */ /* 0x000f68000c1e1b00 */
[----:B------:R0:W3:Y:S02]  /*0260*/  LDG.E.64 R14, desc[UR4][R20.64+0x20] ;  /* 0x00002004140e7981 */ /* 0x0000e4000c1e1b00 */
[----:B0-----:R-:W-:-:S05]  /*0270*/  IMAD.WIDE R20, R3, 0x8, R20 ;  /* 0x0000000803147825 */ /* 0x001fca00078e0214 */
[----:B------:R-:W3:Y:S04]  /*0280*/  LDG.E.64 R16, desc[UR4][R20.64] ;  /* 0x0000000414107981 */ /* 0x000ee8000c1e1b00 */
[----:B------:R-:W3:Y:S04]  /*0290*/  LDG.E.64 R18, desc[UR4][R20.64+0x8] ;  /* 0x0000080414127981 */ /* 0x000ee8000c1e1b00 */
[----:B------:R-:W3:Y:S04]  /*02a0*/  LDG.E.64 R24, desc[UR4][R20.64+0x10] ;  /* 0x0000100414187981 */ /* 0x000ee8000c1e1b00 */
[----:B------:R-:W3:Y:S01]  /*02b0*/  LDG.E.64 R22, desc[UR4][R20.64+0x18] ;  /* 0x0000180414167981 */ /* 0x000ee2000c1e1b00 */
[----:B------:R-:W-:-:S03]  /*02c0*/  IMAD.WIDE R26, R3, 0x8, R20 ;  /* 0x00000008031a7825 */ /* 0x000fc600078e0214 */
[----:B------:R0:W3:Y:S01]  /*02d0*/  LDG.E.64 R4, desc[UR4][R20.64+0x20] ;  /* 0x0000200414047981 */ /* 0x0000e2000c1e1b00 */
[----:B-1----:R-:W-:-:S03]  /*02e0*/  DFMA R28, R6, UR8, RZ ;  /* 0x00000008061c7c2b */ /* 0x002fc600080000ff */
[----:B------:R-:W3:Y:S05]  /*02f0*/  LDG.E.64 R6, desc[UR4][R26.64] ;  /* 0x000000041a067981 */ /* 0x000eea000c1e1b00 */
[----:B----4-:R-:W-:Y:S01]  /*0300*/  DFMA R28, R8, UR10, R28 ;  /* 0x0000000a081c7c2b */ /* 0x010fe2000800001c */
[----:B------:R-:W3:Y:S01]  /*0310*/  LDCU.128 UR8, c[0x3][0xb0] ;  /* 0x00c01600ff0877ac */ /* 0x000ee20008000c00 */
[----:B------:R-:W4:Y:S06]  /*0320*/  LDG.E.64 R8, desc[UR4][R26.64+0x8] ;  /* 0x000008041a087981 */ /* 0x000f2c000c1e1b00 */
[----:B--2---:R-:W-:Y:S01]  /*0330*/  DFMA R28, R10, UR12, R28 ;  /* 0x0000000c0a1c7c2b */ /* 0x004fe2000800001c */
[----:B------:R-:W2:Y:S07]  /*0340*/  LDG.E.64 R10, desc[UR4][R26.64+0x10] ;  /* 0x000010041a0a7981 */ /* 0x000eae000c1e1b00 */
[----:B-----5:R-:W-:Y:S01]  /*0350*/  DFMA R28, R12, UR14, R28 ;  /* 0x0000000e0c1c7c2b */ /* 0x020fe2000800001c */
[----:B------:R-:W1:Y:S01]  /*0360*/  LDCU.128 UR12, c[0x3][0xc0] ;  /* 0x00c01800ff0c77ac */ /* 0x000e620008000c00 */
[----:B------:R-:W5:Y:S06]  /*0370*/  LDG.E.64 R12, desc[UR4][R26.64+0x18] ;  /* 0x000018041a0c7981 */ /* 0x000f6c000c1e1b00 */
[----:B---3--:R-:W-:-:S08]  /*0380*/  DFMA R14, R14, UR8, R28 ;  /* 0x000000080e0e7c2b */ /* 0x008fd0000800001c */
[----:B0-----:R-:W-:Y:S01]  /*0390*/  DFMA R20, R16, UR10, R14 ;  /* 0x0000000a10147c2b */ /* 0x001fe2000800000e */
[----:B------:R-:W0:Y:S01]  /*03a0*/  LDCU.128 UR8, c[0x3][0xd0] ;  /* 0x00c01a00ff0877ac */ /* 0x000e220008000c00 */
[----:B------:R3:W5:Y:S01]  /*03b0*/  LDG.E.64 R14, desc[UR4][R26.64+0x20] ;  /* 0x000020041a0e7981 */ /* 0x000762000c1e1b00 */
[----:B------:R-:W-:-:S05]  /*03c0*/  IMAD.WIDE R16, R3, 0x8, R26 ;  /* 0x0000000803107825 */ /* 0x000fca00078e021a */
[----:B-1----:R-:W-:Y:S01]  /*03d0*/  DFMA R28, R18, UR12, R20 ;  /* 0x0000000c121c7c2b */ /* 0x002fe20008000014 */
[----:B------:R-:W5:Y:S04]  /*03e0*/  LDG.E.64 R18, desc[UR4][R16.64] ;  /* 0x0000000410127981 */ /* 0x000f68000c1e1b00 */
[----:B------:R-:W5:Y:S03]  /*03f0*/  LDG.E.64 R20, desc[UR4][R16.64+0x8] ;  /* 0x0000080410147981 */ /* 0x000f66000c1e1b00 */
[----:B------:R-:W-:Y:S01]  /*0400*/  DFMA R28, R24, UR14, R28 ;  /* 0x0000000e181c7c2b */ /* 0x000fe2000800001c */
[----:B------:R-:W1:Y:S01]  /*0410*/  LDCU.128 UR12, c[0x3][0xe0] ;  /* 0x00c01c00ff0c77ac */ /* 0x000e620008000c00 */
[----:B------:R-:W5:Y:S06]  /*0420*/  LDG.E.64 R24, desc[UR4][R16.64+0x10] ;  /* 0x0000100410187981 */ /* 0x000f6c000c1e1b00 */
[----:B0-----:R-:W-:Y:S01]  /*0430*/  DFMA R28, R22, UR8, R28 ;  /* 0x00000008161c7c2b */ /* 0x001fe2000800001c */
[----:B------:R-:W5:Y:S01]  /*0440*/  LDG.E.64 R22, desc[UR4][R16.64+0x18] ;  /* 0x0000180410167981 */ /* 0x000f62000c1e1b00 */
[----:B------:R-:W-:-:S06]  /*0450*/  IMAD.WIDE R2, R3, 0x8, R16 ;  /* 0x0000000803027825 */ /* 0x000fcc00078e0210 */
[----:B---3--:R-:W-:Y:S01]  /*0460*/  DFMA R26, R4, UR10, R28 ;  /* 0x0000000a041a7c2b */ /* 0x008fe2000800001c */
[----:B------:R-:W2:Y:S01]  /*0470*/  LDCU.128 UR8, c[0x3][0xf0] ;  /* 0x00c01e00ff0877ac */ /* 0x000ea20008000c00 */
[----:B------:R-:W3:Y:S04]  /*0480*/  LDG.E.64 R4, desc[UR4][R16.64+0x20] ;  /* 0x0000200410047981 */ /* 0x000ee8000c1e1b00 */
[----:B------:R-:W3:Y:S02]  /*0490*/  LDG.E.64 R16, desc[UR4][R2.64+0x20] ;  /* 0x0000200402107981 */ /* 0x000ee4000c1e1b00 */
[----:B-1----:R-:W-:Y:S02]  /*04a0*/  DFMA R26, R6, UR12, R26 ;  /* 0x0000000c061a7c2b */ /* 0x002fe4000800001a */
[----:B------:R-:W3:Y:S06]  /*04b0*/  LDG.E.64 R6, desc[UR4][R2.64] ;  /* 0x0000000402067981 */ /* 0x000eec000c1e1b00 */
[----:B----4-:R-:W-:Y:S01]  /*04c0*/  DFMA R26, R8, UR14, R26 ;  /* 0x0000000e081a7c2b */ /* 0x010fe2000800001a */
[----:B------:R-:W0:Y:S01]  /*04d0*/  LDCU.128 UR12, c[0x3][0x110] ;  /* 0x00c02200ff0c77ac */ /* 0x000e220008000c00 */
[----:B------:R-:W4:Y:S06]  /*04e0*/  LDG.E.64 R8, desc[UR4][R2.64+0x8] ;  /* 0x0000080402087981 */ /* 0x000f2c000c1e1b00 */
[----:B--2---:R-:W-:Y:S01]  /*04f0*/  DFMA R26, R10, UR8, R26 ;  /* 0x000000080a1a7c2b */ /* 0x004fe2000800001a */
[----:B------:R-:W2:Y:S07]  /*0500*/  LDG.E.64 R10, desc[UR4][R2.64+0x10] ;  /* 0x00001004020a7981 */ /* 0x000eae000c1e1b00 */
[----:B-----5:R-:W-:Y:S01]  /*0510*/  DFMA R26, R12, UR10, R26 ;  /* 0x0000000a0c1a7c2b */ /* 0x020fe2000800001a */
[----:B------:R-:W1:Y:S01]  /*0520*/  LDCU.128 UR8, c[0x3][0x100] ;  /* 0x00c02000ff0877ac */ /* 0x000e620008000c00 */
[----:B------:R5:W2:Y:S02]  /*0530*/  LDG.E.64 R12, desc[UR4][R2.64+0x18] ;  /* 0x00001804020c7981 */ /* 0x000aa4000c1e1b00 */
[----:B-----5:R-:W5:Y:S04]  /*0540*/  LDC.64 R2, c[0x0][0x380] ;  /* 0x0000e000ff027b82 */ /* 0x020f680000000a00 */
[----:B-1----:R-:W-:-:S08]  /*0550*/  DFMA R14, R14, UR8, R26 ;  /* 0x000000080e0e7c2b */ /* 0x002fd0000800001a */
[----:B------:R-:W-:Y:S01]  /*0560*/  DFMA R14, R18, UR10, R14 ;  /* 0x0000000a120e7c2b */ /* 0x000fe2000800000e */
[----:B------:R-:W1:Y:S07]  /*0570*/  LDCU.128 UR8, c[0x3][0x120] ;  /* 0x00c02400ff0877ac */ /* 0x000e6e0008000c00 */
[----:B0-----:R-:W-:-:S08]  /*0580*/  DFMA R14, R20, UR12, R14 ;  /* 0x0000000c140e7c2b */ /* 0x001fd0000800000e */
[----:B------:R-:W-:Y:S01]  /*0590*/  DFMA R14, R24, UR14, R14 ;  /* 0x0000000e180e7c2b */ /* 0x000fe2000800000e */
[----:B------:R-:W0:Y:S07]  /*05a0*/  LDCU.128 UR12, c[0x3][0x130] ;  /* 0x00c02600ff0c77ac */ /* 0x000e2e0008000c00 */
[----:B-1----:R-:W-:-:S08]  /*05b0*/  DFMA R14, R22, UR8, R14 ;  /* 0x00000008160e7c2b */ /* 0x002fd0000800000e */
[----:B---3--:R-:W-:Y:S01]  /*05c0*/  DFMA R4, R4, UR10, R14 ;  /* 0x0000000a04047c2b */ /* 0x008fe2000800000e */
[----:B------:R-:W2:Y:S01]  /*05d0*/  LDCU.128 UR8, c[0x3][0x140] ;  /* 0x00c02800ff0877ac */ /* 0x000ea20008000c00 */
[----:B-----5:R-:W-:-:S06]  /*05e0*/  IMAD.WIDE.U32 R2, R0, 0x8, R2 ;  /* 0x0000000800027825 */ /* 0x020fcc00078e0002 */
[----:B0-----:R-:W-:-:S08]  /*05f0*/  DFMA R4, R6, UR12, R4 ;  /* 0x0000000c06047c2b */ /* 0x001fd00008000004 */
[----:B----4-:R-:W-:-:S08]  /*0600*/  DFMA R4, R8, UR14, R4 ;  /* 0x0000000e08047c2b */ /* 0x010fd00008000004 */
[----:B--2---:R-:W-:-:S08]  /*0610*/  DFMA R4, R10, UR8, R4 ;  /* 0x000000080a047c2b */ /* 0x004fd00008000004 */
[----:B------:R-:W-:-:S08]  /*0620*/  DFMA R4, R12, UR10, R4 ;  /* 0x0000000a0c047c2b */ /* 0x000fd00008000004 */
[----:B------:R-:W-:-:S07]  /*0630*/  DFMA R4, R16, UR6, R4 ;  /* 0x0000000610047c2b */ /* 0x000fce0008000004 */
[----:B------:R-:W-:Y:S01]  /*0640*/  STG.E.64 desc[UR4][R2.64], R4 ;  /* 0x0000000402007986 */ /* 0x000fe2000c101b04 */
[----:B------:R-:W-:Y:S05]  /*0650*/  EXIT ;  /* 0x000000000000794d */ /* 0x000fea0003800000 */
.L_x_13:
[----:B------:R-:W0:Y:S01]  /*0660*/  LDC.64 R18, c[0x0][0x388] ;  /* 0x0000e200ff127b82 */ /* 0x000e220000000a00 */
[----:B------:R-:W-:Y:S01]  /*0670*/  IMAD R5, R2, R3, -R3 ;  /* 0x0000000302057224 */ /* 0x000fe200078e0a03 */
[----:B------:R-:W1:Y:S04]  /*0680*/  LDCU.64 UR6, c[0x3][0x48] ;  /* 0x00c00900ff0677ac */ /* 0x000e680008000a00 */
[----:B------:R-:W-:Y:S01]  /*0690*/  IADD3 R5, PT, PT, R5, -0x1, R8 ;  /* 0xffffffff05057810 */ /* 0x000fe20007ffe008 */
[----:B------:R-:W2:Y:S01]  /*06a0*/  LDCU.128 UR8, c[0x3][0x50] ;  /* 0x00c00a00ff0877ac */ /* 0x000ea20008000c00 */
[----:B------:R-:W3:Y:S03]  /*06b0*/  LDCU.128 UR12, c[0x3][0x60] ;  /* 0x00c00c00ff0c77ac */ /* 0x000ee60008000c00 */
[----:B0-----:R-:W-:-:S05]  /*06c0*/  IMAD.WIDE R18, R5, 0x8, R18 ;  /* 0x0000000805127825 */ /* 0x001fca00078e0212 */
[----:B------:R-:W1:Y:S04]  /*06d0*/  LDG.E.64 R20, desc[UR4][R18.64] ;  /* 0x0000000412147981 */ /* 0x000e68000c1e1b00 */
[----:B------:R-:W2:Y:S01]  /*06e0*/  LDG.E.64 R16, desc[UR4][R18.64+0x8] ;  /* 0x0000080412107981 */ /* 0x000ea2000c1e1b00 */
[----:B------:R-:W-:-:S03]  /*06f0*/  IMAD.WIDE R22, R3, 0x8, R18 ;  /* 0x0000000803167825 */ /* 0x000fc600078e0212 */
[----:B------:R-:W4:Y:S04]  /*0700*/  LDG.E.64 R4, desc[UR4][R18.64+0x10] ;  /* 0x0000100412047981 */ /* 0x000f28000c1e1b00 */
[----:B------:R-:W3:Y:S04]  /*0710*/  LDG.E.64 R6, desc[UR4][R22.64] ;  /* 0x0000000416067981 */ /* 0x000ee8000c1e1b00 */
[----:B------:R-:W5:Y:S01]  /*0720*/  LDG.E.64 R8, desc[UR4][R22.64+0x8] ;  /* 0x0000080416087981 */ /* 0x000f62000c1e1b00 */
[----:B------:R-:W-:-:S03]  /*0730*/  IMAD.WIDE R24, R3, 0x8, R22 ;  /* 0x0000000803187825 */ /* 0x000fc600078e0216 */
[----:B------:R-:W5:Y:S04]  /*0740*/  LDG.E.64 R10, desc[UR4][R22.64+0x10] ;  /* 0x00001004160a7981 */ /* 0x000f68000c1e1b00 */
[----:B------:R-:W5:Y:S04]  /*0750*/  LDG.E.64 R2, desc[UR4][R24.64] ;  /* 0x0000000418027981 */ /* 0x000f68000c1e1b00 */
[----:B------:R-:W5:Y:S04]  /*0760*/  LDG.E.64 R14, desc[UR4][R24.64+0x8] ;  /* 0x00000804180e7981 */ /* 0x000f68000c1e1b00 */
[----:B------:R-:W5:Y:S01]  /*0770*/  LDG.E.64 R12, desc[UR4][R24.64+0x10] ;  /* 0x00001004180c7981 */ /* 0x000f62000c1e1b00 */
[----:B-1----:R-:W-:-:S08]  /*0780*/  DFMA R20, R20, UR6, RZ ;  /* 0x0000000614147c2b */ /* 0x002fd000080000ff */
[----:B--2---:R-:W-:-:S08]  /*0790*/  DFMA R16, R16, UR8, R20 ;  /* 0x0000000810107c2b */ /* 0x004fd00008000014 */
[----:B----4-:R-:W-:Y:S01]  /*07a0*/  DFMA R4, R4, UR10, R16 ;  /* 0x0000000a04047c2b */ /* 0x010fe20008000010 */
[----:B------:R-:W0:Y:S07]  /*07b0*/  LDCU.128 UR8, c[0x3][0x70] ;  /* 0x00c00e00ff0877ac */ /* 0x000e2e0008000c00 */
[----:B---3--:R-:W-:Y:S01]  /*07c0*/  DFMA R4, R6, UR12, R4 ;  /* 0x0000000c06047c2b */ /* 0x008fe20008000004 */
[----:B------:R-:W1:Y:S07]  /*07d0*/  LDC.64 R6, c[0x0][0x380] ;  /* 0x0000e000ff067b82 */ /* 0x000e6e0000000a00 */
[----:B-----5:R-:W-:Y:S01]  /*07e0*/  DFMA R4, R8, UR14, R4 ;  /* 0x0000000e08047c2b */ /* 0x020fe20008000004 */
[----:B------:R-:W2:Y:S07]  /*07f0*/  LDCU.128 UR12, c[0x3][0x80] ;  /* 0x00c01000ff0c77ac */ /* 0x000eae0008000c00 */
[----:B0-----:R-:W-:-:S08]  /*0800*/  DFMA R4, R10, UR8, R4 ;  /* 0x000000080a047c2b */ /* 0x001fd00008000004 */
[----:B------:R-:W-:Y:S01]  /*0810*/  DFMA R2, R2, UR10, R4 ;  /* 0x0000000a02027c2b */ /* 0x000fe20008000004 */
[----:B-1----:R-:W-:-:S07]  /*0820*/  IMAD.WIDE.U32 R6, R0, 0x8, R6 ;  /* 0x0000000800067825 */ /* 0x002fce00078e0006 */
[----:B--2---:R-:W-:-:S08]  /*0830*/  DFMA R2, R14, UR12, R2 ;  /* 0x0000000c0e027c2b */ /* 0x004fd00008000002 */
[----:B------:R-:W-:-:S07]  /*0840*/  DFMA R2, R12, UR14, R2 ;  /* 0x0000000e0c027c2b */ /* 0x000fce0008000002 */
[----:B------:R-:W-:Y:S01]  /*0850*/  STG.E.64 desc[UR4][R6.64], R2 ;  /* 0x0000000206007986 */ /* 0x000fe2000c101b04 */
[----:B------:R-:W-:Y:S05]  /*0860*/  EXIT ;  /* 0x000000000000794d */ /* 0x000fea0003800000 */
.L_x_12:
[----:B------:R-:W-:-:S13]  /*0870*/  ISETP.NE.AND P0, PT, R6, 0x2, PT ;  /* 0x000000020600780c */ /* 0x000fda0003f05270 */
[----:B------:R-:W-:Y:S05]  /*0880*/  @!P0 BRA `(.L_x_15) ;  /* 0x0000001000548947 */ /* 0x000fea0003800000 */
[----:B------:R-:W-:-:S13]  /*0890*/  ISETP.NE.AND P0, PT, R6, 0x3, PT ;  /* 0x000000030600780c */ /* 0x000fda0003f05270 */
[----:B------:R-:W-:Y:S05]  /*08a0*/  @!P0 BRA `(.L_x_16) ;  /* 0x0000000800288947 */ /* 0x000fea0003800000 */
.L_x_14:
[----:B------:R-:W-:Y:S05]  /*08b0*/  BSYNC.RECONVERGENT B0 ;  /* 0x0000000000007941 */ /* 0x000fea0003800200 */
.L_x_11:
[----:B------:R-:W0:Y:S01]  /*08c0*/  LDC.64 R26, c[0x0][0x388] ;  /* 0x0000e200ff1a7b82 */ /* 0x000e220000000a00 */
[----:B------:R-:W-:Y:S01]  /*08d0*/  IMAD R2, R3, -0x3, R0 ;  /* 0xfffffffd03027824 */ /* 0x000fe200078e0200 */
[----:B------:R-:W1:Y:S04]  /*08e0*/  LDCU.64 UR6, c[0x3][0x3a8] ;  /* 0x00c07500ff0677ac */ /* 0x000e680008000a00 */
[----:B------:R-:W-:Y:S01]  /*08f0*/  IADD3 R5, PT, PT, R2, -0x3, RZ ;  /* 0xfffffffd02057810 */ /* 0x000fe20007ffe0ff */
[----:B------:R-:W2:Y:S01]  /*0900*/  LDCU.128 UR8, c[0x3][0x3b0] ;  /* 0x00c07600ff0877ac */ /* 0x000ea20008000c00 */
[----:B------:R-:W3:Y:S03]  /*0910*/  LDCU.128 UR12, c[0x3][0x3c0] ;  /* 0x00c07800ff0c77ac */ /* 0x000ee60008000c00 */
[----:B0-----:R-:W-:-:S05]  /*0920*/  IMAD.WIDE R26, R5, 0x8, R26 ;  /* 0x00000008051a7825 */ /* 0x001fca00078e021a */
[----:B------:R-:W1:Y:S04]  /*0930*/  LDG.E.64 R4, desc[UR4][R26.64] ;  /* 0x000000041a047981 */ /* 0x000e68000c1e1b00 */
[----:B------:R-:W2:Y:S04]  /*0940*/  LDG.E.64 R14, desc[UR4][R26.64+0x8] ;  /* 0x000008041a0e7981 */ /* 0x000ea8000c1e1b00 */
[----:B------:R-:W4:Y:S04]  /*0950*/  LDG.E.64 R6, desc[UR4][R26.64+0x10] ;  /* 0x000010041a067981 */ /* 0x000f28000c1e1b00 */
[----:B------:R-:W3:Y:S04]  /*0960*/  LDG.E.64 R22, desc[UR4][R26.64+0x18] ;  /* 0x000018041a167981 */ /* 0x000ee8000c1e1b00 */
[----:B------:R-:W5:Y:S04]  /*0970*/  LDG.E.64 R16, desc[UR4][R26.64+0x20] ;  /* 0x000020041a107981 */ /* 0x000f68000c1e1b00 */
[----:B------:R-:W5:Y:S04]  /*0980*/  LDG.E.64 R20, desc[UR4][R26.64+0x28] ;  /* 0x000028041a147981 */ /* 0x000f68000c1e1b00 */
[----:B------:R-:W5:Y:S01]  /*0990*/  LDG.E.64 R18, desc[UR4][R26.64+0x30] ;  /* 0x000030041a127981 */ /* 0x000f62000c1e1b00 */
[----:B------:R-:W-:-:S05]  /*09a0*/  IMAD.WIDE R24, R3, 0x8, R26 ;  /* 0x0000000803187825 */ /* 0x000fca00078e021a */
[----:B------:R-:W5:Y:S04]  /*09b0*/  LDG.E.64 R12, desc[UR4][R24.64] ;  /* 0x00000004180c7981 */ /* 0x000f68000c1e1b00 */
[----:B------:R-:W5:Y:S04]  /*09c0*/  LDG.E.64 R8, desc[UR4][R24.64+0x8] ;  /* 0x0000080418087981 */ /* 0x000f68000c1e1b00 */
[----:B------:R-:W5:Y:S04]  /*09d0*/  LDG.E.64 R10, desc[UR4][R24.64+0x10] ;  /* 0x00001004180a7981 */ /* 0x000f68000c1e1b00 */
[----:B------:R-:W5:Y:S01]  /*09e0*/  LDG.E.64 R26, desc[UR4][R24.64+0x20] ;  /* 0x00002004181a7981 */ /* 0x000f62000c1e1b00 */
[----:B-1----:R-:W-:-:S03]  /*09f0*/  DFMA R28, R4, UR6, RZ ;  /* 0x00000006041c7c2b */ /* 0x002fc600080000ff */
[----:B------:R-:W5:Y:S05]  /*0a00*/  LDG.E.64 R4, desc[UR4][R24.64+0x18] ;  /* 0x0000180418047981 */ /* 0x000f6a000c1e1b00 */
[----:B--2---:R-:W-:-:S08]  /*0a10*/  DFMA R14, R14, UR8, R28 ;  /* 0x000000080e0e7c2b */ /* 0x004fd0000800001c */
[----:B----4-:R-:W-:Y:S01]  /*0a20*/  DFMA R14, R6, UR10, R14 ;  /* 0x0000000a060e7c2b */ /* 0x010fe2000800000e */
[----:B------:R-:W0:Y:S01]  /*0a30*/  LDCU.128 UR8, c[0x3][0x3d0] ;  /* 0x00c07a00ff0877ac */ /* 0x000e220008000c00 */
[----:B------:R-:W2:Y:S01]  /*0a40*/  LDG.E.64 R6, desc[UR4][R24.64+0x28] ;  /* 0x0000280418067981 */ /* 0x000ea2000c1e1b00 */
[----:B------:R-:W-:-:S05]  /*0a50*/  IMAD.WIDE R28, R3, 0x8, R24 ;  /* 0x00000008031c7825 */ /* 0x000fca00078e0218 */
[----:B---3--:R-:W-:Y:S02]  /*0a60*/  DFMA R22, R22, UR12, R14 ;  /* 0x0000000c16167c2b */ /* 0x008fe4000800000e */
[----:B------:R-:W3:Y:S06]  /*0a70*/  LDG.E.64 R14, desc[UR4][R24.64+0x30] ;  /* 0x00003004180e7981 */ /* 0x000eec000c1e1b00 */
[----:B-----5:R-:W-:Y:S01]  /*0a80*/  DFMA R22, R16, UR14, R22 ;  /* 0x0000000e10167c2b */ /* 0x020fe20008000016 */
[----:B------:R-:W1:Y:S01]  /*0a90*/  LDCU.128 UR12, c[0x3][0x3e0] ;  /* 0x00c07c00ff0c77ac */ /* 0x000e620008000c00 */
[----:B------:R-:W4:Y:S04]  /*0aa0*/  LDG.E.64 R16, desc[UR4][R28.64] ;  /* 0x000000041c107981 */ /* 0x000f28000c1e1b00 */
[----:B------:R-:W5:Y:S02]  /*0ab0*/  LDG.E.64 R24, desc[UR4][R28.64+0x10] ;  /* 0x000010041c187981 */ /* 0x000f64000c1e1b00 */
[----:B0-----:R-:W-:-:S02]  /*0ac0*/  DFMA R20, R20, UR8, R22 ;  /* 0x0000000814147c2b */ /* 0x001fc40008000016 */
[----:B------:R-:W5:Y:S06]  /*0ad0*/  LDG.E.64 R22, desc[UR4][R28.64+0x8] ;  /* 0x000008041c167981 */ /* 0x000f6c000c1e1b00 */
[----:B------:R-:W-:Y:S01]  /*0ae0*/  DFMA R18, R18, UR10, R20 ;  /* 0x0000000a12127c2b */ /* 0x000fe20008000014 */
[----:B------:R-:W0:Y:S01]  /*0af0*/  LDCU.128 UR8, c[0x3][0x3f0] ;  /* 0x00c07e00ff0877ac */ /* 0x000e220008000c00 */
[----:B------:R-:W5:Y:S06]  /*0b00*/  LDG.E.64 R20, desc[UR4][R28.64+0x18] ;  /* 0x000018041c147981 */ /* 0x000f6c000c1e1b00 */
[----:B-1----:R-:W-:-:S02]  /*0b10*/  DFMA R12, R12, UR12, R18 ;  /* 0x0000000c0c0c7c2b */ /* 0x002fc40008000012 */
[----:B------:R-:W5:Y:S06]  /*0b20*/  LDG.E.64 R18, desc[UR4][R28.64+0x28] ;  /* 0x000028041c127981 */ /* 0x000f6c000c1e1b00 */
[----:B------:R-:W-:Y:S01]  /*0b30*/  DFMA R8, R8, UR14, R12 ;  /* 0x0000000e08087c2b */ /* 0x000fe2000800000c */
[----:B------:R-:W1:Y:S07]  /*0b40*/  LDCU.128 UR12, c[0x3][0x400] ;  /* 0x00c08000ff0c77ac */ /* 0x000e6e0008000c00 */
[----:B0-----:R-:W-:-:S02]  /*0b50*/  DFMA R10, R10, UR8, R8 ;  /* 0x000000080a0a7c2b */ /* 0x001fc40008000008 */
[----:B------:R-:W5:Y:S01]  /*0b60*/  LDG.E.64 R8, desc[UR4][R28.64+0x20] ;  /* 0x000020041c087981 */ /* 0x000f62000c1e1b00 */
[----:B------:R-:W-:-:S05]  /*0b70*/  IMAD.WIDE R12, R3, 0x8, R28 ;  /* 0x00000008030c7825 */ /* 0x000fca00078e021c */
[----:B------:R-:W-:Y:S01]  /*0b80*/  DFMA R10, R4, UR10, R10 ;  /* 0x0000000a040a7c2b */ /* 0x000fe2000800000a */
[----:B------:R-:W3:Y:S01]  /*0b90*/  LDCU.128 UR8, c[0x3][0x410] ;  /* 0x00c08200ff0877ac */ /* 0x000ee20008000c00 */
[----:B------:R0:W5:Y:S06]  /*0ba0*/  LDG.E.64 R4, desc[UR4][R28.64+0x30] ;  /* 0x000030041c047981 */ /* 0x00016c000c1e1b00 */
[----:B-1----:R-:W-:Y:S02]  /*0bb0*/  DFMA R26, R26, UR12, R10 ;  /* 0x0000000c1a1a7c2b */ /* 0x002fe4000800000a */
[----:B------:R-:W5:Y:S06]  /*0bc0*/  LDG.E.64 R10, desc[UR4][R12.64] ;  /* 0x000000040c0a7981 */ /* 0x000f6c000c1e1b00 */
[----:B--2---:R-:W-:Y:S01]  /*0bd0*/  DFMA R26, R6, UR14, R26 ;  /* 0x0000000e061a7c2b */ /* 0x004fe2000800001a */
[----:B------:R-:W5:Y:S01]  /*0be0*/  LDCU.128 UR12, c[0x3][0x420] ;  /* 0x00c08400ff0c77ac */ /* 0x000f620008000c00 */
[----:B------:R-:W2:Y:S06]  /*0bf0*/  LDG.E.64 R6, desc[UR4][R12.64+0x8] ;  /* 0x000008040c067981 */ /* 0x000eac000c1e1b00 */
[----:B---3--:R-:W-:Y:S01]  /*0c00*/  DFMA R26, R14, UR8, R26 ;  /* 0x000000080e1a7c2b */ /* 0x008fe2000800001a */
[----:B------:R-:W3:Y:S07]  /*0c10*/  LDG.E.64 R14, desc[UR4][R12.64+0x10] ;  /* 0x000010040c0e7981 */ /* 0x000eee000c1e1b00 */
[----:B----4-:R-:W-:Y:S01]  /*0c20*/  DFMA R26, R16, UR10, R26 ;  /* 0x0000000a101a7c2b */ /* 0x010fe2000800001a */
[----:B------:R-:W1:Y:S01]  /*0c30*/  LDCU.128 UR8, c[0x3][0x430] ;  /* 0x00c08600ff0877ac */ /* 0x000e620008000c00 */
[----:B------:R-:W4:Y:S06]  /*0c40*/  LDG.E.64 R16, desc[UR4][R12.64+0x18] ;  /* 0x000018040c107981 */ /* 0x000f2c000c1e1b00 */
[----:B-----5:R-:W-:Y:S01]  /*0c50*/  DFMA R26, R22, UR12, R26 ;  /* 0x0000000c161a7c2b */ /* 0x020fe2000800001a */
[----:B------:R-:W5:Y:S07]  /*0c60*/  LDG.E.64 R22, desc[UR4][R12.64+0x20] ;  /* 0x000020040c167981 */ /* 0x000f6e000c1e1b00 */
[----:B------:R-:W-:Y:S01]  /*0c70*/  DFMA R26, R24, UR14, R26 ;  /* 0x0000000e181a7c2b */ /* 0x000fe2000800001a */
[----:B------:R-:W0:Y:S01]  /*0c80*/  LDCU.128 UR12, c[0x3][0x440] ;  /* 0x00c08800ff0c77ac */ /* 0x000e220008000c00 */
[----:B------:R-:W5:Y:S06]  /*0c90*/  LDG.E.64 R24, desc[UR4][R12.64+0x28] ;  /* 0x000028040c187981 */ /* 0x000f6c000c1e1b00 */
[----:B-1----:R-:W-:Y:S01]  /*0ca0*/  DFMA R26, R20, UR8, R26 ;  /* 0x00000008141a7c2b */ /* 0x002fe2000800001a */
[----:B------:R-:W5:Y:S07]  /*0cb0*/  LDG.E.64 R20, desc[UR4][R12.64+0x30] ;  /* 0x000030040c147981 */ /* 0x000f6e000c1e1b00 */
[----:B------:R-:W-:Y:S01]  /*0cc0*/  DFMA R26, R8, UR10, R26 ;  /* 0x0000000a081a7c2b */ /* 0x000fe2000800001a */
[----:B------:R-:W1:Y:S01]  /*0cd0*/  LDCU.128 UR8, c[0x3][0x450] ;  /* 0x00c08a00ff0877ac */ /* 0x000e620008000c00 */
[----:B------:R-:W-:-:S05]  /*0ce0*/  IMAD.WIDE R8, R3, 0x8, R12 ;  /* 0x0000000803087825 */ /* 0x000fca00078e020c */
[----:B------:R-:W5:Y:S01]  /*0cf0*/  LDG.E.64 R12, desc[UR4][R8.64+0x20] ;  /* 0x00002004080c7981 */ /* 0x000f62000c1e1b00 */
[----:B0-----:R-:W-:-:S03]  /*0d00*/  DFMA R26, R18, UR12, R26 ;  /* 0x0000000c121a7c2b */ /* 0x001fc6000800001a */
[----:B------:R-:W5:Y:S01]  /*0d10*/  LDG.E.64 R18, desc[UR4][R8.64] ;  /* 0x0000000408127981 */ /* 0x000f62000c1e1b00 */
[----:B------:R-:W-:-:S04]  /*0d20*/  IMAD.WIDE R28, R3, 0x8, R8 ;  /* 0x00000008031c7825 */ /* 0x000fc800078e0208 */
[----:B------:R-:W-:Y:S01]  /*0d30*/  DFMA R26, R4, UR14, R26 ;  /* 0x0000000e041a7c2b */ /* 0x000fe2000800001a */
[----:B------:R-:W3:Y:S01]  /*0d40*/  LDCU.128 UR12, c[0x3][0x460] ;  /* 0x00c08c00ff0c77ac */ /* 0x000ee20008000c00 */
[----:B------:R-:W5:Y:S06]  /*0d50*/  LDG.E.64 R4, desc[UR4][R8.64+0x8] ;  /* 0x0000080408047981 */ /* 0x000f6c000c1e1b00 */
[----:B-1----:R-:W-:Y:S01]  /*0d60*/  DFMA R26, R10, UR8, R26 ;  /* 0x000000080a1a7c2b */ /* 0x002fe2000800001a */
[----:B------:R-:W5:Y:S07]  /*0d70*/  LDG.E.64 R10, desc[UR4][R8.64+0x10] ;  /* 0x00001004080a7981 */ /* 0x000f6e000c1e1b00 */
[----:B--2---:R-:W-:Y:S01]  /*0d80*/  DFMA R26, R6, UR10, R26 ;  /* 0x0000000a061a7c2b */ /* 0x004fe2000800001a */
[----:B------:R-:W5:Y:S01]  /*0d90*/  LDCU.128 UR8, c[0x3][0x470] ;  /* 0x00c08e00ff0877ac */ /* 0x000f620008000c00 */
[----:B------:R-:W2:Y:S06]  /*0da0*/  LDG.E.64 R6, desc[UR4][R8.64+0x18] ;  /* 0x0000180408067981 */ /* 0x000eac000c1e1b00 */
[----:B---3--:R-:W-:-:S02]  /*0db0*/  DFMA R14, R14, UR12, R26 ;  /* 0x0000000c0e0e7c2b */ /* 0x008fc4000800001a */
[----:B------:R-:W3:Y:S06]  /*0dc0*/  LDG.E.64 R26, desc[UR4][R28.64] ;  /* 0x000000041c1a7981 */ /* 0x000eec000c1e1b00 */
[----:B----4-:R-:W-:Y:S01]  /*0dd0*/  DFMA R16, R16, UR14, R14 ;  /* 0x0000000e10107c2b */ /* 0x010fe2000800000e */
[----:B------:R-:W0:Y:S01]  /*0de0*/  LDCU.128 UR12, c[0x3][0x480] ;  /* 0x00c09000ff0c77ac */ /* 0x000e220008000c00 */
[----:B------:R-:W4:Y:S06]  /*0df0*/  LDG.E.64 R14, desc[UR4][R8.64+0x28] ;  /* 0x00002804080e7981 */ /* 0x000f2c000c1e1b00 */
[----:B-----5:R-:W-:-:S02]  /*0e00*/  DFMA R22, R22, UR8, R16 ;  /* 0x0000000816167c2b */ /* 0x020fc40008000010 */
[----:B------:R-:W5:Y:S06]  /*0e10*/  LDG.E.64 R16, desc[UR4][R8.64+0x30] ;  /* 0x0000300408107981 */ /* 0x000f6c000c1e1b00 */
[----:B------:R-:W-:Y:S01]  /*0e20*/  DFMA R24, R24, UR10, R22 ;  /* 0x0000000a18187c2b */ /* 0x000fe20008000016 */
[----:B------:R-:W1:Y:S01]  /*0e30*/  LDCU.128 UR8, c[0x3][0x490] ;  /* 0x00c09200ff0877ac */ /* 0x000e620008000c00 */
[----:B------:R-:W3:Y:S04]  /*0e40*/  LDG.E.64 R22, desc[UR4][R28.64+0x8] ;  /* 0x000008041c167981 */ /* 0x000ee8000c1e1b00 */
[----:B------:R-:W3:Y:S02]  /*0e50*/  LDG.E.64 R8, desc[UR4][R28.64+0x20] ;  /* 0x000020041c087981 */ /* 0x000ee4000c1e1b00 */
[----:B0-----:R-:W-:-:S02]  /*0e60*/  DFMA R24, R20, UR12, R24 ;  /* 0x0000000c14187c2b */ /* 0x001fc40008000018 */
[----:B------:R-:W3:Y:S06]  /*0e70*/  LDG.E.64 R20, desc[UR4][R28.64+0x10] ;  /* 0x000010041c147981 */ /* 0x000eec000c1e1b00 */
[----:B------:R-:W-:Y:S01]  /*0e80*/  DFMA R18, R18, UR14, R24 ;  /* 0x0000000e12127c2b */ /* 0x000fe20008000018 */
[----:B------:R-:W2:Y:S01]  /*0e90*/  LDCU.128 UR12, c[0x3][0x4a0] ;  /* 0x00c09400ff0c77ac */ /* 0x000ea20008000c00 */
[----:B------:R-:W-:-:S05]  /*0ea0*/  IMAD.WIDE R2, R3, 0x8, R28 ;  /* 0x0000000803027825 */ /* 0x000fca00078e021c */
[----:B------:R-:W3:Y:S01]  /*0eb0*/  LDG.E.64 R24, desc[UR4][R2.64+0x30] ;  /* 0x0000300402187981 */ /* 0x000ee2000c1e1b00 */
[----:B-1----:R-:W-:-:S03]  /*0ec0*/  DFMA R18, R4, UR8, R18 ;  /* 0x0000000804127c2b */ /* 0x002fc60008000012 */
[----:B------:R-:W3:Y:S05]  /*0ed0*/  LDG.E.64 R4, desc[UR4][R28.64+0x18] ;  /* 0x000018041c047981 */ /* 0x000eea000c1e1b00 */
[----:B------:R-:W-:Y:S01]  /*0ee0*/  DFMA R18, R10, UR10, R18 ;  /* 0x0000000a0a127c2b */ /* 0x000fe20008000012 */
[----:B------:R-:W4:Y:S01]  /*0ef0*/  LDCU.128 UR8, c[0x3][0x4b0] ;  /* 0x00c09600ff0877ac */ /* 0x000f220008000c00 */
[----:B------:R-:W3:Y:S06]  /*0f00*/  LDG.E.64 R10, desc[UR4][R28.64+0x28] ;  /* 0x000028041c0a7981 */ /* 0x000eec000c1e1b00 */
[----:B--2---:R-:W-:Y:S01]  /*0f10*/  DFMA R18, R6, UR12, R18 ;  /* 0x0000000c06127c2b */ /* 0x004fe20008000012 */
[----:B------:R-:W2:Y:S07]  /*0f20*/  LDG.E.64 R6, desc[UR4][R28.64+0x30] ;  /* 0x000030041c067981 */ /* 0x000eae000c1e1b00 */
[----:B------:R-:W-:Y:S01]  /*0f30*/  DFMA R18, R12, UR14, R18 ;  /* 0x0000000e0c127c2b */ /* 0x000fe20008000012 */
[----:B------:R-:W3:Y:S01]  /*0f40*/  LDCU.128 UR12, c[0x3][0x4c0] ;  /* 0x00c09800ff0c77ac */ /* 0x000ee20008000c00 */
[----:B------:R-:W2:Y:S06]  /*0f50*/  LDG.E.64 R12, desc[UR4][R2.64] ;  /* 0x00000004020c7981 */ /* 0x000eac000c1e1b00 */
[----:B----4-:R-:W-:Y:S01]  /*0f60*/  DFMA R18, R14, UR8, R18 ;  /* 0x000000080e127c2b */ /* 0x010fe20008000012 */
[----:B------:R-:W4:Y:S07]  /*0f70*/  LDG.E.64 R14, desc[UR4][R2.64+0x8] ;  /* 0x00000804020e7981 */ /* 0x000f2e000c1e1b00 */
[----:B-----5:R-:W-:Y:S01]  /*0f80*/  DFMA R18, R16, UR10, R18 ;  /* 0x0000000a10127c2b */ /* 0x020fe20008000012 */
[----:B------:R-:W0:Y:S01]  /*0f90*/  LDCU.128 UR8, c[0x3][0x4d0] ;  /* 0x00c09a00ff0877ac */ /* 0x000e220008000c00 */
[----:B------:R-:W5:Y:S06]  /*0fa0*/  LDG.E.64 R16, desc[UR4][R2.64+0x10] ;  /* 0x0000100402107981 */ /* 0x000f6c000c1e1b00 */
[----:B---3--:R-:W-:-:S02]  /*0fb0*/  DFMA R26, R26, UR12, R18 ;  /* 0x0000000c1a1a7c2b */ /* 0x008fc40008000012 */
[----:B------:R-:W3:Y:S06]  /*0fc0*/  LDG.E.64 R18, desc[UR4][R2.64+0x18] ;  /* 0x0000180402127981 */ /* 0x000eec000c1e1b00 */
[----:B------:R-:W-:Y:S01]  /*0fd0*/  DFMA R26, R22, UR14, R26 ;  /* 0x0000000e161a7c2b */ /* 0x000fe2000800001a */
[----:B------:R-:W1:Y:S01]  /*0fe0*/  LDCU.128 UR12, c[0x3][0x4e0] ;  /* 0x00c09c00ff0c77ac */ /* 0x000e620008000c00 */
[----:B------:R-:W3:Y:S06]  /*0ff0*/  LDG.E.64 R22, desc[UR4][R2.64+0x20] ;  /* 0x0000200402167981 */ /* 0x000eec000c1e1b00 */
[----:B0-----:R-:W-:Y:S01]  /*1000*/  DFMA R26, R20, UR8, R26 ;  /* 0x00000008141a7c2b */ /* 0x001fe2000800001a */
[----:B------:R0:W3:Y:S02]  /*1010*/  LDG.E.64 R20, desc[UR4][R2.64+0x28] ;  /* 0x0000280402147981 */ /* 0x0000e4000c1e1b00 */
[----:B0-----:R-:W0:Y:S02]  /*1020*/  LDC.64 R2, c[0x0][0x380] ;  /* 0x0000e000ff027b82 */ /* 0x001e240000000a00 */
[----:B0-----:R-:W-:-:S03]  /*1030*/  IMAD.WIDE.U32 R2, R0, 0x8, R2 ;  /* 0x0000000800027825 */ /* 0x001fc600078e0002 */
[----:B------:R-:W-:Y:S01]  /*1040*/  DFMA R4, R4, UR10, R26 ;  /* 0x0000000a04047c2b */ /* 0x000fe2000800001a */
[----:B------:R-:W2:Y:S07]  /*1050*/  LDCU.128 UR8, c[0x3][0x4f0] ;  /* 0x00c09e00ff0877ac */ /* 0x000eae0008000c00 */
[----:B-1----:R-:W-:-:S08]  /*1060*/  DFMA R4, R8, UR12, R4 ;  /* 0x0000000c08047c2b */ /* 0x002fd00008000004 */
[----:B------:R-:W-:Y:S01]  /*1070*/  DFMA R4, R10, UR14, R4 ;  /* 0x0000000e0a047c2b */ /* 0x000fe20008000004 */
[----:B------:R-:W4:Y:S07]  /*1080*/  LDCU.128 UR12, c[0x3][0x500] ;  /* 0x00c0a000ff0c77ac */ /* 0x000f2e0008000c00 */
[----:B--2---:R-:W-:-:S08]  /*1090*/  DFMA R4, R6, UR8, R4 ;  /* 0x0000000806047c2b */ /* 0x004fd00008000004 */
[----:B------:R-:W-:Y:S01]  /*10a0*/  DFMA R4, R12, UR10, R4 ;  /* 0x0000000a0c047c2b */ /* 0x000fe20008000004 */
[----:B------:R-:W3:Y:S07]  /*10b0*/  LDCU.128 UR8, c[0x3][0x510] ;  /* 0x00c0a200ff0877ac */ /* 0x000eee0008000c00 */
[----:B----4-:R-:W-:-:S08]  /*10c0*/  DFMA R4, R14, UR12, R4 ;  /* 0x0000000c0e047c2b */ /* 0x010fd00008000004 */
[----:B-----5:R-:W-:Y:S01]  /*10d0*/  DFMA R4, R16, UR14, R4 ;  /* 0x0000000e10047c2b */ /* 0x020fe20008000004 */
[----:B------:R-:W0:Y:S07]  /*10e0*/  LDCU.128 UR12, c[0x3][0x520] ;  /* 0x00c0a400ff0c77ac */ /* 0x000e2e0008000c00 */
[----:B---3--:R-:W-:-:S08]  /*10f0*/  DFMA R4, R18, UR8, R4 ;  /* 0x0000000812047c2b */ /* 0x008fd00008000004 */
[----:B------:R-:W-:-:S08]  /*1100*/  DFMA R4, R22, UR10, R4 ;  /* 0x0000000a16047c2b */ /* 0x000fd00008000004 */
[----:B0-----:R-:W-:-:S08]  /*1110*/  DFMA R4, R20, UR12, R4 ;  /* 0x0000000c14047c2b */ /* 0x001fd00008000004 */
[----:B------:R-:W-:-:S07]  /*1120*/  DFMA R4, R24, UR14, R4 ;  /* 0x0000000e18047c2b */ /* 0x000fce0008000004 */
[----:B------:R-:W-:Y:S01]  /*1130*/  STG.E.64 desc[UR4][R2.64], R4 ;  /* 0x0000000402007986 */ /* 0x000fe2000c101b04 */
[----:B------:R-:W-:Y:S05]  /*1140*/  EXIT ;  /* 0x000000000000794d */ /* 0x000fea0003800000 */
.L_x_16:
[----:B------:R-:W0:Y:S01]  /*1150*/  LDC.64 R4, c[0x0][0x388] ;  /* 0x0000e200ff047b82 */ /* 0x000e220000000a00 */
[----:B------:R-:W-:Y:S01]  /*1160*/  IMAD R2, R3, -0x3, R0 ;  /* 0xfffffffd03027824 */ /* 0x000fe200078e0200 */
[----:B------:R-:W1:Y:S04]  /*1170*/  LDCU.128 UR8, c[0x3][0x220] ;  /* 0x00c04400ff0877ac */ /* 0x000e680008000c00 */
[----:B------:R-:W-:Y:S01]  /*1180*/  IADD3 R29, PT, PT, R2, -0x3, RZ ;  /* 0xfffffffd021d7810 */ /* 0x000fe20007ffe0ff */
[----:B------:R-:W2:Y:S01]  /*1190*/  LDCU.128 UR12, c[0x3][0x230] ;  /* 0x00c04600ff0c77ac */ /* 0x000ea20008000c00 */
[----:B------:R-:W3:Y:S03]  /*11a0*/  LDCU.64 UR6, c[0x3][0x3a0] ;  /* 0x00c07400ff0677ac */ /* 0x000ee60008000a00 */
[----:B0-----:R-:W-:-:S05]  /*11b0*/  IMAD.WIDE R28, R29, 0x8, R4 ;  /* 0x000000081d1c7825 */ /* 0x001fca00078e0204 */
[----:B------:R-:W1:Y:S04]  /*11c0*/  LDG.E.64 R14, desc[UR4][R28.64] ;  /* 0x000000041c0e7981 */ /* 0x000e68000c1e1b00 */
[----:B------:R-:W4:Y:S04]  /*11d0*/  LDG.E.64 R10, desc[UR4][R28.64+0x8] ;  /* 0x000008041c0a7981 */ /* 0x000f28000c1e1b00 */
[----:B------:R-:W2:Y:S04]  /*11e0*/  LDG.E.64 R8, desc[UR4][R28.64+0x10] ;  /* 0x000010041c087981 */ /* 0x000ea8000c1e1b00 */
[----:B------:R-:W5:Y:S04]  /*11f0*/  LDG.E.64 R12, desc[UR4][R28.64+0x18] ;  /* 0x000018041c0c7981 */ /* 0x000f68000c1e1b00 */
[----:B------:R-:W3:Y:S04]  /*1200*/  LDG.E.64 R22, desc[UR4][R28.64+0x20] ;  /* 0x000020041c167981 */ /* 0x000ee8000c1e1b00 */
[----:B------:R-:W3:Y:S04]  /*1210*/  LDG.E.64 R16, desc[UR4][R28.64+0x28] ;  /* 0x000028041c107981 */ /* 0x000ee8000c1e1b00 */
[----:B------:R0:W3:Y:S01]  /*1220*/  LDG.E.64 R18, desc[UR4][R28.64+0x30] ;  /* 0x000030041c127981 */ /* 0x0000e2000c1e1b00 */
[----:B------:R-:W-:-:S05]  /*1230*/  IMAD.WIDE R24, R3, 0x8, R28 ;  /* 0x0000000803187825 */ /* 0x000fca00078e021c */
[----:B------:R-:W3:Y:S04]  /*1240*/  LDG.E.64 R20, desc[UR4][R24.64] ;  /* 0x0000000418147981 */ /* 0x000ee8000c1e1b00 */
[----:B------:R-:W3:Y:S04]  /*1250*/  LDG.E.64 R6, desc[UR4][R24.64+0x8] ;  /* 0x0000080418067981 */ /* 0x000ee8000c1e1b00 */
[----:B------:R-:W3:Y:S04]  /*1260*/  LDG.E.64 R4, desc[UR4][R24.64+0x10] ;  /* 0x0000100418047981 */ /* 0x000ee8000c1e1b00 */
[----:B------:R-:W3:Y:S01]  /*1270*/  LDG.E.64 R26, desc[UR4][R24.64+0x18] ;  /* 0x00001804181a7981 */ /* 0x000ee2000c1e1b00 */
[----:B0-----:R-:W-:Y:S01]  /*1280*/  IMAD.WIDE R28, R3, 0x8, R24 ;  /* 0x00000008031c7825 */ /* 0x001fe200078e0218 */
[----:B-1----:R-:W-:-:S08]  /*1290*/  DFMA R14, R14, UR8, RZ ;  /* 0x000000080e0e7c2b */ /* 0x002fd000080000ff */
[----:B----4-:R-:W-:Y:S01]  /*12a0*/  DFMA R10, R10, UR10, R14 ;  /* 0x0000000a0a0a7c2b */ /* 0x010fe2000800000e */
[----:B------:R-:W3:Y:S07]  /*12b0*/  LDCU.128 UR8, c[0x3][0x240] ;  /* 0x00c04800ff0877ac */ /* 0x000eee0008000c00 */
[----:B--2---:R-:W-:Y:S01]  /*12c0*/  DFMA R14, R8, UR12, R10 ;  /* 0x0000000c080e7c2b */ /* 0x004fe2000800000a */
[----:B------:R-:W2:Y:S04]  /*12d0*/  LDG.E.64 R8, desc[UR4][R24.64+0x20] ;  /* 0x0000200418087981 */ /* 0x000ea8000c1e1b00 */
[----:B------:R-:W4:Y:S03]  /*12e0*/  LDG.E.64 R10, desc[UR4][R24.64+0x28] ;  /* 0x00002804180a7981 */ /* 0x000f26000c1e1b00 */
[----:B-----5:R-:W-:Y:S01]  /*12f0*/  DFMA R12, R12, UR14, R14 ;  /* 0x0000000e0c0c7c2b */ /* 0x020fe2000800000e */
[----:B------:R-:W0:Y:S01]  /*1300*/  LDCU.128 UR12, c[0x3][0x250] ;  /* 0x00c04a00ff0c77ac */ /* 0x000e220008000c00 */
[----:B------:R-:W5:Y:S06]  /*1310*/  LDG.E.64 R14, desc[UR4][R28.64] ;  /* 0x000000041c0e7981 */ /* 0x000f6c000c1e1b00 */
[----:B---3--:R-:W-:-:S02]  /*1320*/  DFMA R22, R22, UR8, R12 ;  /* 0x0000000816167c2b */ /* 0x008fc4000800000c */
[----:B------:R-:W3:Y:S06]  /*1330*/  LDG.E.64 R12, desc[UR4][R24.64+0x30] ;  /* 0x00003004180c7981 */ /* 0x000eec000c1e1b00 */
[----:B------:R-:W-:Y:S01]  /*1340*/  DFMA R22, R16, UR10, R22 ;  /* 0x0000000a10167c2b */ /* 0x000fe20008000016 */
[----:B------:R-:W1:Y:S01]  /*1350*/  LDCU.128 UR8, c[0x3][0x260] ;  /* 0x00c04c00ff0877ac */ /* 0x000e620008000c00 */
[----:B------:R-:W5:Y:S04]  /*1360*/  LDG.E.64 R16, desc[UR4][R28.64+0x8] ;  /* 0x000008041c107981 */ /* 0x000f68000c1e1b00 */
[----:B------:R-:W5:Y:S02]  /*1370*/  LDG.E.64 R24, desc[UR4][R28.64+0x18] ;  /* 0x000018041c187981 */ /* 0x000f64000c1e1b00 */
[----:B0-----:R-:W-:-:S02]  /*1380*/  DFMA R22, R18, UR12, R22 ;  /* 0x0000000c12167c2b */ /* 0x001fc40008000016 */
[----:B------:R-:W5:Y:S06]  /*1390*/  LDG.E.64 R18, desc[UR4][R28.64+0x10] ;  /* 0x000010041c127981 */ /* 0x000f6c000c1e1b00 */
[----:B------:R-:W-:Y:S01]  /*13a0*/  DFMA R20, R20, UR14, R22 ;  /* 0x0000000e14147c2b */ /* 0x000fe20008000016 */
[----:B------:R-:W0:Y:S07]  /*13b0*/  LDCU.128 UR12, c[0x3][0x270] ;  /* 0x00c04e00ff0c77ac */ /* 0x000e2e0008000c00 */
[----:B-1----:R-:W-:-:S02]  /*13c0*/  DFMA R6, R6, UR8, R20 ;  /* 0x0000000806067c2b */ /* 0x002fc40008000014 */
[----:B------:R-:W5:Y:S06]  /*13d0*/  LDG.E.64 R20, desc[UR4][R28.64+0x20] ;  /* 0x000020041c147981 */ /* 0x000f6c000c1e1b00 */
[----:B------:R-:W-:Y:S01]  /*13e0*/  DFMA R6, R4, UR10, R6 ;  /* 0x0000000a04067c2b */ /* 0x000fe20008000006 */
[----:B------:R-:W4:Y:S01]  /*13f0*/  LDCU.128 UR8, c[0x3][0x280] ;  /* 0x00c05000ff0877ac */ /* 0x000f220008000c00 */
[----:B------:R-:W5:Y:S01]  /*1400*/  LDG.E.64 R4, desc[UR4][R28.64+0x28] ;  /* 0x000028041c047981 */ /* 0x000f62000c1e1b00 */
[----:B------:R-:W-:-:S05]  /*1410*/  IMAD.WIDE R22, R3, 0x8, R28 ;  /* 0x0000000803167825 */ /* 0x000fca00078e021c */
[----:B0-----:R-:W-:Y:S02]  /*1420*/  DFMA R26, R26, UR12, R6 ;  /* 0x0000000c1a1a7c2b */ /* 0x001fe40008000006 */
[----:B------:R-:W5:Y:S06]  /*1430*/  LDG.E.64 R6, desc[UR4][R28.64+0x30] ;  /* 0x000030041c067981 */ /* 0x000f6c000c1e1b00 */
[----:B--2---:R-:W-:Y:S01]  /*1440*/  DFMA R26, R8, UR14, R26 ;  /* 0x0000000e081a7c2b */ /* 0x004fe2000800001a */
[----:B------:R-:W5:Y:S01]  /*1450*/  LDCU.128 UR12, c[0x3][0x290] ;  /* 0x00c05200ff0c77ac */ /* 0x000f620008000c00 */
[----:B------:R-:W2:Y:S06]  /*1460*/  LDG.E.64 R8, desc[UR4][R22.64] ;  /* 0x0000000416087981 */ /* 0x000eac000c1e1b00 */
[----:B----4-:R-:W-:Y:S01]  /*1470*/  DFMA R26, R10, UR8, R26 ;  /* 0x000000080a1a7c2b */ /* 0x010fe2000800001a */
[----:B------:R-:W4:Y:S07]  /*1480*/  LDG.E.64 R10, desc[UR4][R22.64+0x8] ;  /* 0x00000804160a7981 */ /* 0x000f2e000c1e1b00 */
[----:B---3--:R-:W-:Y:S01]  /*1490*/  DFMA R26, R12, UR10, R26 ;  /* 0x0000000a0c1a7c2b */ /* 0x008fe2000800001a */
[----:B------:R-:W0:Y:S01]  /*14a0*/  LDCU.128 UR8, c[0x3][0x2a0] ;  /* 0x00c05400ff0877ac */ /* 0x000e220008000c00 */
[----:B------:R-:W3:Y:S06]  /*14b0*/  LDG.E.64 R12, desc[UR4][R22.64+0x10] ;  /* 0x00001004160c7981 */ /* 0x000eec000c1e1b00 */
[----:B-----5:R-:W-:Y:S01]  /*14c0*/  DFMA R26, R14, UR12, R26 ;  /* 0x0000000c0e1a7c2b */ /* 0x020fe2000800001a */
[----:B------:R-:W5:Y:S07]  /*14d0*/  LDG.E.64 R14, desc[UR4][R22.64+0x18] ;  /* 0x00001804160e7981 */ /* 0x000f6e000c1e1b00 */
[----:B------:R-:W-:Y:S01]  /*14e0*/  DFMA R26, R16, UR14, R26 ;  /* 0x0000000e101a7c2b */ /* 0x000fe2000800001a */
[----:B------:R-:W1:Y:S01]  /*14f0*/  LDCU.128 UR12, c[0x3][0x2c0] ;  /* 0x00c05800ff0c77ac */ /* 0x000e620008000c00 */
[----:B------:R-:W5:Y:S06]  /*1500*/  LDG.E.64 R16, desc[UR4][R22.64+0x20] ;  /* 0x0000200416107981 */ /* 0x000f6c000c1e1b00 */
[----:B0-----:R-:W-:Y:S01]  /*1510*/  DFMA R26, R18, UR8, R26 ;  /* 0x00000008121a7c2b */ /* 0x001fe2000800001a */
[----:B------:R-:W5:Y:S07]  /*1520*/  LDG.E.64 R18, desc[UR4][R22.64+0x28] ;  /* 0x0000280416127981 */ /* 0x000f6e000c1e1b00 */
[----:B------:R-:W-:Y:S01]  /*1530*/  DFMA R26, R24, UR10, R26 ;  /* 0x0000000a181a7c2b */ /* 0x000fe2000800001a */
[----:B------:R-:W0:Y:S01]  /*1540*/  LDCU.128 UR8, c[0x3][0x2b0] ;  /* 0x00c05600ff0877ac */ /* 0x000e220008000c00 */
[----:B------:R-:W5:Y:S06]  /*1550*/  LDG.E.64 R24, desc[UR4][R22.64+0x30] ;  /* 0x0000300416187981 */ /* 0x000f6c000c1e1b00 */
[----:B0-----:R-:W-:Y:S01]  /*1560*/  DFMA R26, R20, UR8, R26 ;  /* 0x00000008141a7c2b */ /* 0x001fe2000800001a */
[----:B------:R-:W-:-:S05]  /*1570*/  IMAD.WIDE R20, R3, 0x8, R22 ;  /* 0x0000000803147825 */ /* 0x000fca00078e0216 */
[----:B------:R-:W5:Y:S02]  /*1580*/  LDG.E.64 R22, desc[UR4][R20.64+0x20] ;  /* 0x0000200414167981 */ /* 0x000f64000c1e1b00 */
[----:B------:R-:W-:Y:S01]  /*1590*/  DFMA R26, R4, UR10, R26 ;  /* 0x0000000a041a7c2b */ /* 0x000fe2000800001a */
[----:B------:R-:W4:Y:S01]  /*15a0*/  LDCU.128 UR8, c[0x3][0x2d0] ;  /* 0x00c05a00ff0877ac */ /* 0x000f220008000c00 */
[----:B------:R-:W5:Y:S06]  /*15b0*/  LDG.E.64 R4, desc[UR4][R20.64] ;  /* 0x0000000414047981 */ /* 0x000f6c000c1e1b00 */
[----:B-1----:R-:W-:Y:S01]  /*15c0*/  DFMA R26, R6, UR12, R26 ;  /* 0x0000000c061a7c2b */ /* 0x002fe2000800001a */
[----:B------:R-:W5:Y:S01]  /*15d0*/  LDG.E.64 R6, desc[UR4][R20.64+0x8] ;  /* 0x0000080414067981 */ /* 0x000f62000c1e1b00 */
[----:B------:R-:W-:-:S06]  /*15e0*/  IMAD.WIDE R28, R3, 0x8, R20 ;  /* 0x00000008031c7825 */ /* 0x000fcc00078e0214 */
        /* <DEDUP_REMOVED lines=9> */
[----:B------:R2:W5:Y:S07]  /*1680*/  LDG.E.64 R14, desc[UR4][R20.64+0x30] ;  /* 0x00003004140e7981 */ /* 0x00056e000c1e1b00 */
[----:B------:R-:W-:Y:S01]  /*1690*/  DFMA R26, R16, UR14, R26 ;  /* 0x0000000e101a7c2b */ /* 0x000fe2000800001a */
[----:B------:R-:W2:Y:S01]  /*16a0*/  LDCU.128 UR12, c[0x3][0x310] ;  /* 0x00c06200ff0c77ac */ /* 0x000ea20008000c00 */
[----:B------:R-:W5:Y:S06]  /*16b0*/  LDG.E.64 R16, desc[UR4][R28.64] ;  /* 0x000000041c107981 */ /* 0x000f6c000c1e1b00 */
[----:B0-----:R-:W-:Y:S01]  /*16c0*/  DFMA R26, R18, UR8, R26 ;  /* 0x00000008121a7c2b */ /* 0x001fe2000800001a */
[----:B------:R-:W5:Y:S07]  /*16d0*/  LDG.E.64 R18, desc[UR4][R28.64+0x8] ;  /* 0x000008041c127981 */ /* 0x000f6e000c1e1b00 */
[----:B------:R-:W-:Y:S01]  /*16e0*/  DFMA R26, R24, UR10, R26 ;  /* 0x0000000a181a7c2b */ /* 0x000fe2000800001a */
[----:B------:R-:W0:Y:S01]  /*16f0*/  LDCU.128 UR8, c[0x3][0x300] ;  /* 0x00c06000ff0877ac */ /* 0x000e220008000c00 */
[----:B------:R-:W5:Y:S06]  /*1700*/  LDG.E.64 R24, desc[UR4][R28.64+0x10] ;  /* 0x000010041c187981 */ /* 0x000f6c000c1e1b00 */
[----:B0-----:R-:W-:Y:S01]  /*1710*/  DFMA R26, R4, UR8, R26 ;  /* 0x00000008041a7c2b */ /* 0x001fe2000800001a */
[----:B------:R-:W5:Y:S07]  /*1720*/  LDG.E.64 R4, desc[UR4][R28.64+0x18] ;  /* 0x000018041c047981 */ /* 0x000f6e000c1e1b00 */
[----:B------:R-:W-:Y:S01]  /*1730*/  DFMA R26, R6, UR10, R26 ;  /* 0x0000000a061a7c2b */ /* 0x000fe2000800001a */
[----:B------:R-:W0:Y:S01]  /*1740*/  LDCU.128 UR8, c[0x3][0x320] ;  /* 0x00c06400ff0877ac */ /* 0x000e220008000c00 */
[----:B------:R-:W5:Y:S01]  /*1750*/  LDG.E.64 R6, desc[UR4][R28.64+0x20] ;  /* 0x000020041c067981 */ /* 0x000f62000c1e1b00 */
[----:B------:R-:W-:-:S05]  /*1760*/  IMAD.WIDE R2, R3, 0x8, R28 ;  /* 0x0000000803027825 */ /* 0x000fca00078e021c */
[----:B--2---:R-:W-:Y:S01]  /*1770*/  DFMA R20, R8, UR12, R26 ;  /* 0x0000000c08147c2b */ /* 0x004fe2000800001a */
[----:B------:R-:W2:Y:S07]  /*1780*/  LDG.E.64 R8, desc[UR4][R28.64+0x28] ;  /* 0x000028041c087981 */ /* 0x000eae000c1e1b00 */
[----:B----4-:R-:W-:Y:S01]  /*1790*/  DFMA R20, R10, UR14, R20 ;  /* 0x0000000e0a147c2b */ /* 0x010fe20008000014 */
[----:B------:R-:W5:Y:S01]  /*17a0*/  LDCU.128 UR12, c[0x3][0x330] ;  /* 0x00c06600ff0c77ac */ /* 0x000f620008000c00 */
[----:B------:R-:W4:Y:S06]  /*17b0*/  LDG.E.64 R10, desc[UR4][R28.64+0x30] ;  /* 0x000030041c0a7981 */ /* 0x000f2c000c1e1b00 */
[----:B0-----:R-:W-:-:S02]  /*17c0*/  DFMA R22, R22, UR8, R20 ;  /* 0x0000000816167c2b */ /* 0x001fc40008000014 */
[----:B------:R-:W4:Y:S06]  /*17d0*/  LDG.E.64 R20, desc[UR4][R2.64] ;  /* 0x0000000402147981 */ /* 0x000f2c000c1e1b00 */
[----:B---3--:R-:W-:Y:S01]  /*17e0*/  DFMA R22, R12, UR10, R22 ;  /* 0x0000000a0c167c2b */ /* 0x008fe20008000016 */
[----:B------:R-:W0:Y:S01]  /*17f0*/  LDCU.128 UR8, c[0x3][0x340] ;  /* 0x00c06800ff0877ac */ /* 0x000e220008000c00 */
[----:B------:R-:W3:Y:S06]  /*1800*/  LDG.E.64 R12, desc[UR4][R2.64+0x8] ;  /* 0x00000804020c7981 */ /* 0x000eec000c1e1b00 */
[----:B-----5:R-:W-:Y:S01]  /*1810*/  DFMA R22, R14, UR12, R22 ;  /* 0x0000000c0e167c2b */ /* 0x020fe20008000016 */
[----:B------:R-:W5:Y:S07]  /*1820*/  LDG.E.64 R14, desc[UR4][R2.64+0x10] ;  /* 0x00001004020e7981 */ /* 0x000f6e000c1e1b00 */
[----:B------:R-:W-:Y:S01]  /*1830*/  DFMA R22, R16, UR14, R22 ;  /* 0x0000000e10167c2b */ /* 0x000fe20008000016 */
[----:B------:R-:W2:Y:S01]  /*1840*/  LDCU.128 UR12, c[0x3][0x360] ;  /* 0x00c06c00ff0c77ac */ /* 0x000ea20008000c00 */
[----:B------:R-:W5:Y:S06]  /*1850*/  LDG.E.64 R16, desc[UR4][R2.64+0x18] ;  /* 0x0000180402107981 */ /* 0x000f6c000c1e1b00 */
[----:B0-----:R-:W-:Y:S01]  /*1860*/  DFMA R22, R18, UR8, R22 ;  /* 0x0000000812167c2b */ /* 0x001fe20008000016 */
[----:B------:R-:W5:Y:S07]  /*1870*/  LDG.E.64 R18, desc[UR4][R2.64+0x20] ;  /* 0x0000200402127981 */ /* 0x000f6e000c1e1b00 */
[----:B------:R-:W-:Y:S01]  /*1880*/  DFMA R26, R24, UR10, R22 ;  /* 0x0000000a181a7c2b */ /* 0x000fe20008000016 */
[----:B------:R-:W0:Y:S01]  /*1890*/  LDCU.128 UR8, c[0x3][0x350] ;  /* 0x00c06a00ff0877ac */ /* 0x000e220008000c00 */
[----:B------:R-:W5:Y:S04]  /*18a0*/  LDG.E.64 R22, desc[UR4][R2.64+0x28] ;  /* 0x0000280402167981 */ /* 0x000f68000c1e1b00 */
[----:B------:R1:W5:Y:S02]  /*18b0*/  LDG.E.64 R24, desc[UR4][R2.64+0x30] ;  /* 0x0000300402187981 */ /* 0x000364000c1e1b00 */
[----:B-1----:R-:W1:Y:S01]  /*18c0*/  LDC.64 R2, c[0x0][0x380] ;  /* 0x0000e000ff027b82 */ /* 0x002e620000000a00 */
[----:B0-----:R-:W-:-:S08]  /*18d0*/  DFMA R4, R4, UR8, R26 ;  /* 0x0000000804047c2b */ /* 0x001fd0000800001a */
[----:B------:R-:W-:Y:S01]  /*18e0*/  DFMA R4, R6, UR10, R4 ;  /* 0x0000000a06047c2b */ /* 0x000fe20008000004 */
[----:B------:R-:W0:Y:S01]  /*18f0*/  LDCU.128 UR8, c[0x3][0x370] ;  /* 0x00c06e00ff0877ac */ /* 0x000e220008000c00 */
[----:B-1----:R-:W-:-:S06]  /*1900*/  IMAD.WIDE.U32 R2, R0, 0x8, R2 ;  /* 0x0000000800027825 */ /* 0x002fcc00078e0002 */
[----:B--2---:R-:W-:-:S08]  /*1910*/  DFMA R4, R8, UR12, R4 ;  /* 0x0000000c08047c2b */ /* 0x004fd00008000004 */
[----:B----4-:R-:W-:Y:S01]  /*1920*/  DFMA R4, R10, UR14, R4 ;  /* 0x0000000e0a047c2b */ /* 0x010fe20008000004 */
[----:B------:R-:W5:Y:S07]  /*1930*/  LDCU.128 UR12, c[0x3][0x380] ;  /* 0x00c07000ff0c77ac */ /* 0x000f6e0008000c00 */
[----:B0-----:R-:W-:-:S08]  /*1940*/  DFMA R4, R20, UR8, R4 ;  /* 0x0000000814047c2b */ /* 0x001fd00008000004 */
[----:B---3--:R-:W-:Y:S01]  /*1950*/  DFMA R4, R12, UR10, R4 ;  /* 0x0000000a0c047c2b */ /* 0x008fe20008000004 */
[----:B------:R-:W0:Y:S07]  /*1960*/  LDCU.128 UR8, c[0x3][0x390] ;  /* 0x00c07200ff0877ac */ /* 0x000e2e0008000c00 */
[----:B-----5:R-:W-:-:S08]  /*1970*/  DFMA R4, R14, UR12, R4 ;  /* 0x0000000c0e047c2b */ /* 0x020fd00008000004 */
[----:B------:R-:W-:-:S08]  /*1980*/  DFMA R4, R16, UR14, R4 ;  /* 0x0000000e10047c2b */ /* 0x000fd00008000004 */
[----:B0-----:R-:W-:-:S08]  /*1990*/  DFMA R4, R18, UR8, R4 ;  /* 0x0000000812047c2b */ /* 0x001fd00008000004 */
[----:B------:R-:W-:-:S08]  /*19a0*/  DFMA R4, R22, UR10, R4 ;  /* 0x0000000a16047c2b */ /* 0x000fd00008000004 */
[----:B------:R-:W-:-:S07]  /*19b0*/  DFMA R4, R24, UR6, R4 ;  /* 0x0000000618047c2b */ /* 0x000fce0008000004 */
[----:B------:R-:W-:Y:S01]  /*19c0*/  STG.E.64 desc[UR4][R2.64], R4 ;  /* 0x0000000402007986 */ /* 0x000fe2000c101b04 */
[----:B------:R-:W-:Y:S05]  /*19d0*/  EXIT ;  /* 0x000000000000794d */ /* 0x000fea0003800000 */
.L_x_15:
[----:B------:R-:W0:Y:S01]  /*19e0*/  LDC.64 R4, c[0x0][0x388] ;  /* 0x0000e200ff047b82 */ /* 0x000e220000000a00 */
[----:B------:R-:W-:Y:S01]  /*19f0*/  IADD3 R2, PT, PT, R2, -0x2, RZ ;  /* 0xfffffffe02027810 */ /* 0x000fe20007ffe0ff */
[----:B------:R-:W1:Y:S04]  /*1a00*/  LDCU.64 UR6, c[0x3][0x158] ;  /* 0x00c02b00ff0677ac */ /* 0x000e680008000a00 */
[----:B------:R-:W-:Y:S01]  /*1a10*/  IMAD R2, R2, R3, R8 ;  /* 0x0000000302027224 */ /* 0x000fe200078e0208 */
[----:B------:R-:W2:Y:S04]  /*1a20*/  LDCU.128 UR8, c[0x3][0x160] ;  /* 0x00c02c00ff0877ac */ /* 0x000ea80008000c00 */
[----:B------:R-:W-:Y:S01]  /*1a30*/  IADD3 R27, PT, PT, R2, -0x2, RZ ;  /* 0xfffffffe021b7810 */ /* 0x000fe20007ffe0ff */
[----:B------:R-:W3:Y:S04]  /*1a40*/  LDCU.128 UR12, c[0x3][0x170] ;  /* 0x00c02e00ff0c77ac */ /* 0x000ee80008000c00 */
[----:B0-----:R-:W-:-:S05]  /*1a50*/  IMAD.WIDE R26, R27, 0x8, R4 ;  /* 0x000000081b1a7825 */ /* 0x001fca00078e0204 */
[----:B------:R-:W1:Y:S04]  /*1a60*/  LDG.E.64 R18, desc[UR4][R26.64] ;  /* 0x000000041a127981 */ /* 0x000e68000c1e1b00 */
[----:B------:R-:W2:Y:S04]  /*1a70*/  LDG.E.64 R10, desc[UR4][R26.64+0x8] ;  /* 0x000008041a0a7981 */ /* 0x000ea8000c1e1b00 */
[----:B------:R-:W4:Y:S04]  /*1a80*/  LDG.E.64 R8, desc[UR4][R26.64+0x10] ;  /* 0x000010041a087981 */ /* 0x000f28000c1e1b00 */
[----:B------:R-:W3:Y:S04]  /*1a90*/  LDG.E.64 R4, desc[UR4][R26.64+0x18] ;  /* 0x000018041a047981 */ /* 0x000ee8000c1e1b00 */
[----:B------:R0:W5:Y:S02]  /*1aa0*/  LDG.E.64 R6, desc[UR4][R26.64+0x20] ;  /* 0x000020041a067981 */ /* 0x000164000c1e1b00 */
[----:B0-----:R-:W-:-:S05]  /*1ab0*/  IMAD.WIDE R26, R3, 0x8, R26 ;  /* 0x00000008031a7825 */ /* 0x001fca00078e021a */
[----:B------:R-:W5:Y:S04]  /*1ac0*/  LDG.E.64 R16, desc[UR4][R26.64] ;  /* 0x000000041a107981 */ /* 0x000f68000c1e1b00 */
[----:B------:R-:W5:Y:S04]  /*1ad0*/  LDG.E.64 R14, desc[UR4][R26.64+0x8] ;  /* 0x000008041a0e7981 */ /* 0x000f68000c1e1b00 */
[----:B------:R-:W5:Y:S04]  /*1ae0*/  LDG.E.64 R12, desc[UR4][R26.64+0x10] ;  /* 0x000010041a0c7981 */ /* 0x000f68000c1e1b00 */
[----:B------:R-:W5:Y:S01]  /*1af0*/  LDG.E.64 R22, desc[UR4][R26.64+0x18] ;  /* 0x000018041a167981 */ /* 0x000f62000c1e1b00 */
[----:B------:R-:W-:-:S03]  /*1b00*/  IMAD.WIDE R28, R3, 0x8, R26 ;  /* 0x00000008031c7825 */ /* 0x000fc600078e021a */
[----:B------:R0:W5:Y:S01]  /*1b10*/  LDG.E.64 R24, desc[UR4][R26.64+0x20] ;  /* 0x000020041a187981 */ /* 0x000162000c1e1b00 */
[----:B-1----:R-:W-:-:S03]  /*1b20*/  DFMA R20, R18, UR6, RZ ;  /* 0x0000000612147c2b */ /* 0x002fc600080000ff */
[----:B------:R-:W5:Y:S05]  /*1b30*/  LDG.E.64 R18, desc[UR4][R28.64] ;  /* 0x000000041c127981 */ /* 0x000f6a000c1e1b00 */
[----:B--2---:R-:W-:Y:S01]  /*1b40*/  DFMA R20, R10, UR8, R20 ;  /* 0x000000080a147c2b */ /* 0x004fe20008000014 */
[----:B------:R-:W2:Y:S07]  /*1b50*/  LDG.E.64 R10, desc[UR4][R28.64+0x8] ;  /* 0x000008041c0a7981 */ /* 0x000eae000c1e1b00 */
[----:B----4-:R-:W-:Y:S01]  /*1b60*/  DFMA R20, R8, UR10, R20 ;  /* 0x0000000a08147c2b */ /* 0x010fe20008000014 */
[----:B------:R-:W1:Y:S01]  /*1b70*/  LDCU.128 UR8, c[0x3][0x180] ;  /* 0x00c03000ff0877ac */ /* 0x000e620008000c00 */
[----:B------:R-:W4:Y:S06]  /*1b80*/  LDG.E.64 R8, desc[UR4][R28.64+0x10] ;  /* 0x000010041c087981 */ /* 0x000f2c000c1e1b00 */
[----:B---3--:R-:W-:Y:S01]  /*1b90*/  DFMA R20, R4, UR12, R20 ;  /* 0x0000000c04147c2b */ /* 0x008fe20008000014 */
[----:B------:R-:W3:Y:S07]  /*1ba0*/  LDG.E.64 R4, desc[UR4][R28.64+0x18] ;  /* 0x000018041c047981 */ /* 0x000eee000c1e1b00 */
[----:B-----5:R-:W-:Y:S01]  /*1bb0*/  DFMA R6, R6, UR14, R20 ;  /* 0x0000000e06067c2b */ /* 0x020fe20008000014 */
[----:B------:R-:W0:Y:S01]  /*1bc0*/  LDCU.128 UR12, c[0x3][0x190] ;  /* 0x00c03200ff0c77ac */ /* 0x000e220008000c00 */
[----:B------:R-:W-:-:S06]  /*1bd0*/  IMAD.WIDE R20, R3, 0x8, R28 ;  /* 0x0000000803147825 */ /* 0x000fcc00078e021c */
[----:B-1----:R-:W-:Y:S02]  /*1be0*/  DFMA R16, R16, UR8, R6 ;  /* 0x0000000810107c2b */ /* 0x002fe40008000006 */
[----:B------:R-:W5:Y:S06]  /*1bf0*/  LDG.E.64 R6, desc[UR4][R28.64+0x20] ;  /* 0x000020041c067981 */ /* 0x000f6c000c1e1b00 */
[----:B------:R-:W-:Y:S01]  /*1c00*/  DFMA R14, R14, UR10, R16 ;  /* 0x0000000a0e0e7c2b */ /* 0x000fe20008000010 */
[----:B------:R-:W1:Y:S01]  /*1c10*/  LDCU.128 UR8, c[0x3][0x1a0] ;  /* 0x00c03400ff0877ac */ /* 0x000e620008000c00 */
[----:B------:R-:W5:Y:S06]  /*1c20*/  LDG.E.64 R16, desc[UR4][R20.64] ;  /* 0x0000000414107981 */ /* 0x000f6c000c1e1b00 */
[----:B0-----:R-:W-:-:S02]  /*1c30*/  DFMA R26, R12, UR12, R14 ;  /* 0x0000000c0c1a7c2b */ /* 0x001fc4000800000e */
[----:B------:R-:W5:Y:S04]  /*1c40*/  LDG.E.64 R14, desc[UR4][R20.64+0x8] ;  /* 0x00000804140e7981 */ /* 0x000f68000c1e1b00 */
[----:B------:R-:W5:Y:S02]  /*1c50*/  LDG.E.64 R12, desc[UR4][R20.64+0x10] ;  /* 0x00001004140c7981 */ /* 0x000f64000c1e1b00 */
[----:B------:R-:W-:Y:S01]  /*1c60*/  DFMA R26, R22, UR14, R26 ;  /* 0x0000000e161a7c2b */ /* 0x000fe2000800001a */
[----:B------:R-:W2:Y:S01]  /*1c70*/  LDCU.128 UR12, c[0x3][0x1b0] ;  /* 0x00c03600ff0c77ac */ /* 0x000ea20008000c00 */
[----:B------:R-:W5:Y:S01]  /*1c80*/  LDG.E.64 R22, desc[UR4][R20.64+0x18] ;  /* 0x0000180414167981 */ /* 0x000f62000c1e1b00 */
[----:B------:R-:W-:-:S05]  /*1c90*/  IMAD.WIDE R2, R3, 0x8, R20 ;  /* 0x0000000803027825 */ /* 0x000fca00078e0214 */
[----:B-1----:R-:W-:Y:S01]  /*1ca0*/  DFMA R26, R24, UR8, R26 ;  /* 0x00000008181a7c2b */ /* 0x002fe2000800001a */
[----:B------:R-:W5:Y:S04]  /*1cb0*/  LDG.E.64 R24, desc[UR4][R20.64+0x20] ;  /* 0x0000200414187981 */ /* 0x000f68000c1e1b00 */
[----:B------:R-:W5:Y:S03]  /*1cc0*/  LDG.E.64 R20, desc[UR4][R2.64+0x20] ;  /* 0x0000200402147981 */ /* 0x000f66000c1e1b00 */
[----:B------:R-:W-:Y:S01]  /*1cd0*/  DFMA R26, R18, UR10, R26 ;  /* 0x0000000a121a7c2b */ /* 0x000fe2000800001a */
[----:B------:R-:W3:Y:S01]  /*1ce0*/  LDCU.128 UR8, c[0x3][0x1c0] ;  /* 0x00c03800ff0877ac */ /* 0x000ee20008000c00 */
[----:B------:R-:W5:Y:S06]  /*1cf0*/  LDG.E.64 R18, desc[UR4][R2.64] ;  /* 0x0000000402127981 */ /* 0x000f6c000c1e1b00 */
[----:B--2---:R-:W-:Y:S01]  /*1d00*/  DFMA R26, R10, UR12, R26 ;  /* 0x0000000c0a1a7c2b */ /* 0x004fe2000800001a */
[----:B------:R-:W2:Y:S07]  /*1d10*/  LDG.E.64 R10, desc[UR4][R2.64+0x8] ;  /* 0x00000804020a7981 */ /* 0x000eae000c1e1b00 */
[----:B----4-:R-:W-:Y:S01]  /*1d20*/  DFMA R26, R8, UR14, R26 ;  /* 0x0000000e081a7c2b */ /* 0x010fe2000800001a */
[----:B------:R-:W0:Y:S01]  /*1d30*/  LDCU.128 UR12, c[0x3][0x1d0] ;  /* 0x00c03a00ff0c77ac */ /* 0x000e220008000c00 */
[----:B------:R-:W4:Y:S06]  /*1d40*/  LDG.E.64 R8, desc[UR4][R2.64+0x10] ;  /* 0x0000100402087981 */ /* 0x000f2c000c1e1b00 */
[----:B---3--:R-:W-:Y:S01]  /*1d50*/  DFMA R26, R4, UR8, R26 ;  /* 0x00000008041a7c2b */ /* 0x008fe2000800001a */
[----:B------:R1:W3:Y:S02]  /*1d60*/  LDG.E.64 R4, desc[UR4][R2.64+0x18] ;  /* 0x0000180402047981 */ /* 0x0002e4000c1e1b00 */
[----:B-1----:R-:W1:Y:S05]  /*1d70*/  LDC.64 R2, c[0x0][0x380] ;  /* 0x0000e000ff027b82 */ /* 0x002e6a0000000a00 */
[----:B-----5:R-:W-:Y:S01]  /*1d80*/  DFMA R6, R6, UR10, R26 ;  /* 0x0000000a06067c2b */ /* 0x020fe2000800001a */
[----:B------:R-:W5:Y:S07]  /*1d90*/  LDCU.128 UR8, c[0x3][0x1e0] ;  /* 0x00c03c00ff0877ac */ /* 0x000f6e0008000c00 */
[----:B0-----:R-:W-:-:S08]  /*1da0*/  DFMA R6, R16, UR12, R6 ;  /* 0x0000000c10067c2b */ /* 0x001fd00008000006 */
[----:B------:R-:W-:Y:S01]  /*1db0*/  DFMA R6, R14, UR14, R6 ;  /* 0x0000000e0e067c2b */ /* 0x000fe20008000006 */
[----:B------:R-:W0:Y:S07]  /*1dc0*/  LDCU.128 UR12, c[0x3][0x1f0] ;  /* 0x00c03e00ff0c77ac */ /* 0x000e2e0008000c00 */
[----:B-----5:R-:W-:-:S08]  /*1dd0*/  DFMA R6, R12, UR8, R6 ;  /* 0x000000080c067c2b */ /* 0x020fd00008000006 */
[----:B------:R-:W-:Y:S01]  /*1de0*/  DFMA R6, R22, UR10, R6 ;  /* 0x0000000a16067c2b */ /* 0x000fe20008000006 */
[----:B------:R-:W2:Y:S07]  /*1df0*/  LDCU.128 UR8, c[0x3][0x200] ;  /* 0x00c04000ff0877ac */ /* 0x000eae0008000c00 */
[----:B0-----:R-:W-:Y:S01]  /*1e00*/  DFMA R6, R24, UR12, R6 ;  /* 0x0000000c18067c2b */ /* 0x001fe20008000006 */
[----:B-1----:R-:W-:-:S07]  /*1e10*/  IMAD.WIDE.U32 R2, R0, 0x8, R2 ;  /* 0x0000000800027825 */ /* 0x002fce00078e0002 */
[----:B------:R-:W-:Y:S01]  /*1e20*/  DFMA R6, R18, UR14, R6 ;  /* 0x0000000e12067c2b */ /* 0x000fe20008000006 */
[----:B------:R-:W3:Y:S07]  /*1e30*/  LDCU.128 UR12, c[0x3][0x210] ;  /* 0x00c04200ff0c77ac */ /* 0x000eee0008000c00 */
[----:B--2---:R-:W-:-:S08]  /*1e40*/  DFMA R6, R10, UR8, R6 ;  /* 0x000000080a067c2b */ /* 0x004fd00008000006 */
[----:B----4-:R-:W-:-:S08]  /*1e50*/  DFMA R6, R8, UR10, R6 ;  /* 0x0000000a08067c2b */ /* 0x010fd00008000006 */
[----:B---3--:R-:W-:-:S08]  /*1e60*/  DFMA R4, R4, UR12, R6 ;  /* 0x0000000c04047c2b */ /* 0x008fd00008000006 */
[----:B------:R-:W-:-:S07]  /*1e70*/  DFMA R4, R20, UR14, R4 ;  /* 0x0000000e14047c2b */ /* 0x000fce0008000004 */
[----:B------:R-:W-:Y:S01]  /*1e80*/  STG.E.64 desc[UR4][R2.64], R4 ;  /* 0x0000000402007986 */ /* 0x000fe2000c101b04 */
[----:B------:R-:W-:Y:S05]  /*1e90*/  EXIT ;  /* 0x000000000000794d */ /* 0x000fea0003800000 */
.L_x_17:
        /* <DEDUP_REMOVED lines=14> */
.L_x_374:


//--------------------- .text._Z14determineMasksP11pixelCoordsPhS1_S1_jjj --------------------------
	.section	.text._Z14determineMasksP11pixelCoordsPhS1_S1_jjj,"ax",@progbits
	.align	128
        .global         _Z14determineMasksP11pixelCoordsPhS1_S1_jjj
        .type           _Z14determineMasksP11pixelCoordsPhS1_S1_jjj,@function
        .size           _Z14determineMasksP11pixelCoordsPhS1_S1_jjj,(.L_x_368 - _Z14determineMasksP11pixelCoordsPhS1_S1_jjj)
        .other          _Z14determineMasksP11pixelCoordsPhS1_S1_jjj,@"STO_CUDA_ENTRY STV_DEFAULT"
_Z14determineMasksP11pixelCoordsPhS1_S1_jjj:
.text._Z14determineMasksP11pixelCoordsPhS1_S1_jjj:
[----:B------:R-:W0:Y:S01]  /*0000*/  LDC R1, c[0x0][0x37c] ;  /* 0x0000df00ff017b82 */ /* 0x000e220000000800 */
[----:B------:R-:W1:Y:S01]  /*0010*/  S2R R5, SR_CTAID.X ;  /* 0x0000000000057919 */ /* 0x000e620000002500 */
[----:B------:R-:W1:Y:S01]  /*0020*/  LDCU UR4, c[0x0][0x360] ;  /* 0x00006c00ff0477ac */ /* 0x000e620008000800 */
[----:B0-----:R-:W-:Y:S01]  /*0030*/  VIADD R1, R1, 0xffffffc0 ;  /* 0xffffffc001017836 */ /* 0x001fe20000000000 */
[----:B------:R-:W1:Y:S01]  /*0040*/  S2R R0, SR_TID.X ;  /* 0x0000000000007919 */ /* 0x000e620000002100 */
[----:B------:R-:W0:Y:S01]  /*0050*/  LDCU UR5, c[0x0][0x3a0] ;  /* 0x00007400ff0577ac */ /* 0x000e220008000800 */
[----:B-1----:R-:W-:-:S05]  /*0060*/  IMAD R5, R5, UR4, R0 ;  /* 0x0000000405057c24 */ /* 0x002fca000f8e0200 */
[----:B0-----:R-:W-:-:S13]  /*0070*/  ISETP.GT.U32.AND P0, PT, R5, UR5, PT ;  /* 0x0000000505007c0c */ /* 0x001fda000bf04070 */
[----:B------:R-:W-:Y:S05]  /*0080*/  @P0 EXIT ;  /* 0x000000000000094d */ /* 0x000fea0003800000 */
[----:B------:R-:W0:Y:S01]  /*0090*/  LDC.64 R2, c[0x0][0x380] ;  /* 0x0000e000ff027b82 */ /* 0x000e220000000a00 */
[----:B------:R-:W1:Y:S01]  /*00a0*/  LDCU.64 UR4, c[0x0][0x358] ;  /* 0x00006b00ff0477ac */ /* 0x000e620008000a00 */
[----:B------:R-:W2:Y:S06]  /*00b0*/  LDCU.64 UR6, c[0x0][0x390] ;  /* 0x00007200ff0677ac */ /* 0x000eac0008000a00 */
[----:B------:R-:W3:Y:S01]  /*00c0*/  LDC R7, c[0x0][0x3a4] ;  /* 0x0000e900ff077b82 */ /* 0x000ee20000000800 */
[----:B------:R-:W4:Y:S01]  /*00d0*/  LDCU.64 UR8, c[0x0][0x388] ;  /* 0x00007100ff0877ac */ /* 0x000f220008000a00 */
[----:B0-----:R-:W-:-:S05]  /*00e0*/  IMAD.WIDE.U32 R2, R5, 0x8, R2 ;  /* 0x0000000805027825 */ /* 0x001fca00078e0002 */
[----:B-1----:R-:W2:Y:S04]  /*00f0*/  LDG.E R0, desc[UR4][R2.64] ;  /* 0x0000000402007981 */ /* 0x002ea8000c1e1900 */
[----:B------:R3:W4:Y:S02]  /*0100*/  LDG.E R4, desc[UR4][R2.64+0x4] ;  /* 0x0000040402047981 */ /* 0x000724000c1e1900 */
[----:B---3--:R-:W-:Y:S01]  /*0110*/  SHF.R.S32.HI R3, RZ, 0x1f, R7 ;  /* 0x0000001fff037819 */ /* 0x008fe20000011407 */
[----:B--2---:R-:W-:-:S04]  /*0120*/  VIADD R0, R0, 0xfffffffe ;  /* 0xfffffffe00007836 */ /* 0x004fc80000000000 */
[----:B------:R-:W-:-:S05]  /*0130*/  IMAD R6, R0, R7, RZ ;  /* 0x0000000700067224 */ /* 0x000fca00078e02ff */
[----:B----4-:R-:W-:-:S04]  /*0140*/  IADD3 R12, PT, PT, R6, -0x2, R4 ;  /* 0xfffffffe060c7810 */ /* 0x010fc80007ffe004 */
[----:B------:R-:W-:Y:S02]  /*0150*/  SHF.R.S32.HI R11, RZ, 0x1f, R12 ;  /* 0x0000001fff0b7819 */ /* 0x000fe4000001140c */
[----:B------:R-:W-:-:S04]  /*0160*/  IADD3 R32, P0, PT, R12, UR6, RZ ;  /* 0x000000060c207c10 */ /* 0x000fc8000ff1e0ff */
[----:B------:R-:W-:-:S05]  /*0170*/  IADD3.X R33, PT, PT, R11, UR7, RZ, P0, !PT ;  /* 0x000000070b217c10 */ /* 0x000fca00087fe4ff */
[----:B------:R-:W2:Y:S04]  /*0180*/  LDG.E.U8 R0, desc[UR4][R32.64] ;  /* 0x0000000420007981 */ /* 0x000ea8000c1e1100 */
[----:B------:R-:W3:Y:S01]  /*0190*/  LDG.E.U8 R2, desc[UR4][R32.64+0x2] ;  /* 0x0000020420027981 */ /* 0x000ee2000c1e1100 */
[----:B------:R-:W-:-:S03]  /*01a0*/  IADD3 R20, P0, PT, R32, R7, RZ ;  /* 0x0000000720147210 */ /* 0x000fc60007f1e0ff */
[----:B------:R-:W4:Y:S04]  /*01b0*/  LDG.E.U8 R8, desc[UR4][R32.64+0x1] ;  /* 0x0000010420087981 */ /* 0x000f28000c1e1100 */
[----:B------:R-:W4:Y:S01]  /*01c0*/  LDG.E.U8 R9, desc[UR4][R32.64+0x3] ;  /* 0x0000030420097981 */ /* 0x000f22000c1e1100 */
[----:B------:R-:W-:-:S03]  /*01d0*/  IMAD.X R21, R3, 0x1, R33, P0 ;  /* 0x0000000103157824 */ /* 0x000fc600000e0621 */
[----:B------:R0:W5:Y:S04]  /*01e0*/  LDG.E.U8 R17, desc[UR4][R32.64+0x4] ;  /* 0x0000040420117981 */ /* 0x000168000c1e1100 */
[----:B------:R0:W5:Y:S04]  /*01f0*/  LDG.E.U8 R25, desc[UR4][R20.64] ;  /* 0x0000000414197981 */ /* 0x000168000c1e1100 */
[----:B------:R0:W5:Y:S04]  /*0200*/  LDG.E.U8 R24, desc[UR4][R20.64+0x1] ;  /* 0x0000010414187981 */ /* 0x000168000c1e1100 */
[----:B------:R0:W5:Y:S04]  /*0210*/  LDG.E.U8 R23, desc[UR4][R20.64+0x2] ;  /* 0x0000020414177981 */ /* 0x000168000c1e1100 */
[----:B------:R0:W5:Y:S01]  /*0220*/  LDG.E.U8 R15, desc[UR4][R20.64+0x3] ;  /* 0x00000304140f7981 */ /* 0x000162000c1e1100 */
[----:B------:R-:W-:Y:S01]  /*0230*/  IADD3 R18, P0, PT, R20, R7, RZ ;  /* 0x0000000714127210 */ /* 0x000fe20007f1e0ff */
[----:B------:R-:W-:Y:S01]  /*0240*/  BSSY.RECONVERGENT B0, `(.L_x_18) ;  /* 0x0000023000007945 */ /* 0x000fe20003800200 */
[----:B------:R-:W-:-:S02]  /*0250*/  IMAD.MOV.U32 R22, RZ, RZ, RZ ;  /* 0x000000ffff167224 */ /* 0x000fc400078e00ff */
[----:B------:R-:W-:Y:S02]  /*0260*/  IMAD.MOV.U32 R14, RZ, RZ, RZ ;  /* 0x000000ffff0e7224 */ /* 0x000fe400078e00ff */
[----:B------:R-:W-:Y:S01]  /*0270*/  IMAD.X R19, R3, 0x1, R21, P0 ;  /* 0x0000000103137824 */ /* 0x000fe200000e0615 */
[----:B--2---:R-:W-:Y:S01]  /*0280*/  ISETP.NE.AND P6, PT, R0, RZ, PT ;  /* 0x000000ff0000720c */ /* 0x004fe20003fc5270 */
[C-C-:B------:R-:W-:Y:S01]  /*0290*/  IMAD.IADD R0, R12.reuse, 0x1, R7.reuse ;  /* 0x000000010c007824 */ /* 0x140fe200078e0207 */
[----:B------:R-:W-:Y:S02]  /*02a0*/  IADD3 R12, P1, PT, R12, UR8, RZ ;  /* 0x000000080c0c7c10 */ /* 0x000fe4000ff3e0ff */
[----:B---3--:R-:W-:Y:S01]  /*02b0*/  ISETP.NE.AND P4, PT, R2, RZ, PT ;  /* 0x000000ff0200720c */ /* 0x008fe20003f85270 */
[C---:B------:R-:W-:Y:S01]  /*02c0*/  IMAD.IADD R2, R0.reuse, 0x1, R7 ;  /* 0x0000000100027824 */ /* 0x040fe200078e0207 */
[----:B------:R-:W-:Y:S02]  /*02d0*/  IADD3 R10, P2, PT, R0, UR8, RZ ;  /* 0x00000008000a7c10 */ /* 0x000fe4000ff5e0ff */
[----:B------:R-:W-:-:S02]  /*02e0*/  IADD3.X R13, PT, PT, R11, UR9, RZ, P1, !PT ;  /* 0x000000090b0d7c10 */ /* 0x000fc40008ffe4ff */
[----:B----4-:R-:W-:Y:S02]  /*02f0*/  ISETP.NE.AND P5, PT, R8, RZ, PT ;  /* 0x000000ff0800720c */ /* 0x010fe40003fa5270 */
[----:B------:R-:W-:Y:S02]  /*0300*/  LEA.HI.X.SX32 R11, R0, UR9, 0x1, P2 ;  /* 0x00000009000b7c11 */ /* 0x000fe400090f0eff */
[----:B------:R-:W-:Y:S02]  /*0310*/  ISETP.NE.AND P3, PT, R9, RZ, PT ;  /* 0x000000ff0900720c */ /* 0x000fe40003f65270 */
[C---:B------:R-:W-:Y:S01]  /*0320*/  IADD3 R8, P2, PT, R2.reuse, UR8, RZ ;  /* 0x0000000802087c10 */ /* 0x040fe2000ff5e0ff */
[----:B------:R-:W-:Y:S01]  /*0330*/  IMAD.IADD R36, R2, 0x1, R7 ;  /* 0x0000000102247824 */ /* 0x000fe200078e0207 */
[----:B------:R-:W-:Y:S02]  /*0340*/  P2R R43, PR, RZ, 0x40 ;  /* 0x00000040ff2b7803 */ /* 0x000fe40000000000 */
[----:B------:R-:W-:-:S02]  /*0350*/  P2R R42, PR, RZ, 0x20 ;  /* 0x00000020ff2a7803 */ /* 0x000fc40000000000 */
[----:B------:R-:W-:Y:S02]  /*0360*/  P2R R41, PR, RZ, 0x10 ;  /* 0x00000010ff297803 */ /* 0x000fe40000000000 */
[----:B------:R-:W-:Y:S02]  /*0370*/  P2R R40, PR, RZ, 0x8 ;  /* 0x00000008ff287803 */ /* 0x000fe40000000000 */
[----:B------:R-:W-:Y:S02]  /*0380*/  IADD3 R16, P1, PT, R18, R7, RZ ;  /* 0x0000000712107210 */ /* 0x000fe40007f3e0ff */
[----:B------:R-:W-:Y:S01]  /*0390*/  LEA.HI.X.SX32 R9, R2, UR9, 0x1, P2 ;  /* 0x0000000902097c11 */ /* 0x000fe200090f0eff */
[----:B0-----:R-:W-:Y:S10]  /*03a0*/  @!P6 BRA `(.L_x_19) ;  /* 0x000000000030e947 */ /* 0x001ff40003800000 */
[----:B------:R-:W0:Y:S01]  /*03b0*/  LDCU.64 UR10, c[0x3][0x90] ;  /* 0x00c01200ff0a77ac */ /* 0x000e220008000a00 */
[----:B------:R-:W1:Y:S01]  /*03c0*/  LDCU.64 UR12, c[0x3][0x158] ;  /* 0x00c02b00ff0c77ac */ /* 0x000e620008000a00 */
[----:B0-----:R-:W-:Y:S02]  /*03d0*/  DSETP.NEU.AND P0, PT, RZ, UR10, PT ;  /* 0x0000000aff007e2a */ /* 0x001fe4000bf0d000 */
[----:B-1----:R-:W-:-:S12]  /*03e0*/  DSETP.NEU.AND P2, PT, RZ, UR12, PT ;  /* 0x0000000cff007e2a */ /* 0x002fd8000bf4d000 */
[----:B------:R-:W2:Y:S04]  /*03f0*/  @P0 LDG.E.U8 R0, desc[UR4][R12.64] ;  /* 0x000000040c000981 */ /* 0x000ea8000c1e1100 */
[----:B------:R-:W3:Y:S01]  /*0400*/  @P2 LDG.E.U8 R2, desc[UR4][R12.64] ;  /* 0x000000040c022981 */ /* 0x000ee2000c1e1100 */
[----:B------:R-:W-:Y:S02]  /*0410*/  IMAD.MOV.U32 R22, RZ, RZ, RZ ;  /* 0x000000ffff167224 */ /* 0x000fe400078e00ff */
[----:B------:R-:W-:Y:S02]  /*0420*/  IMAD.MOV.U32 R14, RZ, RZ, RZ ;  /* 0x000000ffff0e7224 */ /* 0x000fe400078e00ff */
[----:B------:R-:W-:Y:S02]  /*0430*/  @P0 IMAD.MOV.U32 R22, RZ, RZ, 0x1 ;  /* 0x00000001ff160424 */ /* 0x000fe400078e00ff */
[----:B------:R-:W-:Y:S01]  /*0440*/  @P2 IMAD.MOV.U32 R14, RZ, RZ, 0x1 ;  /* 0x00000001ff0e2424 */ /* 0x000fe200078e00ff */
[----:B--2---:R0:W-:Y:S04]  /*0450*/  @P0 STL.U8 [R1], R0 ;  /* 0x0000000001000387 */ /* 0x0041e80000100000 */
[----:B---3--:R0:W-:Y:S02]  /*0460*/  @P2 STL.U8 [R1+0xe], R2 ;  /* 0x00000e0201002387 */ /* 0x0081e40000100000 */
.L_x_19:
[----:B------:R-:W-:Y:S05]  /*0470*/  BSYNC.RECONVERGENT B0 ;  /* 0x0000000000007941 */ /* 0x000fea0003800200 */
.L_x_18:
[C---:B------:R-:W-:Y:S01]  /*0480*/  IADD3 R28, P2, PT, R36.reuse, UR8, RZ ;  /* 0x00000008241c7c10 */ /* 0x040fe2000ff5e0ff */
[----:B------:R-:W-:Y:S01]  /*0490*/  BSSY.RECONVERGENT B0, `(.L_x_20) ;  /* 0x0000015000007945 */ /* 0x000fe20003800200 */
[----:B-----5:R-:W-:Y:S01]  /*04a0*/  ISETP.NE.AND P0, PT, R17, RZ, PT ;  /* 0x000000ff1100720c */ /* 0x020fe20003f05270 */
[----:B------:R-:W-:Y:S01]  /*04b0*/  IMAD.X R17, R3, 0x1, R19, P1 ;  /* 0x0000000103117824 */ /* 0x000fe200008e0613 */
[C---:B------:R-:W-:Y:S01]  /*04c0*/  LEA.HI.X.SX32 R29, R36.reuse, UR9, 0x1, P2 ;  /* 0x00000009241d7c11 */ /* 0x040fe200090f0eff */
[----:B------:R-:W-:Y:S01]  /*04d0*/  IMAD.IADD R36, R36, 0x1, R7 ;  /* 0x0000000124247824 */ /* 0x000fe200078e0207 */
[----:B------:R-:W-:Y:S02]  /*04e0*/  IADD3 R30, P2, PT, R16, R7, RZ ;  /* 0x00000007101e7210 */ /* 0x000fe40007f5e0ff */
[----:B------:R-:W-:-:S03]  /*04f0*/  ISETP.NE.AND P1, PT, R25, RZ, PT ;  /* 0x000000ff1900720c */ /* 0x000fc60003f25270 */
[----:B------:R-:W-:Y:S01]  /*0500*/  IMAD.X R31, R3, 0x1, R17, P2 ;  /* 0x00000001031f7824 */ /* 0x000fe200010e0611 */
[----:B------:R-:W-:Y:S09]  /*0510*/  @!P5 BRA `(.L_x_21) ;  /* 0x000000000030d947 */ /* 0x000ff20003800000 */
[----:B------:R-:W1:Y:S02]  /*0520*/  LDCU.64 UR10, c[0x3][0x98] ;  /* 0x00c01300ff0a77ac */ /* 0x000e640008000a00 */
[----:B-1----:R-:W-:Y:S01]  /*0530*/  DSETP.NEU.AND P2, PT, RZ, UR10, PT ;  /* 0x0000000aff007e2a */ /* 0x002fe2000bf4d000 */
[----:B------:R-:W1:-:S13]  /*0540*/  LDCU.64 UR10, c[0x3][0x160] ;  /* 0x00c02c00ff0a77ac */ /* 0x000e5a0008000a00 */
[----:B0-----:R-:W2:Y:S01]  /*0550*/  @P2 LDG.E.U8 R0, desc[UR4][R12.64+0x1] ;  /* 0x000001040c002981 */ /* 0x001ea2000c1e1100 */
[----:B------:R-:W-:Y:S02]  /*0560*/  @P2 IMAD.IADD R25, R1, 0x1, R22 ;  /* 0x0000000101192824 */ /* 0x000fe400078e0216 */
[----:B------:R-:W-:-:S03]  /*0570*/  @P2 VIADD R22, R22, 0x1 ;  /* 0x0000000116162836 */ /* 0x000fc60000000000 */
[----:B--2---:R2:W-:Y:S01]  /*0580*/  @P2 STL.U8 [R25], R0 ;  /* 0x0000000019002387 */ /* 0x0045e20000100000 */
[----:B-1----:R-:W-:-:S14]  /*0590*/  DSETP.NEU.AND P2, PT, RZ, UR10, PT ;  /* 0x0000000aff007e2a */ /* 0x002fdc000bf4d000 */
[----:B------:R-:W3:Y:S01]  /*05a0*/  @P2 LDG.E.U8 R27, desc[UR4][R12.64+0x1] ;  /* 0x000001040c1b2981 */ /* 0x000ee2000c1e1100 */
[----:B------:R-:W-:Y:S02]  /*05b0*/  @P2 IMAD.IADD R2, R1, 0x1, R14 ;  /* 0x0000000101022824 */ /* 0x000fe400078e020e */
[----:B------:R-:W-:-:S03]  /*05c0*/  @P2 VIADD R14, R14, 0x1 ;  /* 0x000000010e0e2836 */ /* 0x000fc60000000000 */
[----:B---3--:R2:W-:Y:S04]  /*05d0*/  @P2 STL.U8 [R2+0xe], R27 ;  /* 0x00000e1b02002387 */ /* 0x0085e80000100000 */
.L_x_21:
[----:B------:R-:W-:Y:S05]  /*05e0*/  BSYNC.RECONVERGENT B0 ;  /* 0x0000000000007941 */ /* 0x000fea0003800200 */
.L_x_20:
[----:B------:R-:W-:Y:S04]  /*05f0*/  BSSY.RECONVERGENT B0, `(.L_x_22) ;  /* 0x000000e000007945 */ /* 0x000fe80003800200 */
[----:B------:R-:W-:Y:S05]  /*0600*/  @!P4 BRA `(.L_x_23) ;  /* 0x000000000030c947 */ /* 0x000fea0003800000 */
[----:B------:R-:W1:Y:S02]  /*0610*/  LDCU.64 UR10, c[0x3][0xa0] ;  /* 0x00c01400ff0a77ac */ /* 0x000e640008000a00 */
[----:B-1----:R-:W-:Y:S01]  /*0620*/  DSETP.NEU.AND P2, PT, RZ, UR10, PT ;  /* 0x0000000aff007e2a */ /* 0x002fe2000bf4d000 */
[----:B------:R-:W1:-:S13]  /*0630*/  LDCU.64 UR10, c[0x3][0x168] ;  /* 0x00c02d00ff0a77ac */ /* 0x000e5a0008000a00 */
[----:B0-2---:R-:W2:Y:S01]  /*0640*/  @P2 LDG.E.U8 R0, desc[UR4][R12.64+0x2] ;  /* 0x000002040c002981 */ /* 0x005ea2000c1e1100 */
[----:B------:R-:W-:Y:S02]  /*0650*/  @P2 IMAD.IADD R25, R1, 0x1, R22 ;  /* 0x0000000101192824 */ /* 0x000fe400078e0216 */
[----:B------:R-:W-:-:S03]  /*0660*/  @P2 VIADD R22, R22, 0x1 ;  /* 0x0000000116162836 */ /* 0x000fc60000000000 */
[----:B--2---:R3:W-:Y:S01]  /*0670*/  @P2 STL.U8 [R25], R0 ;  /* 0x0000000019002387 */ /* 0x0047e20000100000 */
[----:B-1----:R-:W-:-:S14]  /*0680*/  DSETP.NEU.AND P2, PT, RZ, UR10, PT ;  /* 0x0000000aff007e2a */ /* 0x002fdc000bf4d000 */
[----:B------:R-:W2:Y:S01]  /*0690*/  @P2 LDG.E.U8 R2, desc[UR4][R12.64+0x2] ;  /* 0x000002040c022981 */ /* 0x000ea2000c1e1100 */
[----:B------:R-:W-:Y:S02]  /*06a0*/  @P2 IMAD.IADD R27, R1, 0x1, R14 ;  /* 0x00000001011b2824 */ /* 0x000fe400078e020e */
[----:B------:R-:W-:-:S03]  /*06b0*/  @P2 VIADD R14, R14, 0x1 ;  /* 0x000000010e0e2836 */ /* 0x000fc60000000000 */
[----:B--2---:R3:W-:Y:S04]  /*06c0*/  @P2 STL.U8 [R27+0xe], R2 ;  /* 0x00000e021b002387 */ /* 0x0047e80000100000 */
.L_x_23:
[----:B------:R-:W-:Y:S05]  /*06d0*/  BSYNC.RECONVERGENT B0 ;  /* 0x0000000000007941 */ /* 0x000fea0003800200 */
.L_x_22:
[----:B------:R-:W-:Y:S04]  /*06e0*/  BSSY.RECONVERGENT B0, `(.L_x_24) ;  /* 0x000000e000007945 */ /* 0x000fe80003800200 */
[----:B------:R-:W-:Y:S05]  /*06f0*/  @!P3 BRA `(.L_x_25) ;  /* 0x000000000030b947 */ /* 0x000fea0003800000 */
[----:B------:R-:W1:Y:S02]  /*0700*/  LDCU.64 UR10, c[0x3][0xa8] ;  /* 0x00c01500ff0a77ac */ /* 0x000e640008000a00 */
[----:B-1----:R-:W-:Y:S01]  /*0710*/  DSETP.NEU.AND P2, PT, RZ, UR10, PT ;  /* 0x0000000aff007e2a */ /* 0x002fe2000bf4d000 */
[----:B------:R-:W1:-:S13]  /*0720*/  LDCU.64 UR10, c[0x3][0x170] ;  /* 0x00c02e00ff0a77ac */ /* 0x000e5a0008000a00 */
[----:B0-23--:R-:W2:Y:S01]  /*0730*/  @P2 LDG.E.U8 R0, desc[UR4][R12.64+0x3] ;  /* 0x000003040c002981 */ /* 0x00dea2000c1e1100 */
        /* <DEDUP_REMOVED lines=8> */
.L_x_25:
[----:B------:R-:W-:Y:S05]  /*07c0*/  BSYNC.RECONVERGENT B0 ;  /* 0x0000000000007941 */ /* 0x000fea0003800200 */
.L_x_24:
[----:B------:R-:W-:Y:S04]  /*07d0*/  BSSY.RECONVERGENT B0, `(.L_x_26) ;  /* 0x000000e000007945 */ /* 0x000fe80003800200 */
[----:B------:R-:W-:Y:S05]  /*07e0*/  @!P0 BRA `(.L_x_27) ;  /* 0x0000000000308947 */ /* 0x000fea0003800000 */
[----:B------:R-:W1:Y:S02]  /*07f0*/  LDCU.64 UR10, c[0x3][0xb0] ;  /* 0x00c01600ff0a77ac */ /* 0x000e640008000a00 */
[----:B-1----:R-:W-:Y:S01]  /*0800*/  DSETP.NEU.AND P2, PT, RZ, UR10, PT ;  /* 0x0000000aff007e2a */ /* 0x002fe2000bf4d000 */
[----:B------:R-:W1:-:S13]  /*0810*/  LDCU.64 UR10, c[0x3][0x178] ;  /* 0x00c02f00ff0a77ac */ /* 0x000e5a0008000a00 */
[----:B0-234-:R-:W2:Y:S01]  /*0820*/  @P2 LDG.E.U8 R0, desc[UR4][R12.64+0x4] ;  /* 0x000004040c002981 */ /* 0x01dea2000c1e1100 */
        /* <DEDUP_REMOVED lines=8> */
.L_x_27:
[----:B------:R-:W-:Y:S05]  /*08b0*/  BSYNC.RECONVERGENT B0 ;  /* 0x0000000000007941 */ /* 0x000fea0003800200 */
.L_x_26:
        /* <DEDUP_REMOVED lines=14> */
.L_x_29:
[----:B------:R-:W-:Y:S05]  /*09a0*/  BSYNC.RECONVERGENT B0 ;  /* 0x0000000000007941 */ /* 0x000fea0003800200 */
.L_x_28:
[----:B------:R-:W-:Y:S01]  /*09b0*/  ISETP.NE.AND P3, PT, R24, RZ, PT ;  /* 0x000000ff1800720c */ /* 0x000fe20003f65270 */
[----:B------:R-:W-:Y:S01]  /*09c0*/  BSSY.RECONVERGENT B0, `(.L_x_30) ;  /* 0x0000011000007945 */ /* 0x000fe20003800200 */
[C---:B------:R-:W-:Y:S02]  /*09d0*/  IADD3 R26, P2, PT, R36.reuse, UR8, RZ ;  /* 0x00000008241a7c10 */ /* 0x040fe4000ff5e0ff */
[----:B------:R-:W-:Y:S02]  /*09e0*/  P2R R44, PR, RZ, 0x8 ;  /* 0x00000008ff2c7803 */ /* 0x000fe40000000000 */
[----:B0-234-:R-:W-:-:S07]  /*09f0*/  LEA.HI.X.SX32 R27, R36, UR9, 0x1, P2 ;  /* 0x00000009241b7c11 */ /* 0x01dfce00090f0eff */
[----:B------:R-:W-:Y:S05]  /*0a00*/  @!P3 BRA `(.L_x_31) ;  /* 0x000000000030b947 */ /* 0x000fea0003800000 */
[----:B------:R-:W0:Y:S02]  /*0a10*/  LDCU.64 UR10, c[0x3][0xc0] ;  /* 0x00c01800ff0a77ac */ /* 0x000e240008000a00 */
[----:B0-----:R-:W-:Y:S01]  /*0a20*/  DSETP.NEU.AND P2, PT, RZ, UR10, PT ;  /* 0x0000000aff007e2a */ /* 0x001fe2000bf4d000 */
[----:B------:R-:W0:-:S13]  /*0a30*/  LDCU.64 UR10, c[0x3][0x188] ;  /* 0x00c03100ff0a77ac */ /* 0x000e1a0008000a00 */
[----:B------:R-:W2:Y:S01]  /*0a40*/  @P2 LDG.E.U8 R0, desc[UR4][R10.64+0x1] ;  /* 0x000001040a002981 */ /* 0x000ea2000c1e1100 */
[----:B------:R-:W-:Y:S02]  /*0a50*/  @P2 IMAD.IADD R25, R1, 0x1, R22 ;  /* 0x0000000101192824 */ /* 0x000fe400078e0216 */
[----:B------:R-:W-:-:S03]  /*0a60*/  @P2 VIADD R22, R22, 0x1 ;  /* 0x0000000116162836 */ /* 0x000fc60000000000 */
[----:B--2---:R1:W-:Y:S01]  /*0a70*/  @P2 STL.U8 [R25], R0 ;  /* 0x0000000019002387 */ /* 0x0043e20000100000 */
[----:B0-----:R-:W-:-:S14]  /*0a80*/  DSETP.NEU.AND P2, PT, RZ, UR10, PT ;  /* 0x0000000aff007e2a */ /* 0x001fdc000bf4d000 */
[----:B------:R-:W2:Y:S01]  /*0a90*/  @P2 LDG.E.U8 R2, desc[UR4][R10.64+0x1] ;  /* 0x000001040a022981 */ /* 0x000ea2000c1e1100 */
[----:B------:R-:W-:Y:S02]  /*0aa0*/  @P2 IMAD.IADD R35, R1, 0x1, R14 ;  /* 0x0000000101232824 */ /* 0x000fe400078e020e */
[----:B------:R-:W-:-:S03]  /*0ab0*/  @P2 VIADD R14, R14, 0x1 ;  /* 0x000000010e0e2836 */ /* 0x000fc60000000000 */
[----:B--2---:R1:W-:Y:S04]  /*0ac0*/  @P2 STL.U8 [R35+0xe], R2 ;  /* 0x00000e0223002387 */ /* 0x0043e80000100000 */
.L_x_31:
[----:B------:R-:W-:Y:S05]  /*0ad0*/  BSYNC.RECONVERGENT B0 ;  /* 0x0000000000007941 */ /* 0x000fea0003800200 */
.L_x_30:
[----:B------:R0:W5:Y:S01]  /*0ae0*/  LDG.E.U8 R24, desc[UR4][R20.64+0x4] ;  /* 0x0000040414187981 */ /* 0x000162000c1e1100 */
[----:B------:R-:W-:Y:S01]  /*0af0*/  ISETP.NE.AND P2, PT, R23, RZ, PT ;  /* 0x000000ff1700720c */ /* 0x000fe20003f45270 */
[----:B------:R-:W-:Y:S03]  /*0b00*/  BSSY.RECONVERGENT B0, `(.L_x_32) ;  /* 0x000000f000007945 */ /* 0x000fe60003800200 */
[----:B------:R-:W-:-:S09]  /*0b10*/  P2R R45, PR, RZ, 0x4 ;  /* 0x00000004ff2d7803 */ /* 0x000fd20000000000 */
[----:B0-----:R-:W-:Y:S05]  /*0b20*/  @!P2 BRA `(.L_x_33) ;  /* 0x000000000030a947 */ /* 0x001fea0003800000 */
[----:B------:R-:W0:Y:S02]  /*0b30*/  LDCU.64 UR10, c[0x3][0xc8] ;  /* 0x00c01900ff0a77ac */ /* 0x000e240008000a00 */
[----:B0-----:R-:W-:Y:S01]  /*0b40*/  DSETP.NEU.AND P2, PT, RZ, UR10, PT ;  /* 0x0000000aff007e2a */ /* 0x001fe2000bf4d000 */
[----:B------:R-:W0:-:S13]  /*0b50*/  LDCU.64 UR10, c[0x3][0x190] ;  /* 0x00c03200ff0a77ac */ /* 0x000e1a0008000a00 */
[----:B-1----:R-:W2:Y:S01]  /*0b60*/  @P2 LDG.E.U8 R0, desc[UR4][R10.64+0x2] ;  /* 0x000002040a002981 */ /* 0x002ea2000c1e1100 */
[----:B------:R-:W-:Y:S02]  /*0b70*/  @P2 IMAD.IADD R23, R1, 0x1, R22 ;  /* 0x0000000101172824 */ /* 0x000fe400078e0216 */
[----:B------:R-:W-:-:S03]  /*0b80*/  @P2 VIADD R22, R22, 0x1 ;  /* 0x0000000116162836 */ /* 0x000fc60000000000 */
[----:B--2---:R2:W-:Y:S01]  /*0b90*/  @P2 STL.U8 [R23], R0 ;  /* 0x0000000017002387 */ /* 0x0045e20000100000 */
[----:B0-----:R-:W-:-:S14]  /*0ba0*/  DSETP.NEU.AND P2, PT, RZ, UR10, PT ;  /* 0x0000000aff007e2a */ /* 0x001fdc000bf4d000 */
[----:B------:R-:W3:Y:S01]  /*0bb0*/  @P2 LDG.E.U8 R2, desc[UR4][R10.64+0x2] ;  /* 0x000002040a022981 */ /* 0x000ee2000c1e1100 */
[----:B------:R-:W-:Y:S02]  /*0bc0*/  @P2 IMAD.IADD R25, R1, 0x1, R14 ;  /* 0x0000000101192824 */ /* 0x000fe400078e020e */
[----:B------:R-:W-:-:S03]  /*0bd0*/  @P2 VIADD R14, R14, 0x1 ;  /* 0x000000010e0e2836 */ /* 0x000fc60000000000 */
[----:B---3--:R2:W-:Y:S04]  /*0be0*/  @P2 STL.U8 [R25+0xe], R2 ;  /* 0x00000e0219002387 */ /* 0x0085e80000100000 */
.L_x_33:
[----:B------:R-:W-:Y:S05]  /*0bf0*/  BSYNC.RECONVERGENT B0 ;  /* 0x0000000000007941 */ /* 0x000fea0003800200 */
.L_x_32:
[----:B-12---:R0:W5:Y:S01]  /*0c00*/  LDG.E.U8 R25, desc[UR4][R18.64] ;  /* 0x0000000412197981 */ /* 0x006162000c1e1100 */
[----:B------:R-:W-:Y:S01]  /*0c10*/  ISETP.NE.AND P2, PT, R15, RZ, PT ;  /* 0x000000ff0f00720c */ /* 0x000fe20003f45270 */
[----:B------:R-:W-:Y:S03]  /*0c20*/  BSSY.RECONVERGENT B0, `(.L_x_34) ;  /* 0x000000f000007945 */ /* 0x000fe60003800200 */
[----:B------:R-:W-:-:S09]  /*0c30*/  P2R R46, PR, RZ, 0x4 ;  /* 0x00000004ff2e7803 */ /* 0x000fd20000000000 */
[----:B0-----:R-:W-:Y:S05]  /*0c40*/  @!P2 BRA `(.L_x_35) ;  /* 0x000000000030a947 */ /* 0x001fea0003800000 */
        /* <DEDUP_REMOVED lines=12> */
.L_x_35:
[----:B------:R-:W-:Y:S05]  /*0d10*/  BSYNC.RECONVERGENT B0 ;  /* 0x0000000000007941 */ /* 0x000fea0003800200 */
.L_x_34:
[----:B------:R0:W5:Y:S02]  /*0d20*/  LDG.E.U8 R34, desc[UR4][R18.64+0x1] ;  /* 0x0000010412227981 */ /* 0x000164000c1e1100 */
[----:B-----5:R-:W-:Y:S01]  /*0d30*/  ISETP.NE.AND P2, PT, R24, RZ, PT ;  /* 0x000000ff1800720c */ /* 0x020fe20003f45270 */
        /* <DEDUP_REMOVED lines=15> */
.L_x_37:
[----:B------:R-:W-:Y:S05]  /*0e30*/  BSYNC.RECONVERGENT B0 ;  /* 0x0000000000007941 */ /* 0x000fea0003800200 */
.L_x_36:
        /* <DEDUP_REMOVED lines=8> */
[----:B-12---:R-:W2:Y:S01]  /*0ec0*/  @P2 LDG.E.U8 R0, desc[UR4][R8.64] ;  /* 0x0000000408002981 */ /* 0x006ea2000c1e1100 */
        /* <DEDUP_REMOVED lines=8> */
.L_x_39:
[----:B------:R-:W-:Y:S05]  /*0f50*/  BSYNC.RECONVERGENT B0 ;  /* 0x0000000000007941 */ /* 0x000fea0003800200 */
.L_x_38:
        /* <DEDUP_REMOVED lines=8> */
[----:B-123--:R-:W2:Y:S01]  /*0fe0*/  @P2 LDG.E.U8 R0, desc[UR4][R8.64+0x1] ;  /* 0x0000010408002981 */ /* 0x00eea2000c1e1100 */
        /* <DEDUP_REMOVED lines=8> */
.L_x_41:
[----:B------:R-:W-:Y:S05]  /*1070*/  BSYNC.RECONVERGENT B0 ;  /* 0x0000000000007941 */ /* 0x000fea0003800200 */
.L_x_40:
        /* <DEDUP_REMOVED lines=8> */
[----:B-1234-:R-:W2:Y:S01]  /*1100*/  @P2 LDG.E.U8 R0, desc[UR4][R8.64+0x2] ;  /* 0x0000020408002981 */ /* 0x01eea2000c1e1100 */
        /* <DEDUP_REMOVED lines=8> */
.L_x_43:
[----:B------:R-:W-:Y:S05]  /*1190*/  BSYNC.RECONVERGENT B0 ;  /* 0x0000000000007941 */ /* 0x000fea0003800200 */
.L_x_42:
        /* <DEDUP_REMOVED lines=17> */
.L_x_45:
[----:B------:R-:W-:Y:S05]  /*12b0*/  BSYNC.RECONVERGENT B0 ;  /* 0x0000000000007941 */ /* 0x000fea0003800200 */
.L_x_44:
        /* <DEDUP_REMOVED lines=17> */
.L_x_47:
[----:B------:R-:W-:Y:S05]  /*13d0*/  BSYNC.RECONVERGENT B0 ;  /* 0x0000000000007941 */ /* 0x000fea0003800200 */
.L_x_46:
        /* <DEDUP_REMOVED lines=17> */
.L_x_49:
[----:B------:R-:W-:Y:S05]  /*14f0*/  BSYNC.RECONVERGENT B0 ;  /* 0x0000000000007941 */ /* 0x000fea0003800200 */
.L_x_48:
        /* <DEDUP_REMOVED lines=17> */
.L_x_51:
[----:B------:R-:W-:Y:S05]  /*1610*/  BSYNC.RECONVERGENT B0 ;  /* 0x0000000000007941 */ /* 0x000fea0003800200 */
.L_x_50:
        /* <DEDUP_REMOVED lines=17> */
.L_x_53:
[----:B------:R-:W-:Y:S05]  /*1730*/  BSYNC.RECONVERGENT B0 ;  /* 0x0000000000007941 */ /* 0x000fea0003800200 */
.L_x_52:
[----:B-----5:R-:W-:Y:S01]  /*1740*/  ISETP.NE.AND P2, PT, R24, RZ, PT ;  /* 0x000000ff1800720c */ /* 0x020fe20003f45270 */
[----:B------:R-:W-:Y:S03]  /*1750*/  BSSY.RECONVERGENT B0, `(.L_x_54) ;  /* 0x000000f000007945 */ /* 0x000fe60003800200 */
[----:B------:R-:W-:-:S09]  /*1760*/  P2R R56, PR, RZ, 0x4 ;  /* 0x00000004ff387803 */ /* 0x000fd20000000000 */
[----:B------:R-:W-:Y:S05]  /*1770*/  @!P2 BRA `(.L_x_55) ;  /* 0x000000000030a947 */ /* 0x000fea0003800000 */
        /* <DEDUP_REMOVED lines=12> */
.L_x_55:
[----:B------:R-:W-:Y:S05]  /*1840*/  BSYNC.RECONVERGENT B0 ;  /* 0x0000000000007941 */ /* 0x000fea0003800200 */
.L_x_54:
[----:B------:R-:W-:Y:S01]  /*1850*/  ISETP.NE.AND P2, PT, R25, RZ, PT ;  /* 0x000000ff1900720c */ /* 0x000fe20003f45270 */
        /* <DEDUP_REMOVED lines=15> */
.L_x_57:
[----:B------:R-:W-:Y:S05]  /*1950*/  BSYNC.RECONVERGENT B0 ;  /* 0x0000000000007941 */ /* 0x000fea0003800200 */
.L_x_56:
[----:B-1234-:R-:W2:Y:S01]  /*1960*/  LDG.E.U8 R0, desc[UR4][R30.64] ;  /* 0x000000041e007981 */ /* 0x01eea2000c1e1100 */
[----:B------:R-:W-:Y:S01]  /*1970*/  BSSY.RECONVERGENT B0, `(.L_x_58) ;  /* 0x000000f000007945 */ /* 0x000fe20003800200 */
[----:B--2---:R-:W-:-:S13]  /*1980*/  ISETP.NE.AND P2, PT, R0, RZ, PT ;  /* 0x000000ff0000720c */ /* 0x004fda0003f45270 */
        /* <DEDUP_REMOVED lines=13> */
.L_x_59:
[----:B------:R-:W-:Y:S05]  /*1a60*/  BSYNC.RECONVERGENT B0 ;  /* 0x0000000000007941 */ /* 0x000fea0003800200 */
.L_x_58:
[----:B-1----:R-:W2:Y:S01]  /*1a70*/  LDG.E.U8 R0, desc[UR4][R30.64+0x1] ;  /* 0x000001041e007981 */ /* 0x002ea2000c1e1100 */
        /* <DEDUP_REMOVED lines=15> */
.L_x_61:
[----:B------:R-:W-:Y:S05]  /*1b70*/  BSYNC.RECONVERGENT B0 ;  /* 0x0000000000007941 */ /* 0x000fea0003800200 */
.L_x_60:
        /* <DEDUP_REMOVED lines=16> */
.L_x_63:
[----:B------:R-:W-:Y:S05]  /*1c80*/  BSYNC.RECONVERGENT B0 ;  /* 0x0000000000007941 */ /* 0x000fea0003800200 */
.L_x_62:
[----:B-1----:R-:W2:Y:S04]  /*1c90*/  LDG.E.U8 R0, desc[UR4][R30.64+0x3] ;  /* 0x000003041e007981 */ /* 0x002ea8000c1e1100 */
[----:B------:R0:W5:Y:S01]  /*1ca0*/  LDG.E.U8 R2, desc[UR4][R30.64+0x4] ;  /* 0x000004041e027981 */ /* 0x000162000c1e1100 */
[C---:B------:R-:W-:Y:S01]  /*1cb0*/  IMAD R6, R7.reuse, 0x4, R6 ;  /* 0x0000000407067824 */ /* 0x040fe200078e0206 */
[----:B------:R-:W-:Y:S03]  /*1cc0*/  BSSY.RECONVERGENT B0, `(.L_x_64) ;  /* 0x0000011000007945 */ /* 0x000fe60003800200 */
[----:B------:R-:W-:-:S05]  /*1cd0*/  IMAD R15, R7, -0x5, R6 ;  /* 0xfffffffb070f7824 */ /* 0x000fca00078e0206 */
[----:B------:R-:W-:Y:S02]  /*1ce0*/  IADD3 R15, PT, PT, R15, -0x3, R4 ;  /* 0xfffffffd0f0f7810 */ /* 0x000fe40007ffe004 */
[----:B--2---:R-:W-:-:S13]  /*1cf0*/  ISETP.NE.AND P5, PT, R0, RZ, PT ;  /* 0x000000ff0000720c */ /* 0x004fda0003fa5270 */
        /* <DEDUP_REMOVED lines=13> */
.L_x_65:
[----:B------:R-:W-:Y:S05]  /*1dd0*/  BSYNC.RECONVERGENT B0 ;  /* 0x0000000000007941 */ /* 0x000fea0003800200 */
.L_x_64:
[----:B-----5:R-:W-:Y:S01]  /*1de0*/  ISETP.NE.AND P6, PT, R2, RZ, PT ;  /* 0x000000ff0200720c */ /* 0x020fe20003fc5270 */
[----:B------:R-:W-:Y:S01]  /*1df0*/  BSSY.RECONVERGENT B0, `(.L_x_66) ;  /* 0x0000010000007945 */ /* 0x000fe20003800200 */
[----:B-1----:R-:W-:Y:S02]  /*1e00*/  SHF.R.S32.HI R4, RZ, 0x1f, R15 ;  /* 0x0000001fff047819 */ /* 0x002fe4000001140f */
[----:B------:R-:W-:-:S09]  /*1e10*/  P2R R58, PR, RZ, 0x40 ;  /* 0x00000040ff3a7803 */ /* 0x000fd20000000000 */
        /* <DEDUP_REMOVED lines=13> */
.L_x_67:
[----:B------:R-:W-:Y:S05]  /*1ef0*/  BSYNC.RECONVERGENT B0 ;  /* 0x0000000000007941 */ /* 0x000fea0003800200 */
.L_x_66:
[----:B------:R-:W-:-:S04]  /*1f00*/  IADD3 R34, P6, PT, R15, UR6, RZ ;  /* 0x000000060f227c10 */ /* 0x000fc8000ffde0ff */
[----:B------:R-:W-:Y:S02]  /*1f10*/  IADD3.X R35, PT, PT, R4, UR7, RZ, P6, !PT ;  /* 0x0000000704237c10 */ /* 0x000fe4000b7fe4ff */
[----:B------:R-:W-:-:S03]  /*1f20*/  IADD3 R24, P6, PT, R15, UR8, RZ ;  /* 0x000000080f187c10 */ /* 0x000fc6000ffde0ff */
[----:B-1----:R-:W2:Y:S01]  /*1f30*/  LDG.E.U8 R2, desc[UR4][R34.64] ;  /* 0x0000000422027981 */ /* 0x002ea2000c1e1100 */
[----:B------:R-:W-:Y:S01]  /*1f40*/  IADD3.X R25, PT, PT, R4, UR9, RZ, P6, !PT ;  /* 0x0000000904197c10 */ /* 0x000fe2000b7fe4ff */
[----:B------:R-:W-:Y:S01]  /*1f50*/  BSSY.RECONVERGENT B0, `(.L_x_68) ;  /* 0x0000011000007945 */ /* 0x000fe20003800200 */
[----:B------:R-:W-:Y:S02]  /*1f60*/  IMAD.MOV.U32 R6, RZ, RZ, RZ ;  /* 0x000000ffff067224 */ /* 0x000fe400078e00ff */
[----:B------:R-:W-:Y:S01]  /*1f70*/  IMAD.MOV.U32 R0, RZ, RZ, RZ ;  /* 0x000000ffff007224 */ /* 0x000fe200078e00ff */
[----:B--2---:R-:W-:-:S13]  /*1f80*/  ISETP.NE.AND P6, PT, R2, RZ, PT ;  /* 0x000000ff0200720c */ /* 0x004fda0003fc5270 */
[----:B------:R-:W-:Y:S05]  /*1f90*/  @!P6 BRA `(.L_x_69) ;  /* 0x000000000030e947 */ /* 0x000fea0003800000 */
[----:B------:R-:W0:Y:S02]  /*1fa0*/  LDCU.64 UR6, c[0x3][0x220] ;  /* 0x00c04400ff0677ac */ /* 0x000e240008000a00 */
[----:B0-----:R-:W-:Y:S01]  /*1fb0*/  DSETP.NEU.AND P6, PT, RZ, UR6, PT ;  /* 0x00000006ff007e2a */ /* 0x001fe2000bfcd000 */
[----:B------:R-:W0:-:S13]  /*1fc0*/  LDCU.64 UR6, c[0x3][0x3a8] ;  /* 0x00c07500ff0677ac */ /* 0x000e1a0008000a00 */
[----:B------:R-:W2:Y:S01]  /*1fd0*/  @P6 LDG.E.U8 R2, desc[UR4][R24.64] ;  /* 0x0000000418026981 */ /* 0x000ea2000c1e1100 */
[----:B------:R-:W-:Y:S02]  /*1fe0*/  IMAD.MOV.U32 R6, RZ, RZ, RZ ;  /* 0x000000ffff067224 */ /* 0x000fe400078e00ff */
[----:B------:R-:W-:Y:S01]  /*1ff0*/  @P6 IMAD.MOV.U32 R6, RZ, RZ, 0x1 ;  /* 0x00000001ff066424 */ /* 0x000fe200078e00ff */
[----:B--2---:R1:W-:Y:S01]  /*2000*/  @P6 STL.U8 [R1+0x1c], R2 ;  /* 0x00001c0201006387 */ /* 0x0043e20000100000 */
[----:B0-----:R-:W-:-:S14]  /*2010*/  DSETP.NEU.AND P6, PT, RZ, UR6, PT ;  /* 0x00000006ff007e2a */ /* 0x001fdc000bfcd000 */
[----:B------:R-:W2:Y:S01]  /*2020*/  @P6 LDG.E.U8 R4, desc[UR4][R24.64] ;  /* 0x0000000418046981 */ /* 0x000ea2000c1e1100 */
[----:B------:R-:W-:Y:S02]  /*2030*/  IMAD.MOV.U32 R0, RZ, RZ, RZ ;  /* 0x000000ffff007224 */ /* 0x000fe400078e00ff */
[----:B------:R-:W-:Y:S01]  /*2040*/  @P6 IMAD.MOV.U32 R0, RZ, RZ, 0x1 ;  /* 0x00000001ff006424 */ /* 0x000fe200078e00ff */
[----:B--2---:R1:W-:Y:S06]  /*2050*/  @P6 STL.U8 [R1+0x2a], R4 ;  /* 0x00002a0401006387 */ /* 0x0043ec0000100000 */
.L_x_69:
[----:B------:R-:W-:Y:S05]  /*2060*/  BSYNC.RECONVERGENT B0 ;  /* 0x0000000000007941 */ /* 0x000fea0003800200 */
.L_x_68:
        /* <DEDUP_REMOVED lines=10> */
[----:B--2---:R1:W-:Y:S01]  /*2110*/  @P6 STL.U8 [R15+0x1c], R2 ;  /* 0x00001c020f006387 */ /* 0x0043e20000100000 */
[----:B0-----:R-:W-:-:S14]  /*2120*/  DSETP.NEU.AND P6, PT, RZ, UR6, PT ;  /* 0x00000006ff007e2a */ /* 0x001fdc000bfcd000 */
[----:B------:R-:W2:Y:S01]  /*2130*/  @P6 LDG.E.U8 R23, desc[UR4][R24.64+0x1] ;  /* 0x0000010418176981 */ /* 0x000ea2000c1e1100 */
[----:B------:R-:W-:Y:S02]  /*2140*/  @P6 IMAD.IADD R4, R1, 0x1, R0 ;  /* 0x0000000101046824 */ /* 0x000fe400078e0200 */
[----:B------:R-:W-:-:S03]  /*2150*/  @P6 VIADD R0, R0, 0x1 ;  /* 0x0000000100006836 */ /* 0x000fc60000000000 */
[----:B--2---:R1:W-:Y:S04]  /*2160*/  @P6 STL.U8 [R4+0x2a], R23 ;  /* 0x00002a1704006387 */ /* 0x0043e80000100000 */
.L_x_71:
[----:B------:R-:W-:Y:S05]  /*2170*/  BSYNC.RECONVERGENT B0 ;  /* 0x0000000000007941 */ /* 0x000fea0003800200 */
.L_x_70:
        /* <DEDUP_REMOVED lines=16> */
.L_x_73:
[----:B------:R-:W-:Y:S05]  /*2280*/  BSYNC.RECONVERGENT B0 ;  /* 0x0000000000007941 */ /* 0x000fea0003800200 */
.L_x_72:
[----:B-1----:R-:W2:Y:S04]  /*2290*/  LDG.E.U8 R2, desc[UR4][R34.64+0x3] ;  /* 0x0000030422027981 */ /* 0x002ea8000c1e1100 */
[----:B------:R-:W5:Y:S04]  /*22a0*/  LDG.E.U8 R15, desc[UR4][R34.64+0x4] ;  /* 0x00000404220f7981 */ /* 0x000f68000c1e1100 */
        /* <DEDUP_REMOVED lines=11> */
[----:B------:R0:W5:Y:S01]  /*2360*/  LDG.E.U8 R39, desc[UR4][R32.64+0x5] ;  /* 0x0000050420277981 */ /* 0x000162000c1e1100 */
[----:B------:R-:W-:Y:S01]  /*2370*/  BSSY.RECONVERGENT B0, `(.L_x_74) ;  /* 0x0000013000007945 */ /* 0x000fe20003800200 */
[----:B--2---:R-:W-:-:S04]  /*2380*/  ISETP.NE.AND P6, PT, R2, RZ, PT ;  /* 0x000000ff0200720c */ /* 0x004fc80003fc5270 */
[----:B0-----:R-:W-:Y:S02]  /*2390*/  P2R R32, PR, RZ, 0x40 ;  /* 0x00000040ff207803 */ /* 0x001fe40000000000 */
[----:B------:R-:W-:-:S05]  /*23a0*/  IADD3 R2, P6, PT, R30, R7, RZ ;  /* 0x000000071e027210 */ /* 0x000fca0007fde0ff */
[----:B------:R-:W-:Y:S01]  /*23b0*/  IMAD.X R3, R3, 0x1, R31, P6 ;  /* 0x0000000103037824 */ /* 0x000fe200030e061f */
[----:B------:R-:W-:-:S13]  /*23c0*/  ISETP.NE.AND P6, PT, R32, RZ, PT ;  /* 0x000000ff2000720c */ /* 0x000fda0003fc5270 */
        /* <DEDUP_REMOVED lines=13> */
.L_x_75:
[----:B------:R-:W-:Y:S05]  /*24a0*/  BSYNC.RECONVERGENT B0 ;  /* 0x0000000000007941 */ /* 0x000fea0003800200 */
.L_x_74:
[----:B-----5:R-:W-:Y:S01]  /*24b0*/  ISETP.NE.AND P6, PT, R15, RZ, PT ;  /* 0x000000ff0f00720c */ /* 0x020fe20003fc5270 */
[----:B------:R-:W-:-:S12]  /*24c0*/  BSSY.RECONVERGENT B0, `(.L_x_76) ;  /* 0x000000e000007945 */ /* 0x000fd80003800200 */
[----:B------:R-:W-:Y:S05]  /*24d0*/  @!P6 BRA `(.L_x_77) ;  /* 0x000000000030e947 */ /* 0x000fea0003800000 */
[----:B------:R-:W0:Y:S02]  /*24e0*/  LDCU.64 UR6, c[0x3][0x240] ;  /* 0x00c04800ff0677ac */ /* 0x000e240008000a00 */
[----:B0-----:R-:W-:Y:S01]  /*24f0*/  DSETP.NEU.AND P6, PT, RZ, UR6, PT ;  /* 0x00000006ff007e2a */ /* 0x001fe2000bfcd000 */
[----:B------:R-:W0:-:S13]  /*2500*/  LDCU.64 UR6, c[0x3][0x3c8] ;  /* 0x00c07900ff0677ac */ /* 0x000e1a0008000a00 */
[----:B------:R-:W2:Y:S01]  /*2510*/  @P6 LDG.E.U8 R15, desc[UR4][R24.64+0x4] ;  /* 0x00000404180f6981 */ /* 0x000ea2000c1e1100 */
[----:B-1----:R-:W-:Y:S02]  /*2520*/  @P6 IMAD.IADD R20, R1, 0x1, R6 ;  /* 0x0000000101146824 */ /* 0x002fe400078e0206 */
[----:B------:R-:W-:-:S03]  /*2530*/  @P6 VIADD R6, R6, 0x1 ;  /* 0x0000000106066836 */ /* 0x000fc60000000000 */
[----:B--2---:R2:W-:Y:S01]  /*2540*/  @P6 STL.U8 [R20+0x1c], R15 ;  /* 0x00001c0f14006387 */ /* 0x0045e20000100000 */
[----:B0-----:R-:W-:-:S14]  /*2550*/  DSETP.NEU.AND P6, PT, RZ, UR6, PT ;  /* 0x00000006ff007e2a */ /* 0x001fdc000bfcd000 */
[----:B------:R-:W3:Y:S01]  /*2560*/  @P6 LDG.E.U8 R17, desc[UR4][R24.64+0x4] ;  /* 0x0000040418116981 */ /* 0x000ee2000c1e1100 */
[----:B------:R-:W-:Y:S02]  /*2570*/  @P6 IMAD.IADD R30, R1, 0x1, R0 ;  /* 0x00000001011e6824 */ /* 0x000fe400078e0200 */
[----:B------:R-:W-:-:S03]  /*2580*/  @P6 VIADD R0, R0, 0x1 ;  /* 0x0000000100006836 */ /* 0x000fc60000000000 */
[----:B---3--:R2:W-:Y:S04]  /*2590*/  @P6 STL.U8 [R30+0x2a], R17 ;  /* 0x00002a111e006387 */ /* 0x0085e80000100000 */
.L_x_77:
[----:B------:R-:W-:Y:S05]  /*25a0*/  BSYNC.RECONVERGENT B0 ;  /* 0x0000000000007941 */ /* 0x000fea0003800200 */
.L_x_76:
[----:B------:R-:W-:Y:S01]  /*25b0*/  ISETP.NE.AND P6, PT, R4, RZ, PT ;  /* 0x000000ff0400720c */ /* 0x000fe20003fc5270 */
[----:B------:R-:W-:-:S12]  /*25c0*/  BSSY.RECONVERGENT B0, `(.L_x_78) ;  /* 0x000000e000007945 */ /* 0x000fd80003800200 */
[----:B------:R-:W-:Y:S05]  /*25d0*/  @!P6 BRA `(.L_x_79) ;  /* 0x000000000030e947 */ /* 0x000fea0003800000 */
[----:B------:R-:W0:Y:S02]  /*25e0*/  LDCU.64 UR6, c[0x3][0x248] ;  /* 0x00c04900ff0677ac */ /* 0x000e240008000a00 */
[----:B0-----:R-:W-:Y:S01]  /*25f0*/  DSETP.NEU.AND P6, PT, RZ, UR6, PT ;  /* 0x00000006ff007e2a */ /* 0x001fe2000bfcd000 */
[----:B------:R-:W0:-:S13]  /*2600*/  LDCU.64 UR6, c[0x3][0x3d0] ;  /* 0x00c07a00ff0677ac */ /* 0x000e1a0008000a00 */
[----:B------:R-:W3:Y:S01]  /*2610*/  @P6 LDG.E.U8 R4, desc[UR4][R24.64+0x5] ;  /* 0x0000050418046981 */ /* 0x000ee2000c1e1100 */
[----:B--2---:R-:W-:Y:S02]  /*2620*/  @P6 IMAD.IADD R15, R1, 0x1, R6 ;  /* 0x00000001010f6824 */ /* 0x004fe400078e0206 */
[----:B------:R-:W-:-:S03]  /*2630*/  @P6 VIADD R6, R6, 0x1 ;  /* 0x0000000106066836 */ /* 0x000fc60000000000 */
[----:B---3--:R3:W-:Y:S01]  /*2640*/  @P6 STL.U8 [R15+0x1c], R4 ;  /* 0x00001c040f006387 */ /* 0x0087e20000100000 */
[----:B0-----:R-:W-:-:S14]  /*2650*/  DSETP.NEU.AND P6, PT, RZ, UR6, PT ;  /* 0x00000006ff007e2a */ /* 0x001fdc000bfcd000 */
[----:B-1----:R-:W2:Y:S01]  /*2660*/  @P6 LDG.E.U8 R17, desc[UR4][R24.64+0x5] ;  /* 0x0000050418116981 */ /* 0x002ea2000c1e1100 */
[----:B------:R-:W-:Y:S02]  /*2670*/  @P6 IMAD.IADD R20, R1, 0x1, R0 ;  /* 0x0000000101146824 */ /* 0x000fe400078e0200 */
[----:B------:R-:W-:-:S03]  /*2680*/  @P6 VIADD R0, R0, 0x1 ;  /* 0x0000000100006836 */ /* 0x000fc60000000000 */
[----:B--2---:R3:W-:Y:S04]  /*2690*/  @P6 STL.U8 [R20+0x2a], R17 ;  /* 0x00002a1114006387 */ /* 0x0047e80000100000 */
.L_x_79:
[----:B------:R-:W-:Y:S05]  /*26a0*/  BSYNC.RECONVERGENT B0 ;  /* 0x0000000000007941 */ /* 0x000fea0003800200 */
.L_x_78:
[----:B------:R-:W-:Y:S01]  /*26b0*/  ISETP.NE.AND P6, PT, R37, RZ, PT ;  /* 0x000000ff2500720c */ /* 0x000fe20003fc5270 */
[----:B------:R-:W-:-:S12]  /*26c0*/  BSSY.RECONVERGENT B0, `(.L_x_80) ;  /* 0x000000e000007945 */ /* 0x000fd80003800200 */
[----:B------:R-:W-:Y:S05]  /*26d0*/  @!P6 BRA `(.L_x_81) ;  /* 0x000000000030e947 */ /* 0x000fea0003800000 */
[----:B------:R-:W0:Y:S02]  /*26e0*/  LDCU.64 UR6, c[0x3][0x250] ;  /* 0x00c04a00ff0677ac */ /* 0x000e240008000a00 */
[----:B0-----:R-:W-:Y:S01]  /*26f0*/  DSETP.NEU.AND P6, PT, RZ, UR6, PT ;  /* 0x00000006ff007e2a */ /* 0x001fe2000bfcd000 */
[----:B------:R-:W0:-:S13]  /*2700*/  LDCU.64 UR6, c[0x3][0x3d8] ;  /* 0x00c07b00ff0677ac */ /* 0x000e1a0008000a00 */
[----:B---3--:R-:W3:Y:S01]  /*2710*/  @P6 LDG.E.U8 R4, desc[UR4][R24.64+0x6] ;  /* 0x0000060418046981 */ /* 0x008ee2000c1e1100 */
        /* <DEDUP_REMOVED lines=8> */
.L_x_81:
[----:B------:R-:W-:Y:S05]  /*27a0*/  BSYNC.RECONVERGENT B0 ;  /* 0x0000000000007941 */ /* 0x000fea0003800200 */
.L_x_80:
[----:B------:R-:W-:Y:S01]  /*27b0*/  ISETP.NE.AND P6, PT, R23, RZ, PT ;  /* 0x000000ff1700720c */ /* 0x000fe20003fc5270 */
[----:B------:R-:W-:-:S12]  /*27c0*/  BSSY.RECONVERGENT B0, `(.L_x_82) ;  /* 0x000000e000007945 */ /* 0x000fd80003800200 */
[----:B------:R-:W-:Y:S05]  /*27d0*/  @!P6 BRA `(.L_x_83) ;  /* 0x000000000030e947 */ /* 0x000fea0003800000 */
[----:B------:R-:W0:Y:S02]  /*27e0*/  LDCU.64 UR6, c[0x3][0x258] ;  /* 0x00c04b00ff0677ac */ /* 0x000e240008000a00 */
[----:B0-----:R-:W-:Y:S01]  /*27f0*/  DSETP.NEU.AND P6, PT, RZ, UR6, PT ;  /* 0x00000006ff007e2a */ /* 0x001fe2000bfcd000 */
[----:B------:R-:W0:-:S13]  /*2800*/  LDCU.64 UR6, c[0x3][0x3e0] ;  /* 0x00c07c00ff0677ac */ /* 0x000e1a0008000a00 */
[----:B---34-:R-:W3:Y:S01]  /*2810*/  @P6 LDG.E.U8 R4, desc[UR4][R12.64+-0x1] ;  /* 0xffffff040c046981 */ /* 0x018ee2000c1e1100 */
[----:B--2---:R-:W-:Y:S02]  /*2820*/  @P6 IMAD.IADD R15, R1, 0x1, R6 ;  /* 0x00000001010f6824 */ /* 0x004fe400078e0206 */
[----:B------:R-:W-:-:S03]  /*2830*/  @P6 VIADD R6, R6, 0x1 ;  /* 0x0000000106066836 */ /* 0x000fc60000000000 */
[----:B---3--:R2:W-:Y:S01]  /*2840*/  @P6 STL.U8 [R15+0x1c], R4 ;  /* 0x00001c040f006387 */ /* 0x0085e20000100000 */
[----:B0-----:R-:W-:-:S14]  /*2850*/  DSETP.NEU.AND P6, PT, RZ, UR6, PT ;  /* 0x00000006ff007e2a */ /* 0x001fdc000bfcd000 */
[----:B-1----:R-:W3:Y:S01]  /*2860*/  @P6 LDG.E.U8 R17, desc[UR4][R12.64+-0x1] ;  /* 0xffffff040c116981 */ /* 0x002ee2000c1e1100 */
[----:B------:R-:W-:Y:S02]  /*2870*/  @P6 IMAD.IADD R20, R1, 0x1, R0 ;  /* 0x0000000101146824 */ /* 0x000fe400078e0200 */
[----:B------:R-:W-:-:S03]  /*2880*/  @P6 VIADD R0, R0, 0x1 ;  /* 0x0000000100006836 */ /* 0x000fc60000000000 */
[----:B---3--:R2:W-:Y:S04]  /*2890*/  @P6 STL.U8 [R20+0x2a], R17 ;  /* 0x00002a1114006387 */ /* 0x0085e80000100000 */
.L_x_83:
[----:B------:R-:W-:Y:S05]  /*28a0*/  BSYNC.RECONVERGENT B0 ;  /* 0x0000000000007941 */ /* 0x000fea0003800200 */
.L_x_82:
[----:B------:R-:W-:Y:S01]  /*28b0*/  ISETP.NE.AND P6, PT, R43, RZ, PT ;  /* 0x000000ff2b00720c */ /* 0x000fe20003fc5270 */
[----:B------:R-:W-:-:S12]  /*28c0*/  BSSY.RECONVERGENT B0, `(.L_x_84) ;  /* 0x000000e000007945 */ /* 0x000fd80003800200 */
[----:B------:R-:W-:Y:S05]  /*28d0*/  @!P6 BRA `(.L_x_85) ;  /* 0x000000000030e947 */ /* 0x000fea0003800000 */
[----:B------:R-:W0:Y:S02]  /*28e0*/  LDCU.64 UR6, c[0x3][0x260] ;  /* 0x00c04c00ff0677ac */ /* 0x000e240008000a00 */
[----:B0-----:R-:W-:Y:S01]  /*28f0*/  DSETP.NEU.AND P6, PT, RZ, UR6, PT ;  /* 0x00000006ff007e2a */ /* 0x001fe2000bfcd000 */
[----:B------:R-:W0:-:S13]  /*2900*/  LDCU.64 UR6, c[0x3][0x3e8] ;  /* 0x00c07d00ff0677ac */ /* 0x000e1a0008000a00 */
[----:B--234-:R-:W2:Y:S01]  /*2910*/  @P6 LDG.E.U8 R4, desc[UR4][R12.64] ;  /* 0x000000040c046981 */ /* 0x01cea2000c1e1100 */
[----:B------:R-:W-:Y:S02]  /*2920*/  @P6 IMAD.IADD R15, R1, 0x1, R6 ;  /* 0x00000001010f6824 */ /* 0x000fe400078e0206 */
[----:B------:R-:W-:-:S03]  /*2930*/  @P6 VIADD R6, R6, 0x1 ;  /* 0x0000000106066836 */ /* 0x000fc60000000000 */
[----:B--2---:R2:W-:Y:S01]  /*2940*/  @P6 STL.U8 [R15+0x1c], R4 ;  /* 0x00001c040f006387 */ /* 0x0045e20000100000 */
[----:B0-----:R-:W-:-:S14]  /*2950*/  DSETP.NEU.AND P6, PT, RZ, UR6, PT ;  /* 0x00000006ff007e2a */ /* 0x001fdc000bfcd000 */
[----:B-1----:R-:W3:Y:S01]  /*2960*/  @P6 LDG.E.U8 R17, desc[UR4][R12.64] ;  /* 0x000000040c116981 */ /* 0x002ee2000c1e1100 */
[----:B------:R-:W-:Y:S02]  /*2970*/  @P6 IMAD.IADD R20, R1, 0x1, R0 ;  /* 0x0000000101146824 */ /* 0x000fe400078e0200 */
[----:B------:R-:W-:-:S03]  /*2980*/  @P6 VIADD R0, R0, 0x1 ;  /* 0x0000000100006836 */ /* 0x000fc60000000000 */
[----:B---3--:R2:W-:Y:S04]  /*2990*/  @P6 STL.U8 [R20+0x2a], R17 ;  /* 0x00002a1114006387 */ /* 0x0085e80000100000 */
.L_x_85:
[----:B------:R-:W-:Y:S05]  /*29a0*/  BSYNC.RECONVERGENT B0 ;  /* 0x0000000000007941 */ /* 0x000fea0003800200 */
.L_x_84:
        /* <DEDUP_REMOVED lines=15> */
.L_x_87:
[----:B------:R-:W-:Y:S05]  /*2aa0*/  BSYNC.RECONVERGENT B0 ;  /* 0x0000000000007941 */ /* 0x000fea0003800200 */
.L_x_86:
        /* <DEDUP_REMOVED lines=15> */
.L_x_89:
[----:B------:R-:W-:Y:S05]  /*2ba0*/  BSYNC.RECONVERGENT B0 ;  /* 0x0000000000007941 */ /* 0x000fea0003800200 */
.L_x_88:
        /* <DEDUP_REMOVED lines=15> */
.L_x_91:
[----:B------:R-:W-:Y:S05]  /*2ca0*/  BSYNC.RECONVERGENT B0 ;  /* 0x0000000000007941 */ /* 0x000fea0003800200 */
.L_x_90:
[----:B------:R-:W-:Y:S04]  /*2cb0*/  BSSY.RECONVERGENT B0, `(.L_x_92) ;  /* 0x000000e000007945 */ /* 0x000fe80003800200 */
        /* <DEDUP_REMOVED lines=13> */
.L_x_93:
[----:B------:R-:W-:Y:S05]  /*2d90*/  BSYNC.RECONVERGENT B0 ;  /* 0x0000000000007941 */ /* 0x000fea0003800200 */
.L_x_92:
        /* <DEDUP_REMOVED lines=15> */
.L_x_95:
[----:B------:R-:W-:Y:S05]  /*2e90*/  BSYNC.RECONVERGENT B0 ;  /* 0x0000000000007941 */ /* 0x000fea0003800200 */
.L_x_94:
[----:B------:R0:W5:Y:S04]  /*2ea0*/  LDG.E.U8 R23, desc[UR4][R2.64+-0x1] ;  /* 0xffffff0402177981 */ /* 0x000168000c1e1100 */
[----:B--234-:R0:W5:Y:S04]  /*2eb0*/  LDG.E.U8 R15, desc[UR4][R2.64] ;  /* 0x00000004020f7981 */ /* 0x01c168000c1e1100 */
[----:B-1----:R0:W5:Y:S04]  /*2ec0*/  LDG.E.U8 R17, desc[UR4][R2.64+0x1] ;  /* 0x0000010402117981 */ /* 0x002168000c1e1100 */
[----:B------:R0:W5:Y:S04]  /*2ed0*/  LDG.E.U8 R4, desc[UR4][R2.64+0x2] ;  /* 0x0000020402047981 */ /* 0x000168000c1e1100 */
[----:B------:R0:W5:Y:S04]  /*2ee0*/  LDG.E.U8 R12, desc[UR4][R2.64+0x3] ;  /* 0x00000304020c7981 */ /* 0x000168000c1e1100 */
[----:B------:R0:W5:Y:S04]  /*2ef0*/  LDG.E.U8 R13, desc[UR4][R2.64+0x4] ;  /* 0x00000404020d7981 */ /* 0x000168000c1e1100 */
[----:B------:R0:W5:Y:S01]  /*2f00*/  LDG.E.U8 R19, desc[UR4][R2.64+0x5] ;  /* 0x0000050402137981 */ /* 0x000162000c1e1100 */
[----:B------:R-:W-:Y:S01]  /*2f10*/  ISETP.NE.AND P0, PT, R38, RZ, PT ;  /* 0x000000ff2600720c */ /* 0x000fe20003f05270 */
[----:B------:R-:W-:-:S12]  /*2f20*/  BSSY.RECONVERGENT B0, `(.L_x_96) ;  /* 0x000000e000007945 */ /* 0x000fd80003800200 */
[----:B0-----:R-:W-:Y:S05]  /*2f30*/  @!P0 BRA `(.L_x_97) ;  /* 0x0000000000308947 */ /* 0x001fea0003800000 */
        /* <DEDUP_REMOVED lines=12> */
.L_x_97:
[----:B------:R-:W-:Y:S05]  /*3000*/  BSYNC.RECONVERGENT B0 ;  /* 0x0000000000007941 */ /* 0x000fea0003800200 */
.L_x_96:
[----:B------:R-:W-:Y:S04]  /*3010*/  BSSY.RECONVERGENT B0, `(.L_x_98) ;  /* 0x000000e000007945 */ /* 0x000fe80003800200 */
[----:B------:R-:W-:Y:S05]  /*3020*/  @!P1 BRA `(.L_x_99) ;  /* 0x0000000000309947 */ /* 0x000fea0003800000 */
[----:B------:R-:W0:Y:S02]  /*3030*/  LDCU.64 UR6, c[0x3][0x298] ;  /* 0x00c05300ff0677ac */ /* 0x000e240008000a00 */
[----:B0-----:R-:W-:Y:S01]  /*3040*/  DSETP.NEU.AND P0, PT, RZ, UR6, PT ;  /* 0x00000006ff007e2a */ /* 0x001fe2000bf0d000 */
[----:B------:R-:W0:-:S13]  /*3050*/  LDCU.64 UR6, c[0x3][0x420] ;  /* 0x00c08400ff0677ac */ /* 0x000e1a0008000a00 */
[----:B-1----:R-:W2:Y:S01]  /*3060*/  @P0 LDG.E.U8 R2, desc[UR4][R10.64] ;  /* 0x000000040a020981 */ /* 0x002ea2000c1e1100 */
[----:B------:R-:W-:Y:S02]  /*3070*/  @P0 IMAD.IADD R3, R1, 0x1, R6 ;  /* 0x0000000101030824 */ /* 0x000fe400078e0206 */
[----:B------:R-:W-:-:S03]  /*3080*/  @P0 VIADD R6, R6, 0x1 ;  /* 0x0000000106060836 */ /* 0x000fc60000000000 */
[----:B--2---:R2:W-:Y:S01]  /*3090*/  @P0 STL.U8 [R3+0x1c], R2 ;  /* 0x00001c0203000387 */ /* 0x0045e20000100000 */
[----:B0-----:R-:W-:-:S14]  /*30a0*/  DSETP.NEU.AND P0, PT, RZ, UR6, PT ;  /* 0x00000006ff007e2a */ /* 0x001fdc000bf0d000 */
[----:B------:R-:W3:Y:S01]  /*30b0*/  @P0 LDG.E.U8 R20, desc[UR4][R10.64] ;  /* 0x000000040a140981 */ /* 0x000ee2000c1e1100 */
[----:B------:R-:W-:Y:S02]  /*30c0*/  @P0 IMAD.IADD R21, R1, 0x1, R0 ;  /* 0x0000000101150824 */ /* 0x000fe400078e0200 */
[----:B------:R-:W-:-:S03]  /*30d0*/  @P0 VIADD R0, R0, 0x1 ;  /* 0x0000000100000836 */ /* 0x000fc60000000000 */
[----:B---3--:R2:W-:Y:S04]  /*30e0*/  @P0 STL.U8 [R21+0x2a], R20 ;  /* 0x00002a1415000387 */ /* 0x0085e80000100000 */
.L_x_99:
[----:B------:R-:W-:Y:S05]  /*30f0*/  BSYNC.RECONVERGENT B0 ;  /* 0x0000000000007941 */ /* 0x000fea0003800200 */
.L_x_98:
[----:B------:R-:W-:Y:S01]  /*3100*/  ISETP.NE.AND P0, PT, R44, RZ, PT ;  /* 0x000000ff2c00720c */ /* 0x000fe20003f05270 */
[----:B------:R-:W-:-:S12]  /*3110*/  BSSY.RECONVERGENT B0, `(.L_x_100) ;  /* 0x000000e000007945 */ /* 0x000fd80003800200 */
[----:B------:R-:W-:Y:S05]  /*3120*/  @!P0 BRA `(.L_x_101) ;  /* 0x0000000000308947 */ /* 0x000fea0003800000 */
[----:B------:R-:W0:Y:S02]  /*3130*/  LDCU.64 UR6, c[0x3][0x2a0] ;  /* 0x00c05400ff0677ac */ /* 0x000e240008000a00 */
[----:B0-----:R-:W-:Y:S01]  /*3140*/  DSETP.NEU.AND P0, PT, RZ, UR6, PT ;  /* 0x00000006ff007e2a */ /* 0x001fe2000bf0d000 */
[----:B------:R-:W0:-:S13]  /*3150*/  LDCU.64 UR6, c[0x3][0x428] ;  /* 0x00c08500ff0677ac */ /* 0x000e1a0008000a00 */
[----:B-12---:R-:W2:Y:S01]  /*3160*/  @P0 LDG.E.U8 R2, desc[UR4][R10.64+0x1] ;  /* 0x000001040a020981 */ /* 0x006ea2000c1e1100 */
        /* <DEDUP_REMOVED lines=8> */
.L_x_101:
[----:B------:R-:W-:Y:S05]  /*31f0*/  BSYNC.RECONVERGENT B0 ;  /* 0x0000000000007941 */ /* 0x000fea0003800200 */
.L_x_100:
[----:B------:R-:W-:Y:S01]  /*3200*/  ISETP.NE.AND P0, PT, R45, RZ, PT ;  /* 0x000000ff2d00720c */ /* 0x000fe20003f05270 */
[----:B------:R-:W-:-:S12]  /*3210*/  BSSY.RECONVERGENT B0, `(.L_x_102) ;  /* 0x000000e000007945 */ /* 0x000fd80003800200 */
[----:B------:R-:W-:Y:S05]  /*3220*/  @!P0 BRA `(.L_x_103) ;  /* 0x0000000000308947 */ /* 0x000fea0003800000 */
[----:B------:R-:W0:Y:S02]  /*3230*/  LDCU.64 UR6, c[0x3][0x2a8] ;  /* 0x00c05500ff0677ac */ /* 0x000e240008000a00 */
[----:B0-----:R-:W-:Y:S01]  /*3240*/  DSETP.NEU.AND P0, PT, RZ, UR6, PT ;  /* 0x00000006ff007e2a */ /* 0x001fe2000bf0d000 */
[----:B------:R-:W0:-:S13]  /*3250*/  LDCU.64 UR6, c[0x3][0x430] ;  /* 0x00c08600ff0677ac */ /* 0x000e1a0008000a00 */
[----:B-123--:R-:W2:Y:S01]  /*3260*/  @P0 LDG.E.U8 R2, desc[UR4][R10.64+0x2] ;  /* 0x000002040a020981 */ /* 0x00eea2000c1e1100 */
        /* <DEDUP_REMOVED lines=8> */
.L_x_103:
[----:B------:R-:W-:Y:S05]  /*32f0*/  BSYNC.RECONVERGENT B0 ;  /* 0x0000000000007941 */ /* 0x000fea0003800200 */
.L_x_102:
[----:B------:R-:W-:Y:S01]  /*3300*/  ISETP.NE.AND P0, PT, R46, RZ, PT ;  /* 0x000000ff2e00720c */ /* 0x000fe20003f05270 */
[----:B------:R-:W-:-:S12]  /*3310*/  BSSY.RECONVERGENT B0, `(.L_x_104) ;  /* 0x000000e000007945 */ /* 0x000fd80003800200 */
[----:B------:R-:W-:Y:S05]  /*3320*/  @!P0 BRA `(.L_x_105) ;  /* 0x0000000000308947 */ /* 0x000fea0003800000 */
[----:B------:R-:W0:Y:S02]  /*3330*/  LDCU.64 UR6, c[0x3][0x2b0] ;  /* 0x00c05600ff0677ac */ /* 0x000e240008000a00 */
[----:B0-----:R-:W-:Y:S01]  /*3340*/  DSETP.NEU.AND P0, PT, RZ, UR6, PT ;  /* 0x00000006ff007e2a */ /* 0x001fe2000bf0d000 */
[----:B------:R-:W0:-:S13]  /*3350*/  LDCU.64 UR6, c[0x3][0x438] ;  /* 0x00c08700ff0677ac */ /* 0x000e1a0008000a00 */
[----:B-1234-:R-:W2:Y:S01]  /*3360*/  @P0 LDG.E.U8 R2, desc[UR4][R10.64+0x3] ;  /* 0x000003040a020981 */ /* 0x01eea2000c1e1100 */
        /* <DEDUP_REMOVED lines=8> */
.L_x_105:
[----:B------:R-:W-:Y:S05]  /*33f0*/  BSYNC.RECONVERGENT B0 ;  /* 0x0000000000007941 */ /* 0x000fea0003800200 */
.L_x_104:
        /* <DEDUP_REMOVED lines=15> */
.L_x_107:
[----:B------:R-:W-:Y:S05]  /*34f0*/  BSYNC.RECONVERGENT B0 ;  /* 0x0000000000007941 */ /* 0x000fea0003800200 */
.L_x_106:
        /* <DEDUP_REMOVED lines=15> */
.L_x_109:
[----:B------:R-:W-:Y:S05]  /*35f0*/  BSYNC.RECONVERGENT B0 ;  /* 0x0000000000007941 */ /* 0x000fea0003800200 */
.L_x_108:
        /* <DEDUP_REMOVED lines=15> */
.L_x_111:
[----:B------:R-:W-:Y:S05]  /*36f0*/  BSYNC.RECONVERGENT B0 ;  /* 0x0000000000007941 */ /* 0x000fea0003800200 */
.L_x_110:
        /* <DEDUP_REMOVED lines=15> */
.L_x_113:
[----:B------:R-:W-:Y:S05]  /*37f0*/  BSYNC.RECONVERGENT B0 ;  /* 0x0000000000007941 */ /* 0x000fea0003800200 */
.L_x_112:
        /* <DEDUP_REMOVED lines=15> */
.L_x_115:
[----:B------:R-:W-:Y:S05]  /*38f0*/  BSYNC.RECONVERGENT B0 ;  /* 0x0000000000007941 */ /* 0x000fea0003800200 */
.L_x_114:
        /* <DEDUP_REMOVED lines=15> */
.L_x_117:
[----:B------:R-:W-:Y:S05]  /*39f0*/  BSYNC.RECONVERGENT B0 ;  /* 0x0000000000007941 */ /* 0x000fea0003800200 */
.L_x_116:
        /* <DEDUP_REMOVED lines=15> */
.L_x_119:
[----:B------:R-:W-:Y:S05]  /*3af0*/  BSYNC.RECONVERGENT B0 ;  /* 0x0000000000007941 */ /* 0x000fea0003800200 */
.L_x_118:
        /* <DEDUP_REMOVED lines=15> */
.L_x_121:
[----:B------:R-:W-:Y:S05]  /*3bf0*/  BSYNC.RECONVERGENT B0 ;  /* 0x0000000000007941 */ /* 0x000fea0003800200 */
.L_x_120:
        /* <DEDUP_REMOVED lines=15> */
.L_x_123:
[----:B------:R-:W-:Y:S05]  /*3cf0*/  BSYNC.RECONVERGENT B0 ;  /* 0x0000000000007941 */ /* 0x000fea0003800200 */
.L_x_122:
        /* <DEDUP_REMOVED lines=15> */
.L_x_125:
[----:B------:R-:W-:Y:S05]  /*3df0*/  BSYNC.RECONVERGENT B0 ;  /* 0x0000000000007941 */ /* 0x000fea0003800200 */
.L_x_124:
        /* <DEDUP_REMOVED lines=15> */
.L_x_127:
[----:B------:R-:W-:Y:S05]  /*3ef0*/  BSYNC.RECONVERGENT B0 ;  /* 0x0000000000007941 */ /* 0x000fea0003800200 */
.L_x_126:
        /* <DEDUP_REMOVED lines=15> */
.L_x_129:
[----:B------:R-:W-:Y:S05]  /*3ff0*/  BSYNC.RECONVERGENT B0 ;  /* 0x0000000000007941 */ /* 0x000fea0003800200 */
.L_x_128:
        /* <DEDUP_REMOVED lines=15> */
.L_x_131:
[----:B------:R-:W-:Y:S05]  /*40f0*/  BSYNC.RECONVERGENT B0 ;  /* 0x0000000000007941 */ /* 0x000fea0003800200 */
.L_x_130:
        /* <DEDUP_REMOVED lines=15> */
.L_x_133:
[----:B------:R-:W-:Y:S05]  /*41f0*/  BSYNC.RECONVERGENT B0 ;  /* 0x0000000000007941 */ /* 0x000fea0003800200 */
.L_x_132:
[----:B------:R-:W-:Y:S01]  /*4200*/  ISETP.NE.AND P1, PT, R57, RZ, PT ;  /* 0x000000ff3900720c */ /* 0x000fe20003f25270 */
[----:B------:R-:W-:Y:S01]  /*4210*/  BSSY.RECONVERGENT B0, `(.L_x_134) ;  /* 0x000000f000007945 */ /* 0x000fe20003800200 */
[----:B------:R-:W-:-:S11]  /*4220*/  ISETP.NE.AND P0, PT, R16, RZ, PT ;  /* 0x000000ff1000720c */ /* 0x000fd60003f05270 */
        /* <DEDUP_REMOVED lines=13> */
.L_x_135:
[----:B------:R-:W-:Y:S05]  /*4300*/  BSYNC.RECONVERGENT B0 ;  /* 0x0000000000007941 */ /* 0x000fea0003800200 */
.L_x_134:
[----:B------:R-:W-:Y:S04]  /*4310*/  BSSY.RECONVERGENT B0, `(.L_x_136) ;  /* 0x000000e000007945 */ /* 0x000fe80003800200 */
[----:B------:R-:W-:Y:S05]  /*4320*/  @!P0 BRA `(.L_x_137) ;  /* 0x0000000000308947 */ /* 0x000fea0003800000 */
[----:B------:R-:W0:Y:S01]  /*4330*/  LDCU.64 UR6, c[0x3][0x330] ;  /* 0x00c06600ff0677ac */ /* 0x000e220008000a00 */
[----:B------:R-:W1:Y:S01]  /*4340*/  LDCU.64 UR10, c[0x3][0x4b8] ;  /* 0x00c09700ff0a77ac */ /* 0x000e620008000a00 */
[----:B0-----:R-:W-:Y:S02]  /*4350*/  DSETP.NEU.AND P0, PT, RZ, UR6, PT ;  /* 0x00000006ff007e2a */ /* 0x001fe4000bf0d000 */
[----:B-1----:R-:W-:-:S12]  /*4360*/  DSETP.NEU.AND P1, PT, RZ, UR10, PT ;  /* 0x0000000aff007e2a */ /* 0x002fd8000bf2d000 */
[----:B--234-:R-:W2:Y:S04]  /*4370*/  @P0 LDG.E.U8 R2, desc[UR4][R28.64+0x5] ;  /* 0x000005041c020981 */ /* 0x01cea8000c1e1100 */
[----:B------:R-:W3:Y:S01]  /*4380*/  @P1 LDG.E.U8 R8, desc[UR4][R28.64+0x5] ;  /* 0x000005041c081981 */ /* 0x000ee2000c1e1100 */
[C---:B------:R-:W-:Y:S02]  /*4390*/  @P0 IMAD.IADD R3, R1.reuse, 0x1, R6 ;  /* 0x0000000101030824 */ /* 0x040fe400078e0206 */
[----:B------:R-:W-:Y:S02]  /*43a0*/  @P1 IMAD.IADD R9, R1, 0x1, R0 ;  /* 0x0000000101091824 */ /* 0x000fe400078e0200 */
[----:B------:R-:W-:Y:S02]  /*43b0*/  @P0 VIADD R6, R6, 0x1 ;  /* 0x0000000106060836 */ /* 0x000fe40000000000 */
[----:B------:R-:W-:Y:S01]  /*43c0*/  @P1 VIADD R0, R0, 0x1 ;  /* 0x0000000100001836 */ /* 0x000fe20000000000 */
[----:B--2---:R0:W-:Y:S04]  /*43d0*/  @P0 STL.U8 [R3+0x1c], R2 ;  /* 0x00001c0203000387 */ /* 0x0041e80000100000 */
[----:B---3--:R0:W-:Y:S02]  /*43e0*/  @P1 STL.U8 [R9+0x2a], R8 ;  /* 0x00002a0809001387 */ /* 0x0081e40000100000 */
.L_x_137:
[----:B------:R-:W-:Y:S05]  /*43f0*/  BSYNC.RECONVERGENT B0 ;  /* 0x0000000000007941 */ /* 0x000fea0003800200 */
.L_x_136:
[----:B------:R-:W-:Y:S01]  /*4400*/  ISETP.NE.AND P1, PT, R35, RZ, PT ;  /* 0x000000ff2300720c */ /* 0x000fe20003f25270 */
[----:B------:R-:W-:Y:S01]  /*4410*/  BSSY.RECONVERGENT B0, `(.L_x_138) ;  /* 0x0000010000007945 */ /* 0x000fe20003800200 */
[----:B------:R-:W-:Y:S02]  /*4420*/  ISETP.NE.AND P0, PT, R34, RZ, PT ;  /* 0x000000ff2200720c */ /* 0x000fe40003f05270 */
[----:B------:R-:W-:-:S09]  /*4430*/  IADD3 R7, PT, PT, R36, -0x1, R7 ;  /* 0xffffffff24077810 */ /* 0x000fd20007ffe007 */
        /* <DEDUP_REMOVED lines=13> */
.L_x_139:
[----:B------:R-:W-:Y:S05]  /*4510*/  BSYNC.RECONVERGENT B0 ;  /* 0x0000000000007941 */ /* 0x000fea0003800200 */
.L_x_138:
        /* <DEDUP_REMOVED lines=14> */
.L_x_141:
[----:B------:R-:W-:Y:S05]  /*4600*/  BSYNC.RECONVERGENT B0 ;  /* 0x0000000000007941 */ /* 0x000fea0003800200 */
.L_x_140:
        /* <DEDUP_REMOVED lines=14> */
.L_x_143:
[----:B------:R-:W-:Y:S05]  /*46f0*/  BSYNC.RECONVERGENT B0 ;  /* 0x0000000000007941 */ /* 0x000fea0003800200 */
.L_x_142:
        /* <DEDUP_REMOVED lines=14> */
.L_x_145:
[----:B------:R-:W-:Y:S05]  /*47e0*/  BSYNC.RECONVERGENT B0 ;  /* 0x0000000000007941 */ /* 0x000fea0003800200 */
.L_x_144:
        /* <DEDUP_REMOVED lines=14> */
.L_x_147:
[----:B------:R-:W-:Y:S05]  /*48d0*/  BSYNC.RECONVERGENT B0 ;  /* 0x0000000000007941 */ /* 0x000fea0003800200 */
.L_x_146:
[----:B------:R-:W-:Y:S01]  /*48e0*/  ISETP.NE.AND P1, PT, R58, RZ, PT ;  /* 0x000000ff3a00720c */ /* 0x000fe20003f25270 */
[----:B------:R-:W-:-:S12]  /*48f0*/  BSSY.RECONVERGENT B0, `(.L_x_148) ;  /* 0x000000e000007945 */ /* 0x000fd80003800200 */
        /* <DEDUP_REMOVED lines=13> */
.L_x_149:
[----:B------:R-:W-:Y:S05]  /*49d0*/  BSYNC.RECONVERGENT B0 ;  /* 0x0000000000007941 */ /* 0x000fea0003800200 */
.L_x_148:
        /* <DEDUP_REMOVED lines=14> */
.L_x_151:
[----:B------:R-:W-:Y:S05]  /*4ac0*/  BSYNC.RECONVERGENT B0 ;  /* 0x0000000000007941 */ /* 0x000fea0003800200 */
.L_x_150:
[----:B-----5:R-:W-:Y:S01]  /*4ad0*/  ISETP.NE.AND P6, PT, R23, RZ, PT ;  /* 0x000000ff1700720c */ /* 0x020fe20003fc5270 */
[----:B------:R-:W-:Y:S01]  /*4ae0*/  BSSY.RECONVERGENT B0, `(.L_x_152) ;  /* 0x0000016000007945 */ /* 0x000fe20003800200 */
[----:B01234-:R-:W-:Y:S02]  /*4af0*/  IADD3 R2, P5, PT, R7, UR8, RZ ;  /* 0x0000000807027c10 */ /* 0x01ffe4000ffbe0ff */
[----:B------:R-:W-:Y:S02]  /*4b00*/  ISETP.NE.AND P0, PT, R15, RZ, PT ;  /* 0x000000ff0f00720c */ /* 0x000fe40003f05270 */
[----:B------:R-:W-:Y:S02]  /*4b10*/  LEA.HI.X.SX32 R3, R7, UR9, 0x1, P5 ;  /* 0x0000000907037c11 */ /* 0x000fe4000a8f0eff */
[----:B------:R-:W-:Y:S02]  /*4b20*/  ISETP.NE.AND P1, PT, R17, RZ, PT ;  /* 0x000000ff1100720c */ /* 0x000fe40003f25270 */
[----:B------:R-:W-:-:S02]  /*4b30*/  ISETP.NE.AND P2, PT, R4, RZ, PT ;  /* 0x000000ff0400720c */ /* 0x000fc40003f45270 */
[----:B------:R-:W-:Y:S02]  /*4b40*/  ISETP.NE.AND P3, PT, R12, RZ, PT ;  /* 0x000000ff0c00720c */ /* 0x000fe40003f65270 */
[----:B------:R-:W-:Y:S02]  /*4b50*/  ISETP.NE.AND P4, PT, R13, RZ, PT ;  /* 0x000000ff0d00720c */ /* 0x000fe40003f85270 */
[----:B------:R-:W-:Y:S01]  /*4b60*/  ISETP.NE.AND P5, PT, R19, RZ, PT ;  /* 0x000000ff1300720c */ /* 0x000fe20003fa5270 */
[----:B------:R-:W-:-:S12]  /*4b70*/  @!P6 BRA `(.L_x_153) ;  /* 0x000000000030e947 */ /* 0x000fd80003800000 */
        /* <DEDUP_REMOVED lines=12> */
.L_x_153:
[----:B------:R-:W-:Y:S05]  /*4c40*/  BSYNC.RECONVERGENT B0 ;  /* 0x0000000000007941 */ /* 0x000fea0003800200 */
.L_x_152:
[----:B------:R-:W-:Y:S04]  /*4c50*/  BSSY.RECONVERGENT B0, `(.L_x_154) ;  /* 0x000000e000007945 */ /* 0x000fe80003800200 */
[----:B------:R-:W-:Y:S05]  /*4c60*/  @!P0 BRA `(.L_x_155) ;  /* 0x0000000000308947 */ /* 0x000fea0003800000 */
[----:B------:R-:W0:Y:S01]  /*4c70*/  LDCU.64 UR6, c[0x3][0x378] ;  /* 0x00c06f00ff0677ac */ /* 0x000e220008000a00 */
[----:B------:R-:W2:Y:S01]  /*4c80*/  LDCU.64 UR8, c[0x3][0x500] ;  /* 0x00c0a000ff0877ac */ /* 0x000ea20008000a00 */
[----:B0-----:R-:W-:Y:S02]  /*4c90*/  DSETP.NEU.AND P0, PT, RZ, UR6, PT ;  /* 0x00000006ff007e2a */ /* 0x001fe4000bf0d000 */
[----:B--2---:R-:W-:-:S12]  /*4ca0*/  DSETP.NEU.AND P6, PT, RZ, UR8, PT ;  /* 0x00000008ff007e2a */ /* 0x004fd8000bfcd000 */
[----:B-1----:R-:W2:Y:S04]  /*4cb0*/  @P0 LDG.E.U8 R4, desc[UR4][R2.64+0x1] ;  /* 0x0000010402040981 */ /* 0x002ea8000c1e1100 */
[----:B------:R-:W3:Y:S01]  /*4cc0*/  @P6 LDG.E.U8 R8, desc[UR4][R2.64+0x1] ;  /* 0x0000010402086981 */ /* 0x000ee2000c1e1100 */
[C---:B------:R-:W-:Y:S02]  /*4cd0*/  @P0 IMAD.IADD R7, R1.reuse, 0x1, R6 ;  /* 0x0000000101070824 */ /* 0x040fe400078e0206 */
[----:B------:R-:W-:Y:S02]  /*4ce0*/  @P6 IMAD.IADD R9, R1, 0x1, R0 ;  /* 0x0000000101096824 */ /* 0x000fe400078e0200 */
[----:B------:R-:W-:Y:S02]  /*4cf0*/  @P0 VIADD R6, R6, 0x1 ;  /* 0x0000000106060836 */ /* 0x000fe40000000000 */
[----:B------:R-:W-:Y:S01]  /*4d00*/  @P6 VIADD R0, R0, 0x1 ;  /* 0x0000000100006836 */ /* 0x000fe20000000000 */
[----:B--2---:R0:W-:Y:S04]  /*4d10*/  @P0 STL.U8 [R7+0x1c], R4 ;  /* 0x00001c0407000387 */ /* 0x0041e80000100000 */
[----:B---3--:R0:W-:Y:S02]  /*4d20*/  @P6 STL.U8 [R9+0x2a], R8 ;  /* 0x00002a0809006387 */ /* 0x0081e40000100000 */
.L_x_155:
[----:B------:R-:W-:Y:S05]  /*4d30*/  BSYNC.RECONVERGENT B0 ;  /* 0x0000000000007941 */ /* 0x000fea0003800200 */
.L_x_154:
[----:B------:R-:W-:Y:S04]  /*4d40*/  BSSY.RECONVERGENT B0, `(.L_x_156) ;  /* 0x000000e000007945 */ /* 0x000fe80003800200 */
[----:B------:R-:W-:Y:S05]  /*4d50*/  @!P1 BRA `(.L_x_157) ;  /* 0x0000000000309947 */ /* 0x000fea0003800000 */
[----:B------:R-:W2:Y:S01]  /*4d60*/  LDCU.64 UR6, c[0x3][0x380] ;  /* 0x00c07000ff0677ac */ /* 0x000ea20008000a00 */
[----:B------:R-:W3:Y:S01]  /*4d70*/  LDCU.64 UR8, c[0x3][0x508] ;  /* 0x00c0a100ff0877ac */ /* 0x000ee20008000a00 */
[----:B--2---:R-:W-:Y:S02]  /*4d80*/  DSETP.NEU.AND P0, PT, RZ, UR6, PT ;  /* 0x00000006ff007e2a */ /* 0x004fe4000bf0d000 */
[----:B---3--:R-:W-:-:S12]  /*4d90*/  DSETP.NEU.AND P1, PT, RZ, UR8, PT ;  /* 0x00000008ff007e2a */ /* 0x008fd8000bf2d000 */
[----:B01----:R-:W2:Y:S04]  /*4da0*/  @P0 LDG.E.U8 R4, desc[UR4][R2.64+0x2] ;  /* 0x0000020402040981 */ /* 0x003ea8000c1e1100 */
[----:B------:R-:W3:Y:S01]  /*4db0*/  @P1 LDG.E.U8 R8, desc[UR4][R2.64+0x2] ;  /* 0x0000020402081981 */ /* 0x000ee2000c1e1100 */
[C---:B------:R-:W-:Y:S02]  /*4dc0*/  @P0 IMAD.IADD R7, R1.reuse, 0x1, R6 ;  /* 0x0000000101070824 */ /* 0x040fe400078e0206 */
[----:B------:R-:W-:Y:S02]  /*4dd0*/  @P1 IMAD.IADD R9, R1, 0x1, R0 ;  /* 0x0000000101091824 */ /* 0x000fe400078e0200 */
[----:B------:R-:W-:Y:S02]  /*4de0*/  @P0 VIADD R6, R6, 0x1 ;  /* 0x0000000106060836 */ /* 0x000fe40000000000 */
[----:B------:R-:W-:Y:S01]  /*4df0*/  @P1 VIADD R0, R0, 0x1 ;  /* 0x0000000100001836 */ /* 0x000fe20000000000 */
[----:B--2---:R2:W-:Y:S04]  /*4e00*/  @P0 STL.U8 [R7+0x1c], R4 ;  /* 0x00001c0407000387 */ /* 0x0045e80000100000 */
[----:B---3--:R2:W-:Y:S02]  /*4e10*/  @P1 STL.U8 [R9+0x2a], R8 ;  /* 0x00002a0809001387 */ /* 0x0085e40000100000 */
.L_x_157:
[----:B------:R-:W-:Y:S05]  /*4e20*/  BSYNC.RECONVERGENT B0 ;  /* 0x0000000000007941 */ /* 0x000fea0003800200 */
.L_x_156:
[----:B------:R-:W-:Y:S04]  /*4e30*/  BSSY.RECONVERGENT B0, `(.L_x_158) ;  /* 0x000000e000007945 */ /* 0x000fe80003800200 */
[----:B------:R-:W-:Y:S05]  /*4e40*/  @!P2 BRA `(.L_x_159) ;  /* 0x000000000030a947 */ /* 0x000fea0003800000 */
[----:B------:R-:W3:Y:S01]  /*4e50*/  LDCU.64 UR6, c[0x3][0x388] ;  /* 0x00c07100ff0677ac */ /* 0x000ee20008000a00 */
[----:B------:R-:W4:Y:S01]  /*4e60*/  LDCU.64 UR8, c[0x3][0x510] ;  /* 0x00c0a200ff0877ac */ /* 0x000f220008000a00 */
[----:B---3--:R-:W-:Y:S02]  /*4e70*/  DSETP.NEU.AND P0, PT, RZ, UR6, PT ;  /* 0x00000006ff007e2a */ /* 0x008fe4000bf0d000 */
[----:B----4-:R-:W-:-:S12]  /*4e80*/  DSETP.NEU.AND P1, PT, RZ, UR8, PT ;  /* 0x00000008ff007e2a */ /* 0x010fd8000bf2d000 */
[----:B012---:R-:W2:Y:S04]  /*4e90*/  @P0 LDG.E.U8 R4, desc[UR4][R2.64+0x3] ;  /* 0x0000030402040981 */ /* 0x007ea8000c1e1100 */
[----:B------:R-:W3:Y:S01]  /*4ea0*/  @P1 LDG.E.U8 R8, desc[UR4][R2.64+0x3] ;  /* 0x0000030402081981 */ /* 0x000ee2000c1e1100 */
[C---:B------:R-:W-:Y:S02]  /*4eb0*/  @P0 IMAD.IADD R7, R1.reuse, 0x1, R6 ;  /* 0x0000000101070824 */ /* 0x040fe400078e0206 */
[----:B------:R-:W-:Y:S02]  /*4ec0*/  @P1 IMAD.IADD R9, R1, 0x1, R0 ;  /* 0x0000000101091824 */ /* 0x000fe400078e0200 */
[----:B------:R-:W-:Y:S02]  /*4ed0*/  @P0 VIADD R6, R6, 0x1 ;  /* 0x0000000106060836 */ /* 0x000fe40000000000 */
[----:B------:R-:W-:Y:S01]  /*4ee0*/  @P1 VIADD R0, R0, 0x1 ;  /* 0x0000000100001836 */ /* 0x000fe20000000000 */
[----:B--2---:R4:W-:Y:S04]  /*4ef0*/  @P0 STL.U8 [R7+0x1c], R4 ;  /* 0x00001c0407000387 */ /* 0x0049e80000100000 */
[----:B---3--:R4:W-:Y:S02]  /*4f00*/  @P1 STL.U8 [R9+0x2a], R8 ;  /* 0x00002a0809001387 */ /* 0x0089e40000100000 */
.L_x_159:
[----:B------:R-:W-:Y:S05]  /*4f10*/  BSYNC.RECONVERGENT B0 ;  /* 0x0000000000007941 */ /* 0x000fea0003800200 */
.L_x_158:
[----:B------:R-:W-:Y:S04]  /*4f20*/  BSSY.RECONVERGENT B0, `(.L_x_160) ;  /* 0x000000e000007945 */ /* 0x000fe80003800200 */
[----:B------:R-:W-:Y:S05]  /*4f30*/  @!P3 BRA `(.L_x_161) ;  /* 0x000000000030b947 */ /* 0x000fea0003800000 */
[----:B------:R-:W3:Y:S01]  /*4f40*/  LDCU.64 UR6, c[0x3][0x390] ;  /* 0x00c07200ff0677ac */ /* 0x000ee20008000a00 */
[----:B------:R-:W5:Y:S01]  /*4f50*/  LDCU.64 UR8, c[0x3][0x518] ;  /* 0x00c0a300ff0877ac */ /* 0x000f620008000a00 */
[----:B---3--:R-:W-:Y:S02]  /*4f60*/  DSETP.NEU.AND P0, PT, RZ, UR6, PT ;  /* 0x00000006ff007e2a */ /* 0x008fe4000bf0d000 */
[----:B-----5:R-:W-:-:S12]  /*4f70*/  DSETP.NEU.AND P1, PT, RZ, UR8, PT ;  /* 0x00000008ff007e2a */ /* 0x020fd8000bf2d000 */
[----:B012-4-:R-:W2:Y:S04]  /*4f80*/  @P0 LDG.E.U8 R4, desc[UR4][R2.64+0x4] ;  /* 0x0000040402040981 */ /* 0x017ea8000c1e1100 */
[----:B------:R-:W3:Y:S01]  /*4f90*/  @P1 LDG.E.U8 R8, desc[UR4][R2.64+0x4] ;  /* 0x0000040402081981 */ /* 0x000ee2000c1e1100 */
[C---:B------:R-:W-:Y:S02]  /*4fa0*/  @P0 IMAD.IADD R7, R1.reuse, 0x1, R6 ;  /* 0x0000000101070824 */ /* 0x040fe400078e0206 */
[----:B------:R-:W-:Y:S02]  /*4fb0*/  @P1 IMAD.IADD R9, R1, 0x1, R0 ;  /* 0x0000000101091824 */ /* 0x000fe400078e0200 */
[----:B------:R-:W-:Y:S02]  /*4fc0*/  @P0 VIADD R6, R6, 0x1 ;  /* 0x0000000106060836 */ /* 0x000fe40000000000 */
[----:B------:R-:W-:Y:S01]  /*4fd0*/  @P1 VIADD R0, R0, 0x1 ;  /* 0x0000000100001836 */ /* 0x000fe20000000000 */
[----:B--2---:R0:W-:Y:S04]  /*4fe0*/  @P0 STL.U8 [R7+0x1c], R4 ;  /* 0x00001c0407000387 */ /* 0x0041e80000100000 */
[----:B---3--:R0:W-:Y:S02]  /*4ff0*/  @P1 STL.U8 [R9+0x2a], R8 ;  /* 0x00002a0809001387 */ /* 0x0081e40000100000 */
.L_x_161:
[----:B------:R-:W-:Y:S05]  /*5000*/  BSYNC.RECONVERGENT B0 ;  /* 0x0000000000007941 */ /* 0x000fea0003800200 */
.L_x_160:
        /* <DEDUP_REMOVED lines=14> */
.L_x_163:
[----:B------:R-:W-:Y:S05]  /*50f0*/  BSYNC.RECONVERGENT B0 ;  /* 0x0000000000007941 */ /* 0x000fea0003800200 */
.L_x_162:
        /* <DEDUP_REMOVED lines=14> */
.L_x_165:
[----:B------:R-:W-:Y:S05]  /*51e0*/  BSYNC.RECONVERGENT B0 ;  /* 0x0000000000007941 */ /* 0x000fea0003800200 */
.L_x_164:
[----:B------:R-:W3:Y:S01]  /*51f0*/  LDCU UR6, c[0x0][0x3a8] ;  /* 0x00007500ff0677ac */ /* 0x000ee20008000800 */
[----:B------:R-:W-:Y:S01]  /*5200*/  VIMNMX3.U32 R3, R22, R14, R6, PT ;  /* 0x0000000e1603720f */ /* 0x000fe20003800006 */
[----:B------:R-:W-:Y:S01]  /*5210*/  BSSY.RECONVERGENT B0, `(.L_x_166) ;  /* 0x00006c8000007945 */ /* 0x000fe20003800200 */
[----:B012-4-:R-:W-:Y:S02]  /*5220*/  PRMT R4, RZ, 0x7610, R4 ;  /* 0x00007610ff047816 */ /* 0x017fe40000000004 */
[----:B------:R-:W-:-:S04]  /*5230*/  VIMNMX.U32 R3, PT, PT, R3, R0, PT ;  /* 0x0000000003037248 */ /* 0x000fc80003fe0000 */
[----:B---3--:R-:W-:-:S13]  /*5240*/  ISETP.GE.U32.AND P0, PT, R3, UR6, PT ;  /* 0x0000000603007c0c */ /* 0x008fda000bf06070 */
[----:B------:R-:W-:Y:S05]  /*5250*/  @!P0 BRA `(.L_x_167) ;  /* 0x0000006c000c8947 */ /* 0x000fea0003800000 */
[----:B------:R-:W-:Y:S01]  /*5260*/  PRMT R4, R6, 0x3340, R0 ;  /* 0x0000334006047816 */ /* 0x000fe20000000000 */
[----:B------:R-:W-:Y:S01]  /*5270*/  BSSY.RECONVERGENT B1, `(.L_x_168) ;  /* 0x000008f000017945 */ /* 0x000fe20003800200 */
[C---:B------:R-:W-:Y:S01]  /*5280*/  PRMT R3, R22.reuse, 0x3340, R14 ;  /* 0x0000334016037816 */ /* 0x040fe2000000000e */
[----:B------:R-:W-:Y:S01]  /*5290*/  VIADD R2, R1, 0x38 ;  /* 0x0000003801027836 */ /* 0x000fe20000000000 */
[----:B------:R-:W-:Y:S02]  /*52a0*/  ISETP.NE.AND P0, PT, R22, RZ, PT ;  /* 0x000000ff1600720c */ /* 0x000fe40003f05270 */
[----:B------:R-:W-:Y:S01]  /*52b0*/  PRMT R4, R3, 0x5410, R4 ;  /* 0x0000541003047816 */ /* 0x000fe20000000004 */
[----:B------:R-:W-:-:S04]  /*52c0*/  IMAD.MOV.U32 R3, RZ, RZ, RZ ;  /* 0x000000ffff037224 */ /* 0x000fc800078e00ff */
[----:B------:R0:W-:Y:S06]  /*52d0*/  STL [R1+0x38], R4 ;  /* 0x0000380401007387 */ /* 0x0001ec0000100800 */
[----:B------:R-:W-:Y:S05]  /*52e0*/  @!P0 BRA `(.L_x_169) ;  /* 0x00000008001c8947 */ /* 0x000fea0003800000 */
[C---:B------:R-:W-:Y:S01]  /*52f0*/  ISETP.GE.U32.AND P0, PT, R22.reuse, 0x10, PT ;  /* 0x000000101600780c */ /* 0x040fe20003f06070 */
[----:B------:R-:W-:Y:S01]  /*5300*/  BSSY.RECONVERGENT B2, `(.L_x_170) ;  /* 0x0000041000027945 */ /* 0x000fe20003800200 */
[----:B------:R-:W-:Y:S01]  /*5310*/  LOP3.LUT R19, R22, 0xf, RZ, 0xc0, !PT ;  /* 0x0000000f16137812 */ /* 0x000fe200078ec0ff */
[----:B0-----:R-:W-:Y:S02]  /*5320*/  IMAD.MOV.U32 R4, RZ, RZ, RZ ;  /* 0x000000ffff047224 */ /* 0x001fe400078e00ff */
[----:B------:R-:W-:Y:S01]  /*5330*/  IMAD.MOV.U32 R3, RZ, RZ, RZ ;  /* 0x000000ffff037224 */ /* 0x000fe200078e00ff */
[----:B------:R-:W-:-:S07]  /*5340*/  ISETP.NE.AND P1, PT, R19, RZ, PT ;  /* 0x000000ff1300720c */ /* 0x000fce0003f25270 */
[----:B------:R-:W-:Y:S06]  /*5350*/  @!P0 BRA `(.L_x_171) ;  /* 0x0000000000ec8947 */ /* 0x000fec0003800000 */
[C---:B------:R-:W-:Y:S01]  /*5360*/  LOP3.LUT R12, R22.reuse, 0x1fffff0, RZ, 0xc0, !PT ;  /* 0x01fffff0160c7812 */ /* 0x040fe200078ec0ff */
[----:B------:R-:W-:Y:S01]  /*5370*/  VIADD R7, R1, 0x8 ;  /* 0x0000000801077836 */ /* 0x000fe20000000000 */
[----:B------:R-:W-:Y:S01]  /*5380*/  LOP3.LUT R4, R22, 0xf0, RZ, 0xc0, !PT ;  /* 0x000000f016047812 */ /* 0x000fe200078ec0ff */
[----:B------:R-:W-:Y:S02]  /*5390*/  IMAD.MOV.U32 R3, RZ, RZ, RZ ;  /* 0x000000ffff037224 */ /* 0x000fe400078e00ff */
[----:B------:R-:W-:-:S07]  /*53a0*/  IMAD.MOV R12, RZ, RZ, -R12 ;  /* 0x000000ffff0c7224 */ /* 0x000fce00078e0a0c */
.L_x_172:
[----:B------:R-:W2:Y:S04]  /*53b0*/  LDL.64 R10, [R7+-0x8] ;  /* 0xfffff800070a7983 */ /* 0x000ea80000100a00 */
[----:B------:R0:W3:Y:S01]  /*53c0*/  LDL.64 R8, [R7] ;  /* 0x0000000007087983 */ /* 0x0000e20000100a00 */
[----:B------:R-:W-:-:S05]  /*53d0*/  VIADD R12, R12, 0x10 ;  /* 0x000000100c0c7836 */ /* 0x000fca0000000000 */
[----:B------:R-:W-:Y:S01]  /*53e0*/  ISETP.NE.AND P0, PT, R12, RZ, PT ;  /* 0x000000ff0c00720c */ /* 0x000fe20003f05270 */
[----:B0-----:R-:W-:Y:S01]  /*53f0*/  VIADD R7, R7, 0x10 ;  /* 0x0000001007077836 */ /* 0x001fe20000000000 */
[C---:B--2---:R-:W-:Y:S02]  /*5400*/  PRMT R13, R10.reuse, 0x7770, RZ ;  /* 0x000077700a0d7816 */ /* 0x044fe400000000ff */
[C---:B------:R-:W-:Y:S02]  /*5410*/  PRMT R15, R10.reuse, 0x7771, RZ ;  /* 0x000077710a0f7816 */ /* 0x040fe400000000ff */
[----:B------:R-:W-:Y:S02]  /*5420*/  I2FP.F32.U32 R16, R13 ;  /* 0x0000000d00107245 */ /* 0x000fe40000201000 */
[----:B------:R-:W-:Y:S02]  /*5430*/  PRMT R13, R10, 0x7772, RZ ;  /* 0x000077720a0d7816 */ /* 0x000fe400000000ff */
[----:B------:R-:W-:Y:S01]  /*5440*/  I2FP.F32.U32 R15, R15 ;  /* 0x0000000f000f7245 */ /* 0x000fe20000201000 */
[----:B------:R-:W-:Y:S01]  /*5450*/  FADD R16, R16, R3 ;  /* 0x0000000310107221 */ /* 0x000fe20000000000 */
[----:B------:R-:W-:-:S02]  /*5460*/  PRMT R10, R10, 0x7773, RZ ;  /* 0x000077730a0a7816 */ /* 0x000fc400000000ff */
[----:B------:R-:W-:Y:S01]  /*5470*/  I2FP.F32.U32 R18, R13 ;  /* 0x0000000d00127245 */ /* 0x000fe20000201000 */
[----:B------:R-:W-:Y:S01]  /*5480*/  FADD R15, R16, R15 ;  /* 0x0000000f100f7221 */ /* 0x000fe20000000000 */
[----:B------:R-:W-:Y:S02]  /*5490*/  PRMT R3, R11, 0x7770, RZ ;  /* 0x000077700b037816 */ /* 0x000fe400000000ff */
[----:B------:R-:W-:Y:S01]  /*54a0*/  I2FP.F32.U32 R10, R10 ;  /* 0x0000000a000a7245 */ /* 0x000fe20000201000 */
[----:B------:R-:W-:Y:S01]  /*54b0*/  FADD R15, R15, R18 ;  /* 0x000000120f0f7221 */ /* 0x000fe20000000000 */
        /* <DEDUP_REMOVED lines=9> */
[----:B---3--:R-:W-:Y:S02]  /*5550*/  PRMT R13, R8, 0x7770, RZ ;  /* 0x00007770080d7816 */ /* 0x008fe400000000ff */
[----:B------:R-:W-:Y:S01]  /*5560*/  I2FP.F32.U32 R16, R11 ;  /* 0x0000000b00107245 */ /* 0x000fe20000201000 */
[----:B------:R-:W-:Y:S01]  /*5570*/  FADD R3, R10, R3 ;  /* 0x000000030a037221 */ /* 0x000fe20000000000 */
[----:B------:R-:W-:-:S02]  /*5580*/  PRMT R10, R8, 0x7771, RZ ;  /* 0x00007771080a7816 */ /* 0x000fc400000000ff */
[----:B------:R-:W-:Y:S01]  /*5590*/  I2FP.F32.U32 R18, R13 ;  /* 0x0000000d00127245 */ /* 0x000fe20000201000 */
[----:B------:R-:W-:Y:S01]  /*55a0*/  FADD R3, R3, R16 ;  /* 0x0000001003037221 */ /* 0x000fe20000000000 */
[C---:B------:R-:W-:Y:S02]  /*55b0*/  PRMT R11, R8.reuse, 0x7772, RZ ;  /* 0x00007772080b7816 */ /* 0x040fe400000000ff */
        /* <DEDUP_REMOVED lines=17> */
[----:B------:R-:W-:-:S03]  /*56d0*/  I2FP.F32.U32 R10, R9 ;  /* 0x00000009000a7245 */ /* 0x000fc60000201000 */
[----:B------:R-:W-:-:S04]  /*56e0*/  FADD R3, R3, R8 ;  /* 0x0000000803037221 */ /* 0x000fc80000000000 */
[----:B------:R-:W-:Y:S01]  /*56f0*/  FADD R3, R3, R10 ;  /* 0x0000000a03037221 */ /* 0x000fe20000000000 */
[----:B------:R-:W-:Y:S06]  /*5700*/  @P0 BRA `(.L_x_172) ;  /* 0xfffffffc00280947 */ /* 0x000fec000383ffff */
.L_x_171:
[----:B------:R-:W-:Y:S05]  /*5710*/  BSYNC.RECONVERGENT B2 ;  /* 0x0000000000027941 */ /* 0x000fea0003800200 */
.L_x_170:
[----:B------:R-:W-:Y:S05]  /*5720*/  @!P1 BRA `(.L_x_169) ;  /* 0x00000004000c9947 */ /* 0x000fea0003800000 */
[----:B------:R-:W-:Y:S01]  /*5730*/  ISETP.GE.U32.AND P0, PT, R19, 0x8, PT ;  /* 0x000000081300780c */ /* 0x000fe20003f06070 */
[----:B------:R-:W-:Y:S01]  /*5740*/  BSSY.RECONVERGENT B2, `(.L_x_173) ;  /* 0x000001e000027945 */ /* 0x000fe20003800200 */
[----:B------:R-:W-:-:S04]  /*5750*/  LOP3.LUT R18, R22, 0x7, RZ, 0xc0, !PT ;  /* 0x0000000716127812 */ /* 0x000fc800078ec0ff */
[----:B------:R-:W-:-:S07]  /*5760*/  ISETP.NE.AND P1, PT, R18, RZ, PT ;  /* 0x000000ff1200720c */ /* 0x000fce0003f25270 */
[----:B------:R-:W-:Y:S06]  /*5770*/  @!P0 BRA `(.L_x_174) ;  /* 0x0000000000688947 */ /* 0x000fec0003800000 */
[----:B------:R-:W-:-:S05]  /*5780*/  IMAD.IADD R17, R1, 0x1, R4 ;  /* 0x0000000101117824 */ /* 0x000fca00078e0204 */
[----:B------:R-:W2:Y:S04]  /*5790*/  LDL.U8 R7, [R17] ;  /* 0x0000000011077983 */ /* 0x000ea80000100000 */
[----:B------:R-:W3:Y:S04]  /*57a0*/  LDL.U8 R9, [R17+0x1] ;  /* 0x0000010011097983 */ /* 0x000ee80000100000 */
[----:B------:R-:W4:Y:S04]  /*57b0*/  LDL.U8 R10, [R17+0x2] ;  /* 0x00000200110a7983 */ /* 0x000f280000100000 */
[----:B------:R-:W5:Y:S04]  /*57c0*/  LDL.U8 R11, [R17+0x3] ;  /* 0x00000300110b7983 */ /* 0x000f680000100000 */
[----:B------:R-:W5:Y:S04]  /*57d0*/  LDL.U8 R12, [R17+0x4] ;  /* 0x00000400110c7983 */ /* 0x000f680000100000 */
[----:B------:R-:W5:Y:S04]  /*57e0*/  LDL.U8 R13, [R17+0x5] ;  /* 0x00000500110d7983 */ /* 0x000f680000100000 */
[----:B------:R-:W5:Y:S04]  /*57f0*/  LDL.U8 R15, [R17+0x6] ;  /* 0x00000600110f7983 */ /* 0x000f680000100000 */
[----:B------:R-:W5:Y:S01]  /*5800*/  LDL.U8 R16, [R17+0x7] ;  /* 0x0000070011107983 */ /* 0x000f620000100000 */
[----:B------:R-:W-:Y:S01]  /*5810*/  VIADD R4, R4, 0x8 ;  /* 0x0000000804047836 */ /* 0x000fe20000000000 */
[----:B--2---:R-:W-:-:S02]  /*5820*/  I2FP.F32.U32 R8, R7 ;  /* 0x0000000700087245 */ /* 0x004fc40000201000 */
[----:B---3--:R-:W-:-:S03]  /*5830*/  I2FP.F32.U32 R9, R9 ;  /* 0x0000000900097245 */ /* 0x008fc60000201000 */
[----:B------:R-:W-:Y:S01]  /*5840*/  FADD R8, R3, R8 ;  /* 0x0000000803087221 */ /* 0x000fe20000000000 */
[----:B----4-:R-:W-:-:S03]  /*5850*/  I2FP.F32.U32 R3, R10 ;  /* 0x0000000a00037245 */ /* 0x010fc60000201000 */
[----:B------:R-:W-:Y:S01]  /*5860*/  FADD R8, R8, R9 ;  /* 0x0000000908087221 */ /* 0x000fe20000000000 */
[----:B-----5:R-:W-:-:S03]  /*5870*/  I2FP.F32.U32 R10, R11 ;  /* 0x0000000b000a7245 */ /* 0x020fc60000201000 */
[----:B------:R-:W-:Y:S01]  /*5880*/  FADD R3, R8, R3 ;  /* 0x0000000308037221 */ /* 0x000fe20000000000 */
[----:B------:R-:W-:-:S03]  /*5890*/  I2FP.F32.U32 R12, R12 ;  /* 0x0000000c000c7245 */ /* 0x000fc60000201000 */
[----:B------:R-:W-:Y:S01]  /*58a0*/  FADD R3, R3, R10 ;  /* 0x0000000a03037221 */ /* 0x000fe20000000000 */
[----:B------:R-:W-:-:S03]  /*58b0*/  I2FP.F32.U32 R8, R13 ;  /* 0x0000000d00087245 */ /* 0x000fc60000201000 */
[----:B------:R-:W-:Y:S01]  /*58c0*/  FADD R3, R3, R12 ;  /* 0x0000000c03037221 */ /* 0x000fe20000000000 */
[----:B------:R-:W-:-:S03]  /*58d0*/  I2FP.F32.U32 R10, R15 ;  /* 0x0000000f000a7245 */ /* 0x000fc60000201000 */
[----:B------:R-:W-:Y:S01]  /*58e0*/  FADD R3, R3, R8 ;  /* 0x0000000803037221 */ /* 0x000fe20000000000 */
[----:B------:R-:W-:-:S03]  /*58f0*/  I2FP.F32.U32 R16, R16 ;  /* 0x0000001000107245 */ /* 0x000fc60000201000 */
[----:B------:R-:W-:-:S04]  /*5900*/  FADD R3, R3, R10 ;  /* 0x0000000a03037221 */ /* 0x000fc80000000000 */
[----:B------:R-:W-:-:S07]  /*5910*/  FADD R3, R3, R16 ;  /* 0x0000001003037221 */ /* 0x000fce0000000000 */
.L_x_174:
[----:B------:R-:W-:Y:S05]  /*5920*/  BSYNC.RECONVERGENT B2 ;  /* 0x0000000000027941 */ /* 0x000fea0003800200 */
.L_x_173:
        /* <DEDUP_REMOVED lines=18> */
[----:B------:R-:W-:-:S04]  /*5a50*/  FADD R3, R8, R3 ;  /* 0x0000000308037221 */ /* 0x000fc80000000000 */
[----:B------:R-:W-:-:S07]  /*5a60*/  FADD R3, R3, R10 ;  /* 0x0000000a03037221 */ /* 0x000fce0000000000 */
.L_x_176:
[----:B------:R-:W-:Y:S05]  /*5a70*/  BSYNC.RECONVERGENT B2 ;  /* 0x0000000000027941 */ /* 0x000fea0003800200 */
.L_x_175:
[----:B------:R-:W-:Y:S05]  /*5a80*/  @!P1 BRA `(.L_x_169) ;  /* 0x0000000000349947 */ /* 0x000fea0003800000 */
[----:B------:R-:W-:-:S05]  /*5a90*/  IMAD.IADD R9, R1, 0x1, R4 ;  /* 0x0000000101097824 */ /* 0x000fca00078e0204 */
[----:B------:R-:W2:Y:S01]  /*5aa0*/  LDL.U8 R4, [R9] ;  /* 0x0000000009047983 */ /* 0x000ea20000100000 */
[----:B------:R-:W-:Y:S02]  /*5ab0*/  ISETP.NE.AND P0, PT, R12, 0x1, PT ;  /* 0x000000010c00780c */ /* 0x000fe40003f05270 */
[----:B--2---:R-:W-:-:S05]  /*5ac0*/  I2FP.F32.U32 R4, R4 ;  /* 0x0000000400047245 */ /* 0x004fca0000201000 */
[----:B------:R-:W-:-:S06]  /*5ad0*/  FADD R3, R3, R4 ;  /* 0x0000000403037221 */ /* 0x000fcc0000000000 */
[----:B------:R-:W-:Y:S05]  /*5ae0*/  @!P0 BRA `(.L_x_169) ;  /* 0x00000000001c8947 */ /* 0x000fea0003800000 */
[----:B------:R-:W-:Y:S01]  /*5af0*/  ISETP.NE.AND P0, PT, R12, 0x2, PT ;  /* 0x000000020c00780c */ /* 0x000fe20003f05270 */
[----:B------:R-:W2:-:S12]  /*5b00*/  LDL.U8 R4, [R9+0x1] ;  /* 0x0000010009047983 */ /* 0x000e980000100000 */
[----:B------:R-:W3:Y:S01]  /*5b10*/  @P0 LDL.U8 R7, [R9+0x2] ;  /* 0x0000020009070983 */ /* 0x000ee20000100000 */
[----:B--2---:R-:W-:-:S05]  /*5b20*/  I2FP.F32.U32 R4, R4 ;  /* 0x0000000400047245 */ /* 0x004fca0000201000 */
[----:B------:R-:W-:Y:S01]  /*5b30*/  FADD R3, R3, R4 ;  /* 0x0000000403037221 */ /* 0x000fe20000000000 */
[----:B---3--:R-:W-:-:S05]  /*5b40*/  @P0 I2FP.F32.U32 R8, R7 ;  /* 0x0000000700080245 */ /* 0x008fca0000201000 */
[----:B------:R-:W-:-:S07]  /*5b50*/  @P0 FADD R3, R3, R8 ;  /* 0x0000000803030221 */ /* 0x000fce0000000000 */
.L_x_169:
[----:B------:R-:W-:Y:S05]  /*5b60*/  BSYNC.RECONVERGENT B1 ;  /* 0x0000000000017941 */ /* 0x000fea0003800200 */
.L_x_168:
[C---:B0-----:R-:W-:Y:S01]  /*5b70*/  LOP3.LUT R4, R22.reuse, 0xff, RZ, 0xc0, !PT ;  /* 0x000000ff16047812 */ /* 0x041fe200078ec0ff */
[----:B------:R-:W-:Y:S01]  /*5b80*/  BSSY.RECONVERGENT B1, `(.L_x_177) ;  /* 0x000000f000017945 */ /* 0x000fe20003800200 */
[----:B------:R-:W-:-:S04]  /*5b90*/  ISETP.NE.AND P0, PT, R22, RZ, PT ;  /* 0x000000ff1600720c */ /* 0x000fc80003f05270 */
[----:B------:R-:W0:Y:S08]  /*5ba0*/  I2F.U16 R4, R4 ;  /* 0x0000000400047306 */ /* 0x000e300000101000 */
[----:B0-----:R-:W0:Y:S08]  /*5bb0*/  MUFU.RCP R7, R4 ;  /* 0x0000000400077308 */ /* 0x001e300000001000 */
[----:B------:R-:W1:Y:S01]  /*5bc0*/  FCHK P1, R3, R4 ;  /* 0x0000000403007302 */ /* 0x000e620000020000 */
[----:B0-----:R-:W-:-:S04]  /*5bd0*/  FFMA R8, -R4, R7, 1 ;  /* 0x3f80000004087423 */ /* 0x001fc80000000107 */
[----:B------:R-:W-:-:S04]  /*5be0*/  FFMA R8, R7, R8, R7 ;  /* 0x0000000807087223 */ /* 0x000fc80000000007 */
[----:B------:R-:W-:-:S04]  /*5bf0*/  FFMA R7, R3, R8, RZ ;  /* 0x0000000803077223 */ /* 0x000fc800000000ff */
[----:B------:R-:W-:-:S04]  /*5c00*/  FFMA R18, -R4, R7, R3 ;  /* 0x0000000704127223 */ /* 0x000fc80000000103 */
[----:B------:R-:W-:Y:S01]  /*5c10*/  FFMA R18, R8, R18, R7 ;  /* 0x0000001208127223 */ /* 0x000fe20000000007 */
[----:B-1----:R-:W-:Y:S06]  /*5c20*/  @!P1 BRA `(.L_x_178) ;  /* 0x0000000000109947 */ /* 0x002fec0003800000 */
[----:B------:R-:W-:Y:S01]  /*5c30*/  IMAD.MOV.U32 R8, RZ, RZ, R3 ;  /* 0x000000ffff087224 */ /* 0x000fe200078e0003 */
[----:B------:R-:W-:-:S07]  /*5c40*/  MOV R12, 0x5c60 ;  /* 0x00005c60000c7802 */ /* 0x000fce0000000f00 */
[----:B------:R-:W-:Y:S05]  /*5c50*/  CALL.REL.NOINC `($__internal_1_$__cuda_sm3x_div_rn_noftz_f32_slowpath) ;  /* 0x0000006000a47944 */ /* 0x000fea0003c00000 */
[----:B------:R-:W-:-:S07]  /*5c60*/  IMAD.MOV.U32 R18, RZ, RZ, R17 ;  /* 0x000000ffff127224 */ /* 0x000fce00078e0011 */
.L_x_178:
[----:B------:R-:W-:Y:S05]  /*5c70*/  BSYNC.RECONVERGENT B1 ;  /* 0x0000000000017941 */ /* 0x000fea0003800200 */
.L_x_177:
[----:B------:R-:W-:Y:S01]  /*5c80*/  BSSY.RECONVERGENT B1, `(.L_x_179) ;  /* 0x0000101000017945 */ /* 0x000fe20003800200 */
[----:B------:R-:W-:-:S03]  /*5c90*/  IMAD.MOV.U32 R7, RZ, RZ, RZ ;  /* 0x000000ffff077224 */ /* 0x000fc600078e00ff */
[----:B------:R-:W-:Y:S05]  /*5ca0*/  @!P0 BRA `(.L_x_180) ;  /* 0x0000000c00f88947 */ /* 0x000fea0003800000 */
[C---:B------:R-:W-:Y:S01]  /*5cb0*/  ISETP.GE.U32.AND P0, PT, R22.reuse, 0x4, PT ;  /* 0x000000041600780c */ /* 0x040fe20003f06070 */
[----:B------:R-:W-:Y:S01]  /*5cc0*/  BSSY.RECONVERGENT B2, `(.L_x_181) ;  /* 0x0000093000027945 */ /* 0x000fe20003800200 */
[----:B------:R-:W-:Y:S01]  /*5cd0*/  LOP3.LUT R9, R22, 0x3, RZ, 0xc0, !PT ;  /* 0x0000000316097812 */ /* 0x000fe200078ec0ff */
[----:B------:R-:W-:Y:S01]  /*5ce0*/  IMAD.MOV.U32 R8, RZ, RZ, RZ ;  /* 0x000000ffff087224 */ /* 0x000fe200078e00ff */
[----:B------:R-:W-:-:S09]  /*5cf0*/  CS2R R36, SRZ ;  /* 0x0000000000247805 */ /* 0x000fd2000001ff00 */
[----:B------:R-:W-:Y:S05]  /*5d00*/  @!P0 BRA `(.L_x_182) ;  /* 0x0000000800388947 */ /* 0x000fea0003800000 */
[----:B------:R-:W-:Y:S01]  /*5d10*/  LOP3.LUT R15, R22, 0x1fffffc, RZ, 0xc0, !PT ;  /* 0x01fffffc160f7812 */ /* 0x000fe200078ec0ff */
[----:B------:R-:W-:Y:S01]  /*5d20*/  BSSY.RECONVERGENT B3, `(.L_x_183) ;  /* 0x000008a000037945 */ /* 0x000fe20003800200 */
[----:B------:R-:W-:Y:S02]  /*5d30*/  VIADD R10, R1, 0x1 ;  /* 0x00000001010a7836 */ /* 0x000fe40000000000 */
[----:B------:R-:W-:Y:S02]  /*5d40*/  IMAD.MOV.U32 R7, RZ, RZ, RZ ;  /* 0x000000ffff077224 */ /* 0x000fe400078e00ff */
[----:B------:R-:W-:-:S07]  /*5d50*/  IMAD.MOV R15, RZ, RZ, -R15 ;  /* 0x000000ffff0f7224 */ /* 0x000fce00078e0a0f */
.L_x_199:
[----:B------:R-:W2:Y:S01]  /*5d60*/  LDL.U8 R8, [R10+-0x1] ;  /* 0xffffff000a087983 */ /* 0x000ea20000100000 */
[----:B------:R-:W-:Y:S01]  /*5d70*/  BSSY.RECONVERGENT B4, `(.L_x_184) ;  /* 0x0000008000047945 */ /* 0x000fe20003800200 */
[----:B--2---:R-:W-:Y:S02]  /*5d80*/  I2FP.F32.U32 R11, R8 ;  /* 0x00000008000b7245 */ /* 0x004fe40000201000 */
[----:B------:R-:W-:-:S03]  /*5d90*/  MOV R8, 0x5df0 ;  /* 0x00005df000087802 */ /* 0x000fc60000000f00 */
[----:B------:R-:W-:-:S04]  /*5da0*/  FADD R11, R11, -R18 ;  /* 0x800000120b0b7221 */ /* 0x000fc80000000000 */
[----:B0-----:R-:W0:Y:S02]  /*5db0*/  F2F.F64.F32 R38, R11 ;  /* 0x0000000b00267310 */ /* 0x001e240000201800 */
[----:B0-----:R-:W-:-:S10]  /*5dc0*/  DADD R12, -RZ, |R38| ;  /* 0x00000000ff0c7229 */ /* 0x001fd40000000526 */
[----:B-1----:R-:W-:-:S07]  /*5dd0*/  IMAD.MOV.U32 R35, RZ, RZ, R13 ;  /* 0x000000ffff237224 */ /* 0x002fce00078e000d */
[----:B------:R-:W-:Y:S05]  /*5de0*/  CALL.REL.NOINC `($_Z14determineMasksP11pixelCoordsPhS1_S1_jjj$__internal_accurate_pow) ;  /* 0x0000006400dc7944 */ /* 0x000fea0003c00000 */
[----:B------:R-:W-:Y:S05]  /*5df0*/  BSYNC.RECONVERGENT B4 ;  /* 0x0000000000047941 */ /* 0x000fea0003800200 */
.L_x_184:
[----:B------:R-:W2:Y:S01]  /*5e00*/  LDL.U8 R8, [R10] ;  /* 0x000000000a087983 */ /* 0x000ea20000100000 */
[----:B------:R-:W-:Y:S01]  /*5e10*/  DADD R16, R38, 2 ;  /* 0x4000000026107429 */ /* 0x000fe20000000000 */
[----:B------:R0:W1:Y:S01]  /*5e20*/  F2F.F64.F32 R20, R7 ;  /* 0x0000000700147310 */ /* 0x0000620000201800 */
[C---:B------:R-:W-:Y:S01]  /*5e30*/  FSETP.NEU.AND P0, PT, R11.reuse, RZ, PT ;  /* 0x000000ff0b00720b */ /* 0x040fe20003f0d000 */
[----:B------:R-:W-:Y:S01]  /*5e40*/  BSSY.RECONVERGENT B4, `(.L_x_185) ;  /* 0x0000010000047945 */ /* 0x000fe20003800200 */
[----:B------:R-:W-:Y:S02]  /*5e50*/  FSETP.NEU.AND P2, PT, R11, 1, PT ;  /* 0x3f8000000b00780b */ /* 0x000fe40003f4d000 */
[----:B------:R-:W-:Y:S02]  /*5e60*/  FSEL R12, R12, RZ, P0 ;  /* 0x000000ff0c0c7208 */ /* 0x000fe40000000000 */
[----:B------:R-:W-:Y:S02]  /*5e70*/  FSEL R13, R24, RZ, P0 ;  /* 0x000000ff180d7208 */ /* 0x000fe40000000000 */
[----:B------:R-:W-:-:S04]  /*5e80*/  LOP3.LUT R16, R17, 0x7ff00000, RZ, 0xc0, !PT ;  /* 0x7ff0000011107812 */ /* 0x000fc800078ec0ff */
[----:B------:R-:W-:Y:S02]  /*5e90*/  ISETP.NE.AND P1, PT, R16, 0x7ff00000, PT ;  /* 0x7ff000001000780c */ /* 0x000fe40003f25270 */
[----:B--2---:R-:W-:-:S05]  /*5ea0*/  I2FP.F32.U32 R19, R8 ;  /* 0x0000000800137245 */ /* 0x004fca0000201000 */
[----:B------:R-:W-:-:S04]  /*5eb0*/  FADD R19, R19, -R18 ;  /* 0x8000001213137221 */ /* 0x000fc80000000000 */
[----:B------:R0:W2:Y:S02]  /*5ec0*/  F2F.F64.F32 R36, R19 ;  /* 0x0000001300247310 */ /* 0x0000a40000201800 */
[----:B-1----:R-:W-:Y:S05]  /*5ed0*/  @P1 BRA `(.L_x_186) ;  /* 0x0000000000181947 */ /* 0x002fea0003800000 */
[----:B------:R-:W-:-:S13]  /*5ee0*/  FSETP.NAN.AND P0, PT, R11, R11, PT ;  /* 0x0000000b0b00720b */ /* 0x000fda0003f08000 */
[----:B------:R-:W-:Y:S01]  /*5ef0*/  @P0 DADD R12, R38, 2 ;  /* 0x40000000260c0429 */ /* 0x000fe20000000000 */
[----:B------:R-:W-:Y:S10]  /*5f00*/  @P0 BRA `(.L_x_186) ;  /* 0x00000000000c0947 */ /* 0x000ff40003800000 */
[----:B------:R-:W-:-:S14]  /*5f10*/  DSETP.NEU.AND P0, PT, |R38|, +INF , PT ;  /* 0x7ff000002600742a */ /* 0x000fdc0003f0d200 */
[----:B------:R-:W-:Y:S02]  /*5f20*/  @!P0 IMAD.MOV.U32 R12, RZ, RZ, 0x0 ;  /* 0x00000000ff0c8424 */ /* 0x000fe400078e00ff */
[----:B------:R-:W-:-:S07]  /*5f30*/  @!P0 IMAD.MOV.U32 R13, RZ, RZ, 0x7ff00000 ;  /* 0x7ff00000ff0d8424 */ /* 0x000fce00078e00ff */
.L_x_186:
[----:B------:R-:W-:Y:S05]  /*5f40*/  BSYNC.RECONVERGENT B4 ;  /* 0x0000000000047941 */ /* 0x000fea0003800200 */
.L_x_185:
[----:B------:R-:W-:Y:S01]  /*5f50*/  FSEL R12, R12, RZ, P2 ;  /* 0x000000ff0c0c7208 */ /* 0x000fe20001000000 */
[----:B------:R-:W-:Y:S01]  /*5f60*/  BSSY.RECONVERGENT B4, `(.L_x_187) ;  /* 0x0000008000047945 */ /* 0x000fe20003800200 */
[----:B------:R-:W-:Y:S02]  /*5f70*/  FSEL R13, R13, 1.875, P2 ;  /* 0x3ff000000d0d7808 */ /* 0x000fe40001000000 */
[----:B------:R-:W-:-:S04]  /*5f80*/  MOV R8, 0x5fe0 ;  /* 0x00005fe000087802 */ /* 0x000fc80000000f00 */
[----:B------:R-:W-:Y:S02]  /*5f90*/  DADD R20, R20, R12 ;  /* 0x0000000014147229 */ /* 0x000fe4000000000c */
[----:B--2---:R-:W-:-:S04]  /*5fa0*/  DADD R12, -RZ, |R36| ;  /* 0x00000000ff0c7229 */ /* 0x004fc80000000524 */
[----:B------:R1:W2:Y:S06]  /*5fb0*/  F2F.F32.F64 R11, R20 ;  /* 0x00000014000b7310 */ /* 0x0002ac0000301000 */
[----:B------:R-:W-:-:S07]  /*5fc0*/  IMAD.MOV.U32 R35, RZ, RZ, R13 ;  /* 0x000000ffff237224 */ /* 0x000fce00078e000d */
[----:B012---:R-:W-:Y:S05]  /*5fd0*/  CALL.REL.NOINC `($_Z14determineMasksP11pixelCoordsPhS1_S1_jjj$__internal_accurate_pow) ;  /* 0x0000006400607944 */ /* 0x007fea0003c00000 */
[----:B------:R-:W-:Y:S05]  /*5fe0*/  BSYNC.RECONVERGENT B4 ;  /* 0x0000000000047941 */ /* 0x000fea0003800200 */
.L_x_187:
[----:B------:R-:W-:Y:S01]  /*5ff0*/  DADD R16, R36, 2 ;  /* 0x4000000024107429 */ /* 0x000fe20000000000 */
[----:B------:R-:W-:Y:S01]  /*6000*/  FSETP.NEU.AND P0, PT, R19, RZ, PT ;  /* 0x000000ff1300720b */ /* 0x000fe20003f0d000 */
[----:B------:R-:W-:Y:S03]  /*6010*/  BSSY.RECONVERGENT B4, `(.L_x_188) ;  /* 0x000000e000047945 */ /* 0x000fe60003800200 */
[----:B------:R-:W-:Y:S02]  /*6020*/  FSEL R12, R12, RZ, P0 ;  /* 0x000000ff0c0c7208 */ /* 0x000fe40000000000 */
[----:B------:R-:W-:-:S03]  /*6030*/  FSEL R13, R24, RZ, P0 ;  /* 0x000000ff180d7208 */ /* 0x000fc60000000000 */
[----:B------:R-:W-:-:S04]  /*6040*/  LOP3.LUT R16, R17, 0x7ff00000, RZ, 0xc0, !PT ;  /* 0x7ff0000011107812 */ /* 0x000fc800078ec0ff */
[----:B------:R-:W-:-:S13]  /*6050*/  ISETP.NE.AND P1, PT, R16, 0x7ff00000, PT ;  /* 0x7ff000001000780c */ /* 0x000fda0003f25270 */
[----:B------:R-:W-:Y:S05]  /*6060*/  @P1 BRA `(.L_x_189) ;  /* 0x0000000000201947 */ /* 0x000fea0003800000 */
[----:B------:R-:W-:-:S13]  /*6070*/  FSETP.NAN.AND P0, PT, R19, R19, PT ;  /* 0x000000131300720b */ /* 0x000fda0003f08000 */
[----:B------:R-:W-:Y:S05]  /*6080*/  @P0 BRA `(.L_x_190) ;  /* 0x0000000000140947 */ /* 0x000fea0003800000 */
[----:B------:R-:W-:-:S14]  /*6090*/  DSETP.NEU.AND P0, PT, |R36|, +INF , PT ;  /* 0x7ff000002400742a */ /* 0x000fdc0003f0d200 */
[----:B------:R-:W-:Y:S05]  /*60a0*/  @P0 BRA `(.L_x_189) ;  /* 0x0000000000100947 */ /* 0x000fea0003800000 */
[----:B------:R-:W-:Y:S02]  /*60b0*/  IMAD.MOV.U32 R12, RZ, RZ, 0x0 ;  /* 0x00000000ff0c7424 */ /* 0x000fe400078e00ff */
[----:B------:R-:W-:Y:S01]  /*60c0*/  IMAD.MOV.U32 R13, RZ, RZ, 0x7ff00000 ;  /* 0x7ff00000ff0d7424 */ /* 0x000fe200078e00ff */
[----:B------:R-:W-:Y:S06]  /*60d0*/  BRA `(.L_x_189) ;  /* 0x0000000000047947 */ /* 0x000fec0003800000 */
.L_x_190:
[----:B------:R-:W-:-:S11]  /*60e0*/  DADD R12, R36, 2 ;  /* 0x40000000240c7429 */ /* 0x000fd60000000000 */
.L_x_189:
[----:B------:R-:W-:Y:S05]  /*60f0*/  BSYNC.RECONVERGENT B4 ;  /* 0x0000000000047941 */ /* 0x000fea0003800200 */
.L_x_188:
[----:B------:R-:W2:Y:S01]  /*6100*/  LDL.U8 R7, [R10+0x1] ;  /* 0x000001000a077983 */ /* 0x000ea20000100000 */
[----:B------:R-:W0:Y:S01]  /*6110*/  F2F.F64.F32 R16, R11 ;  /* 0x0000000b00107310 */ /* 0x000e220000201800 */
[----:B------:R-:W-:Y:S01]  /*6120*/  FSETP.NEU.AND P0, PT, R19, 1, PT ;  /* 0x3f8000001300780b */ /* 0x000fe20003f0d000 */
[----:B------:R-:W-:Y:S01]  /*6130*/  BSSY.RECONVERGENT B4, `(.L_x_191) ;  /* 0x000000c000047945 */ /* 0x000fe20003800200 */
[----:B------:R-:W-:Y:S02]  /*6140*/  MOV R8, 0x61f0 ;  /* 0x000061f000087802 */ /* 0x000fe40000000f00 */
[----:B------:R-:W-:Y:S02]  /*6150*/  FSEL R12, R12, RZ, P0 ;  /* 0x000000ff0c0c7208 */ /* 0x000fe40000000000 */
[----:B------:R-:W-:-:S06]  /*6160*/  FSEL R13, R13, 1.875, P0 ;  /* 0x3ff000000d0d7808 */ /* 0x000fcc0000000000 */
[----:B0-----:R-:W-:-:S06]  /*6170*/  DADD R16, R16, R12 ;  /* 0x0000000010107229 */ /* 0x001fcc000000000c */
[----:B------:R-:W-:Y:S01]  /*6180*/  F2F.F32.F64 R23, R16 ;  /* 0x0000001000177310 */ /* 0x000fe20000301000 */
[----:B--2---:R-:W-:-:S05]  /*6190*/  I2FP.F32.U32 R7, R7 ;  /* 0x0000000700077245 */ /* 0x004fca0000201000 */
[----:B------:R-:W-:-:S04]  /*61a0*/  FADD R7, R7, -R18 ;  /* 0x8000001207077221 */ /* 0x000fc80000000000 */
[----:B------:R-:W0:Y:S02]  /*61b0*/  F2F.F64.F32 R36, R7 ;  /* 0x0000000700247310 */ /* 0x000e240000201800 */
[----:B0-----:R-:W-:-:S10]  /*61c0*/  DADD R12, -RZ, |R36| ;  /* 0x00000000ff0c7229 */ /* 0x001fd40000000524 */
[----:B------:R-:W-:-:S07]  /*61d0*/  IMAD.MOV.U32 R35, RZ, RZ, R13 ;  /* 0x000000ffff237224 */ /* 0x000fce00078e000d */
[----:B------:R-:W-:Y:S05]  /*61e0*/  CALL.REL.NOINC `($_Z14determineMasksP11pixelCoordsPhS1_S1_jjj$__internal_accurate_pow) ;  /* 0x0000006000dc7944 */ /* 0x000fea0003c00000 */
[----:B------:R-:W-:Y:S05]  /*61f0*/  BSYNC.RECONVERGENT B4 ;  /* 0x0000000000047941 */ /* 0x000fea0003800200 */
.L_x_191:
        /* <DEDUP_REMOVED lines=15> */
.L_x_194:
[----:B------:R-:W-:-:S11]  /*62f0*/  DADD R12, R36, 2 ;  /* 0x40000000240c7429 */ /* 0x000fd60000000000 */
.L_x_193:
[----:B------:R-:W-:Y:S05]  /*6300*/  BSYNC.RECONVERGENT B4 ;  /* 0x0000000000047941 */ /* 0x000fea0003800200 */
.L_x_192:
[----:B------:R-:W2:Y:S01]  /*6310*/  LDL.U8 R8, [R10+0x2] ;  /* 0x000002000a087983 */ /* 0x000ea20000100000 */
[----:B------:R-:W0:Y:S01]  /*6320*/  F2F.F64.F32 R16, R23 ;  /* 0x0000001700107310 */ /* 0x000e220000201800 */
[----:B------:R-:W-:Y:S01]  /*6330*/  FSETP.NEU.AND P0, PT, R7, 1, PT ;  /* 0x3f8000000700780b */ /* 0x000fe20003f0d000 */
[----:B------:R-:W-:Y:S03]  /*6340*/  BSSY.RECONVERGENT B4, `(.L_x_195) ;  /* 0x000000c000047945 */ /* 0x000fe60003800200 */
[----:B------:R-:W-:Y:S02]  /*6350*/  FSEL R12, R12, RZ, P0 ;  /* 0x000000ff0c0c7208 */ /* 0x000fe40000000000 */
[----:B------:R-:W-:-:S06]  /*6360*/  FSEL R13, R13, 1.875, P0 ;  /* 0x3ff000000d0d7808 */ /* 0x000fcc0000000000 */
[----:B0-----:R-:W-:-:S06]  /*6370*/  DADD R16, R16, R12 ;  /* 0x0000000010107229 */ /* 0x001fcc000000000c */
[----:B------:R-:W-:Y:S01]  /*6380*/  F2F.F32.F64 R19, R16 ;  /* 0x0000001000137310 */ /* 0x000fe20000301000 */
[----:B--2---:R-:W-:Y:S02]  /*6390*/  I2FP.F32.U32 R11, R8 ;  /* 0x00000008000b7245 */ /* 0x004fe40000201000 */
[----:B------:R-:W-:-:S03]  /*63a0*/  MOV R8, 0x6400 ;  /* 0x0000640000087802 */ /* 0x000fc60000000f00 */
[----:B------:R-:W-:-:S04]  /*63b0*/  FADD R11, R11, -R18 ;  /* 0x800000120b0b7221 */ /* 0x000fc80000000000 */
[----:B------:R-:W0:Y:S02]  /*63c0*/  F2F.F64.F32 R36, R11 ;  /* 0x0000000b00247310 */ /* 0x000e240000201800 */
[----:B0-----:R-:W-:-:S10]  /*63d0*/  DADD R12, -RZ, |R36| ;  /* 0x00000000ff0c7229 */ /* 0x001fd40000000524 */
[----:B------:R-:W-:-:S07]  /*63e0*/  IMAD.MOV.U32 R35, RZ, RZ, R13 ;  /* 0x000000ffff237224 */ /* 0x000fce00078e000d */
[----:B------:R-:W-:Y:S05]  /*63f0*/  CALL.REL.NOINC `($_Z14determineMasksP11pixelCoordsPhS1_S1_jjj$__internal_accurate_pow) ;  /* 0x0000006000587944 */ /* 0x000fea0003c00000 */
[----:B------:R-:W-:Y:S05]  /*6400*/  BSYNC.RECONVERGENT B4 ;  /* 0x0000000000047941 */ /* 0x000fea0003800200 */
.L_x_195:
        /* <DEDUP_REMOVED lines=15> */
.L_x_198:
[----:B------:R-:W-:-:S11]  /*6500*/  DADD R12, R36, 2 ;  /* 0x40000000240c7429 */ /* 0x000fd60000000000 */
.L_x_197:
[----:B------:R-:W-:Y:S05]  /*6510*/  BSYNC.RECONVERGENT B4 ;  /* 0x0000000000047941 */ /* 0x000fea0003800200 */
.L_x_196:
[----:B------:R-:W0:Y:S01]  /*6520*/  F2F.F64.F32 R16, R19 ;  /* 0x0000001300107310 */ /* 0x000e220000201800 */
[----:B------:R-:W-:Y:S01]  /*6530*/  FSETP.NEU.AND P0, PT, R11, 1, PT ;  /* 0x3f8000000b00780b */ /* 0x000fe20003f0d000 */
[----:B------:R-:W-:Y:S02]  /*6540*/  VIADD R15, R15, 0x4 ;  /* 0x000000040f0f7836 */ /* 0x000fe40000000000 */
[----:B------:R-:W-:Y:S01]  /*6550*/  VIADD R10, R10, 0x4 ;  /* 0x000000040a0a7836 */ /* 0x000fe20000000000 */
[----:B------:R-:W-:Y:S02]  /*6560*/  FSEL R12, R12, RZ, P0 ;  /* 0x000000ff0c0c7208 */ /* 0x000fe40000000000 */
[----:B------:R-:W-:Y:S02]  /*6570*/  FSEL R13, R13, 1.875, P0 ;  /* 0x3ff000000d0d7808 */ /* 0x000fe40000000000 */
[----:B------:R-:W-:-:S04]  /*6580*/  ISETP.NE.AND P0, PT, R15, RZ, PT ;  /* 0x000000ff0f00720c */ /* 0x000fc80003f05270 */
[----:B0-----:R-:W-:-:S06]  /*6590*/  DADD R16, R16, R12 ;  /* 0x0000000010107229 */ /* 0x001fcc000000000c */
[----:B------:R0:W1:Y:S03]  /*65a0*/  F2F.F32.F64 R7, R16 ;  /* 0x0000001000077310 */ /* 0x0000660000301000 */
[----:B------:R-:W-:Y:S05]  /*65b0*/  @P0 BRA `(.L_x_199) ;  /* 0xfffffff400e80947 */ /* 0x000fea000383ffff */
[----:B------:R-:W-:Y:S05]  /*65c0*/  BSYNC.RECONVERGENT B3 ;  /* 0x0000000000037941 */ /* 0x000fea0003800200 */
.L_x_183:
[----:B-1----:R1:W2:Y:S01]  /*65d0*/  F2F.F64.F32 R36, R7 ;  /* 0x0000000700247310 */ /* 0x0022a20000201800 */
[----:B------:R-:W-:-:S07]  /*65e0*/  LOP3.LUT R8, R22, 0xfc, RZ, 0xc0, !PT ;  /* 0x000000fc16087812 */ /* 0x000fce00078ec0ff */
.L_x_182:
[----:B------:R-:W-:Y:S05]  /*65f0*/  BSYNC.RECONVERGENT B2 ;  /* 0x0000000000027941 */ /* 0x000fea0003800200 */
.L_x_181:
[----:B------:R-:W-:-:S13]  /*6600*/  ISETP.NE.AND P0, PT, R9, RZ, PT ;  /* 0x000000ff0900720c */ /* 0x000fda0003f05270 */
[----:B------:R-:W-:Y:S05]  /*6610*/  @!P0 BRA `(.L_x_180) ;  /* 0x00000004009c8947 */ /* 0x000fea0003800000 */
[----:B------:R-:W-:-:S05]  /*6620*/  IMAD.IADD R11, R1, 0x1, R8 ;  /* 0x00000001010b7824 */ /* 0x000fca00078e0208 */
[----:B-1----:R-:W3:Y:S01]  /*6630*/  LDL.U8 R7, [R11] ;  /* 0x000000000b077983 */ /* 0x002ee20000100000 */
[----:B------:R-:W-:Y:S01]  /*6640*/  BSSY.RECONVERGENT B2, `(.L_x_200) ;  /* 0x0000008000027945 */ /* 0x000fe20003800200 */
[----:B------:R-:W-:Y:S02]  /*6650*/  MOV R8, 0x66c0 ;  /* 0x000066c000087802 */ /* 0x000fe40000000f00 */
[----:B---3--:R-:W-:-:S05]  /*6660*/  I2FP.F32.U32 R7, R7 ;  /* 0x0000000700077245 */ /* 0x008fca0000201000 */
[----:B------:R-:W-:-:S04]  /*6670*/  FADD R7, R7, -R18 ;  /* 0x8000001207077221 */ /* 0x000fc80000000000 */
[----:B------:R-:W1:Y:S02]  /*6680*/  F2F.F64.F32 R22, R7 ;  /* 0x0000000700167310 */ /* 0x000e640000201800 */
[----:B-1----:R-:W-:-:S10]  /*6690*/  DADD R12, -RZ, |R22| ;  /* 0x00000000ff0c7229 */ /* 0x002fd40000000516 */
[----:B------:R-:W-:-:S07]  /*66a0*/  IMAD.MOV.U32 R35, RZ, RZ, R13 ;  /* 0x000000ffff237224 */ /* 0x000fce00078e000d */
[----:B0-2---:R-:W-:Y:S05]  /*66b0*/  CALL.REL.NOINC `($_Z14determineMasksP11pixelCoordsPhS1_S1_jjj$__internal_accurate_pow) ;  /* 0x0000005c00a87944 */ /* 0x005fea0003c00000 */
[----:B------:R-:W-:Y:S05]  /*66c0*/  BSYNC.RECONVERGENT B2 ;  /* 0x0000000000027941 */ /* 0x000fea0003800200 */
.L_x_200:
        /* <DEDUP_REMOVED lines=15> */
.L_x_203:
[----:B------:R-:W-:-:S11]  /*67c0*/  DADD R12, R22, 2 ;  /* 0x40000000160c7429 */ /* 0x000fd60000000000 */
.L_x_202:
[----:B------:R-:W-:Y:S05]  /*67d0*/  BSYNC.RECONVERGENT B2 ;  /* 0x0000000000027941 */ /* 0x000fea0003800200 */
.L_x_201:
[----:B------:R-:W-:-:S04]  /*67e0*/  FSETP.NEU.AND P0, PT, R7, 1, PT ;  /* 0x3f8000000700780b */ /* 0x000fc80003f0d000 */
[----:B------:R-:W-:Y:S02]  /*67f0*/  FSEL R12, R12, RZ, P0 ;  /* 0x000000ff0c0c7208 */ /* 0x000fe40000000000 */
[----:B------:R-:W-:Y:S02]  /*6800*/  FSEL R13, R13, 1.875, P0 ;  /* 0x3ff000000d0d7808 */ /* 0x000fe40000000000 */
[----:B------:R-:W-:-:S04]  /*6810*/  ISETP.NE.AND P0, PT, R9, 0x1, PT ;  /* 0x000000010900780c */ /* 0x000fc80003f05270 */
[----:B------:R-:W-:-:S06]  /*6820*/  DADD R36, R36, R12 ;  /* 0x0000000024247229 */ /* 0x000fcc000000000c */
[----:B------:R3:W4:Y:S03]  /*6830*/  F2F.F32.F64 R7, R36 ;  /* 0x0000002400077310 */ /* 0x0007260000301000 */
[----:B------:R-:W-:Y:S05]  /*6840*/  @!P0 BRA `(.L_x_180) ;  /* 0x0000000400108947 */ /* 0x000fea0003800000 */
[----:B------:R-:W2:Y:S01]  /*6850*/  LDL.U8 R8, [R11+0x1] ;  /* 0x000001000b087983 */ /* 0x000ea20000100000 */
[----:B------:R-:W-:Y:S01]  /*6860*/  BSSY.RECONVERGENT B2, `(.L_x_204) ;  /* 0x0000008000027945 */ /* 0x000fe20003800200 */
[----:B--2---:R-:W-:Y:S02]  /*6870*/  I2FP.F32.U32 R13, R8 ;  /* 0x00000008000d7245 */ /* 0x004fe40000201000 */
[----:B------:R-:W-:-:S03]  /*6880*/  MOV R8, 0x68e0 ;  /* 0x000068e000087802 */ /* 0x000fc60000000f00 */
[----:B------:R-:W-:-:S04]  /*6890*/  FADD R10, R13, -R18 ;  /* 0x800000120d0a7221 */ /* 0x000fc80000000000 */
[----:B------:R-:W0:Y:S02]  /*68a0*/  F2F.F64.F32 R22, R10 ;  /* 0x0000000a00167310 */ /* 0x000e240000201800 */
[----:B0-----:R-:W-:-:S10]  /*68b0*/  DADD R12, -RZ, |R22| ;  /* 0x00000000ff0c7229 */ /* 0x001fd40000000516 */
[----:B------:R-:W-:-:S07]  /*68c0*/  IMAD.MOV.U32 R35, RZ, RZ, R13 ;  /* 0x000000ffff237224 */ /* 0x000fce00078e000d */
[----:B---34-:R-:W-:Y:S05]  /*68d0*/  CALL.REL.NOINC `($_Z14determineMasksP11pixelCoordsPhS1_S1_jjj$__internal_accurate_pow) ;  /* 0x0000005c00207944 */ /* 0x018fea0003c00000 */
[----:B------:R-:W-:Y:S05]  /*68e0*/  BSYNC.RECONVERGENT B2 ;  /* 0x0000000000027941 */ /* 0x000fea0003800200 */
.L_x_204:
        /* <DEDUP_REMOVED lines=15> */
.L_x_207:
[----:B------:R-:W-:-:S11]  /*69e0*/  DADD R12, R22, 2 ;  /* 0x40000000160c7429 */ /* 0x000fd60000000000 */
.L_x_206:
[----:B------:R-:W-:Y:S05]  /*69f0*/  BSYNC.RECONVERGENT B2 ;  /* 0x0000000000027941 */ /* 0x000fea0003800200 */
.L_x_205:
[----:B------:R-:W0:Y:S01]  /*6a00*/  F2F.F64.F32 R16, R7 ;  /* 0x0000000700107310 */ /* 0x000e220000201800 */
[----:B------:R-:W-:-:S04]  /*6a10*/  FSETP.NEU.AND P0, PT, R10, 1, PT ;  /* 0x3f8000000a00780b */ /* 0x000fc80003f0d000 */
[----:B------:R-:W-:Y:S02]  /*6a20*/  FSEL R12, R12, RZ, P0 ;  /* 0x000000ff0c0c7208 */ /* 0x000fe40000000000 */
[----:B------:R-:W-:Y:S02]  /*6a30*/  FSEL R13, R13, 1.875, P0 ;  /* 0x3ff000000d0d7808 */ /* 0x000fe40000000000 */
[----:B------:R-:W-:-:S04]  /*6a40*/  ISETP.NE.AND P0, PT, R9, 0x2, PT ;  /* 0x000000020900780c */ /* 0x000fc80003f05270 */
[----:B0-----:R-:W-:-:S06]  /*6a50*/  DADD R12, R16, R12 ;  /* 0x00000000100c7229 */ /* 0x001fcc000000000c */
[----:B------:R0:W1:Y:S03]  /*6a60*/  F2F.F32.F64 R7, R12 ;  /* 0x0000000c00077310 */ /* 0x0000660000301000 */
[----:B------:R-:W-:Y:S05]  /*6a70*/  @!P0 BRA `(.L_x_180) ;  /* 0x0000000000848947 */ /* 0x000fea0003800000 */
[----:B------:R-:W2:Y:S01]  /*6a80*/  LDL.U8 R11, [R11+0x2] ;  /* 0x000002000b0b7983 */ /* 0x000ea20000100000 */
[----:B------:R-:W-:Y:S01]  /*6a90*/  BSSY.RECONVERGENT B2, `(.L_x_208) ;  /* 0x0000008000027945 */ /* 0x000fe20003800200 */
[----:B------:R-:W-:Y:S02]  /*6aa0*/  MOV R8, 0x6b10 ;  /* 0x00006b1000087802 */ /* 0x000fe40000000f00 */
[----:B--2---:R-:W-:-:S05]  /*6ab0*/  I2FP.F32.U32 R9, R11 ;  /* 0x0000000b00097245 */ /* 0x004fca0000201000 */
[----:B------:R-:W-:-:S04]  /*6ac0*/  FADD R18, R9, -R18 ;  /* 0x8000001209127221 */ /* 0x000fc80000000000 */
[----:B------:R-:W0:Y:S02]  /*6ad0*/  F2F.F64.F32 R22, R18 ;  /* 0x0000001200167310 */ /* 0x000e240000201800 */
[----:B0-----:R-:W-:-:S10]  /*6ae0*/  DADD R12, -RZ, |R22| ;  /* 0x00000000ff0c7229 */ /* 0x001fd40000000516 */
[----:B------:R-:W-:-:S07]  /*6af0*/  IMAD.MOV.U32 R35, RZ, RZ, R13 ;  /* 0x000000ffff237224 */ /* 0x000fce00078e000d */
[----:B-1----:R-:W-:Y:S05]  /*6b00*/  CALL.REL.NOINC `($_Z14determineMasksP11pixelCoordsPhS1_S1_jjj$__internal_accurate_pow) ;  /* 0x0000005800947944 */ /* 0x002fea0003c00000 */
[----:B------:R-:W-:Y:S05]  /*6b10*/  BSYNC.RECONVERGENT B2 ;  /* 0x0000000000027941 */ /* 0x000fea0003800200 */
.L_x_208:
        /* <DEDUP_REMOVED lines=15> */
.L_x_211:
[----:B------:R-:W-:-:S11]  /*6c10*/  DADD R12, R22, 2 ;  /* 0x40000000160c7429 */ /* 0x000fd60000000000 */
.L_x_210:
[----:B------:R-:W-:Y:S05]  /*6c20*/  BSYNC.RECONVERGENT B2 ;  /* 0x0000000000027941 */ /* 0x000fea0003800200 */
.L_x_209:
[----:B------:R-:W0:Y:S01]  /*6c30*/  F2F.F64.F32 R10, R7 ;  /* 0x00000007000a7310 */ /* 0x000e220000201800 */
[----:B------:R-:W-:-:S04]  /*6c40*/  FSETP.NEU.AND P0, PT, R18, 1, PT ;  /* 0x3f8000001200780b */ /* 0x000fc80003f0d000 */
[----:B------:R-:W-:Y:S02]  /*6c50*/  FSEL R8, R12, RZ, P0 ;  /* 0x000000ff0c087208 */ /* 0x000fe40000000000 */
[----:B------:R-:W-:-:S06]  /*6c60*/  FSEL R9, R13, 1.875, P0 ;  /* 0x3ff000000d097808 */ /* 0x000fcc0000000000 */
[----:B0-----:R-:W-:-:S06]  /*6c70*/  DADD R8, R10, R8 ;  /* 0x000000000a087229 */ /* 0x001fcc0000000008 */
[----:B------:R0:W1:Y:S05]  /*6c80*/  F2F.F32.F64 R7, R8 ;  /* 0x0000000800077310 */ /* 0x00006a0000301000 */
.L_x_180:
[----:B------:R-:W-:Y:S05]  /*6c90*/  BSYNC.RECONVERGENT B1 ;  /* 0x0000000000017941 */ /* 0x000fea0003800200 */
.L_x_179:
[----:B0-----:R-:W0:Y:S01]  /*6ca0*/  MUFU.RCP R9, R4 ;  /* 0x0000000400097308 */ /* 0x001e220000001000 */
[----:B------:R-:W-:Y:S07]  /*6cb0*/  BSSY.RECONVERGENT B1, `(.L_x_212) ;  /* 0x000000c000017945 */ /* 0x000fee0003800200 */
[----:B-1--4-:R-:W1:Y:S01]  /*6cc0*/  FCHK P0, R7, R4 ;  /* 0x0000000407007302 */ /* 0x012e620000000000 */
        /* <DEDUP_REMOVED lines=8> */
[----:B--23--:R-:W-:Y:S05]  /*6d50*/  CALL.REL.NOINC `($__internal_1_$__cuda_sm3x_div_rn_noftz_f32_slowpath) ;  /* 0x0000005000647944 */ /* 0x00cfea0003c00000 */
[----:B------:R-:W-:-:S07]  /*6d60*/  IMAD.MOV.U32 R9, RZ, RZ, R17 ;  /* 0x000000ffff097224 */ /* 0x000fce00078e0011 */
.L_x_213:
[----:B------:R-:W-:Y:S05]  /*6d70*/  BSYNC.RECONVERGENT B1 ;  /* 0x0000000000017941 */ /* 0x000fea0003800200 */
.L_x_212:
[----:B------:R-:W-:Y:S01]  /*6d80*/  ISETP.NE.AND P0, PT, R14, RZ, PT ;  /* 0x000000ff0e00720c */ /* 0x000fe20003f05270 */
[----:B------:R-:W-:-:S12]  /*6d90*/  BSSY.RECONVERGENT B1, `(.L_x_214) ;  /* 0x000008a000017945 */ /* 0x000fd80003800200 */
[----:B------:R-:W-:Y:S05]  /*6da0*/  @!P0 BRA `(.L_x_215) ;  /* 0x0000000800208947 */ /* 0x000fea0003800000 */
[C---:B------:R-:W-:Y:S01]  /*6db0*/  ISETP.GE.U32.AND P0, PT, R14.reuse, 0x10, PT ;  /* 0x000000100e00780c */ /* 0x040fe20003f06070 */
[----:B------:R-:W-:Y:S01]  /*6dc0*/  BSSY.RECONVERGENT B2, `(.L_x_216) ;  /* 0x0000042000027945 */ /* 0x000fe20003800200 */
[----:B------:R-:W-:Y:S01]  /*6dd0*/  LOP3.LUT R20, R14, 0xf, RZ, 0xc0, !PT ;  /* 0x0000000f0e147812 */ /* 0x000fe200078ec0ff */
[----:B------:R-:W-:-:S03]  /*6de0*/  IMAD.MOV.U32 R4, RZ, RZ, RZ ;  /* 0x000000ffff047224 */ /* 0x000fc600078e00ff */
[----:B------:R-:W-:-:S07]  /*6df0*/  ISETP.NE.AND P1, PT, R20, RZ, PT ;  /* 0x000000ff1400720c */ /* 0x000fce0003f25270 */
[----:B------:R-:W-:Y:S06]  /*6e00*/  @!P0 BRA `(.L_x_217) ;  /* 0x0000000000f48947 */ /* 0x000fec0003800000 */
[C---:B------:R-:W-:Y:S01]  /*6e10*/  LOP3.LUT R10, R14.reuse, 0x1fffff0, RZ, 0xc0, !PT ;  /* 0x01fffff00e0a7812 */ /* 0x040fe200078ec0ff */
[----:B------:R-:W-:Y:S01]  /*6e20*/  VIADD R8, R1, 0x1c ;  /* 0x0000001c01087836 */ /* 0x000fe20000000000 */
[----:B------:R-:W-:-:S03]  /*6e30*/  LOP3.LUT R4, R14, 0xf0, RZ, 0xc0, !PT ;  /* 0x000000f00e047812 */ /* 0x000fc600078ec0ff */
[----:B------:R-:W-:-:S07]  /*6e40*/  IMAD.MOV R10, RZ, RZ, -R10 ;  /* 0x000000ffff0a7224 */ /* 0x000fce00078e0a0a */
.L_x_218:
[----:B------:R-:W4:Y:S04]  /*6e50*/  LDL.U16 R12, [R8+-0xe] ;  /* 0xfffff200080c7983 */ /* 0x000f280000100400 */
[----:B------:R-:W5:Y:S04]  /*6e60*/  LDL R13, [R8+-0xc] ;  /* 0xfffff400080d7983 */ /* 0x000f680000100800 */
[----:B------:R-:W2:Y:S04]  /*6e70*/  LDL R17, [R8+-0x8] ;  /* 0xfffff80008117983 */ /* 0x000ea80000100800 */
[----:B------:R-:W3:Y:S04]  /*6e80*/  LDL R19, [R8+-0x4] ;  /* 0xfffffc0008137983 */ /* 0x000ee80000100800 */
[----:B------:R0:W3:Y:S01]  /*6e90*/  LDL.U16 R21, [R8] ;  /* 0x0000000008157983 */ /* 0x0000e20000100400 */
[----:B------:R-:W-:-:S05]  /*6ea0*/  VIADD R10, R10, 0x10 ;  /* 0x000000100a0a7836 */ /* 0x000fca0000000000 */
[----:B------:R-:W-:Y:S01]  /*6eb0*/  ISETP.NE.AND P0, PT, R10, RZ, PT ;  /* 0x000000ff0a00720c */ /* 0x000fe20003f05270 */
[----:B0-----:R-:W-:Y:S01]  /*6ec0*/  VIADD R8, R8, 0x10 ;  /* 0x0000001008087836 */ /* 0x001fe20000000000 */
[C---:B----4-:R-:W-:Y:S02]  /*6ed0*/  PRMT R11, R12.reuse, 0x7770, RZ ;  /* 0x000077700c0b7816 */ /* 0x050fe400000000ff */
[----:B------:R-:W-:Y:S02]  /*6ee0*/  PRMT R12, R12, 0x7771, RZ ;  /* 0x000077710c0c7816 */ /* 0x000fe400000000ff */
[----:B------:R-:W-:Y:S02]  /*6ef0*/  I2FP.F32.U32 R16, R11 ;  /* 0x0000000b00107245 */ /* 0x000fe40000201000 */
[C---:B-----5:R-:W-:Y:S02]  /*6f00*/  PRMT R15, R13.reuse, 0x7770, RZ ;  /* 0x000077700d0f7816 */ /* 0x060fe400000000ff */
        /* <DEDUP_REMOVED lines=11> */
[----:B--2---:R-:W-:-:S02]  /*6fc0*/  PRMT R3, R17, 0x7770, RZ ;  /* 0x0000777011037816 */ /* 0x004fc400000000ff */
        /* <DEDUP_REMOVED lines=11> */
[----:B---3--:R-:W-:Y:S02]  /*7080*/  PRMT R3, R19, 0x7770, RZ ;  /* 0x0000777013037816 */ /* 0x008fe400000000ff */
        /* <DEDUP_REMOVED lines=21> */
.L_x_217:
[----:B------:R-:W-:Y:S05]  /*71e0*/  BSYNC.RECONVERGENT B2 ;  /* 0x0000000000027941 */ /* 0x000fea0003800200 */
.L_x_216:
[----:B------:R-:W-:Y:S05]  /*71f0*/  @!P1 BRA `(.L_x_215) ;  /* 0x00000004000c9947 */ /* 0x000fea0003800000 */
[----:B------:R-:W-:Y:S01]  /*7200*/  ISETP.GE.U32.AND P0, PT, R20, 0x8, PT ;  /* 0x000000081400780c */ /* 0x000fe20003f06070 */
[----:B------:R-:W-:Y:S01]  /*7210*/  BSSY.RECONVERGENT B2, `(.L_x_219) ;  /* 0x000001e000027945 */ /* 0x000fe20003800200 */
[----:B------:R-:W-:-:S04]  /*7220*/  LOP3.LUT R21, R14, 0x7, RZ, 0xc0, !PT ;  /* 0x000000070e157812 */ /* 0x000fc800078ec0ff */
[----:B------:R-:W-:-:S07]  /*7230*/  ISETP.NE.AND P1, PT, R21, RZ, PT ;  /* 0x000000ff1500720c */ /* 0x000fce0003f25270 */
[----:B------:R-:W-:Y:S06]  /*7240*/  @!P0 BRA `(.L_x_220) ;  /* 0x0000000000688947 */ /* 0x000fec0003800000 */
[----:B------:R-:W-:-:S05]  /*7250*/  IMAD.IADD R19, R1, 0x1, R4 ;  /* 0x0000000101137824 */ /* 0x000fca00078e0204 */
[----:B------:R-:W4:Y:S04]  /*7260*/  LDL.U8 R8, [R19+0xe] ;  /* 0x00000e0013087983 */ /* 0x000f280000100000 */
[----:B------:R-:W5:Y:S04]  /*7270*/  LDL.U8 R10, [R19+0xf] ;  /* 0x00000f00130a7983 */ /* 0x000f680000100000 */
[----:B------:R-:W2:Y:S04]  /*7280*/  LDL.U8 R12, [R19+0x10] ;  /* 0x00001000130c7983 */ /* 0x000ea80000100000 */
[----:B------:R-:W3:Y:S04]  /*7290*/  LDL.U8 R13, [R19+0x11] ;  /* 0x00001100130d7983 */ /* 0x000ee80000100000 */
[----:B------:R-:W3:Y:S04]  /*72a0*/  LDL.U8 R15, [R19+0x12] ;  /* 0x00001200130f7983 */ /* 0x000ee80000100000 */
[----:B------:R-:W3:Y:S04]  /*72b0*/  LDL.U8 R16, [R19+0x13] ;  /* 0x0000130013107983 */ /* 0x000ee80000100000 */
[----:B------:R-:W3:Y:S04]  /*72c0*/  LDL.U8 R17, [R19+0x14] ;  /* 0x0000140013117983 */ /* 0x000ee80000100000 */
[----:B------:R-:W3:Y:S01]  /*72d0*/  LDL.U8 R18, [R19+0x15] ;  /* 0x0000150013127983 */ /* 0x000ee20000100000 */
[----:B------:R-:W-:Y:S01]  /*72e0*/  VIADD R4, R4, 0x8 ;  /* 0x0000000804047836 */ /* 0x000fe20000000000 */
[----:B----4-:R-:W-:-:S02]  /*72f0*/  I2FP.F32.U32 R8, R8 ;  /* 0x0000000800087245 */ /* 0x010fc40000201000 */
[----:B-----5:R-:W-:-:S03]  /*7300*/  I2FP.F32.U32 R11, R10 ;  /* 0x0000000a000b7245 */ /* 0x020fc60000201000 */
[----:B------:R-:W-:Y:S01]  /*7310*/  FADD R8, R3, R8 ;  /* 0x0000000803087221 */ /* 0x000fe20000000000 */
[----:B--2---:R-:W-:-:S03]  /*7320*/  I2FP.F32.U32 R3, R12 ;  /* 0x0000000c00037245 */ /* 0x004fc60000201000 */
[----:B------:R-:W-:Y:S01]  /*7330*/  FADD R8, R8, R11 ;  /* 0x0000000b08087221 */ /* 0x000fe20000000000 */
[----:B---3--:R-:W-:-:S03]  /*7340*/  I2FP.F32.U32 R10, R13 ;  /* 0x0000000d000a7245 */ /* 0x008fc60000201000 */
        /* <DEDUP_REMOVED lines=10> */
.L_x_220:
[----:B------:R-:W-:Y:S05]  /*73f0*/  BSYNC.RECONVERGENT B2 ;  /* 0x0000000000027941 */ /* 0x000fea0003800200 */
.L_x_219:
        /* <DEDUP_REMOVED lines=18> */
[----:B------:R-:W-:-:S04]  /*7520*/  FADD R3, R10, R3 ;  /* 0x000000030a037221 */ /* 0x000fc80000000000 */
[----:B------:R-:W-:-:S07]  /*7530*/  FADD R3, R3, R12 ;  /* 0x0000000c03037221 */ /* 0x000fce0000000000 */
.L_x_222:
[----:B------:R-:W-:Y:S05]  /*7540*/  BSYNC.RECONVERGENT B2 ;  /* 0x0000000000027941 */ /* 0x000fea0003800200 */
.L_x_221:
[----:B------:R-:W-:Y:S05]  /*7550*/  @!P1 BRA `(.L_x_215) ;  /* 0x0000000000349947 */ /* 0x000fea0003800000 */
[----:B------:R-:W-:-:S05]  /*7560*/  IMAD.IADD R10, R1, 0x1, R4 ;  /* 0x00000001010a7824 */ /* 0x000fca00078e0204 */
[----:B------:R-:W4:Y:S01]  /*7570*/  LDL.U8 R4, [R10+0xe] ;  /* 0x00000e000a047983 */ /* 0x000f220000100000 */
[----:B------:R-:W-:Y:S02]  /*7580*/  ISETP.NE.AND P0, PT, R15, 0x1, PT ;  /* 0x000000010f00780c */ /* 0x000fe40003f05270 */
[----:B----4-:R-:W-:-:S05]  /*7590*/  I2FP.F32.U32 R4, R4 ;  /* 0x0000000400047245 */ /* 0x010fca0000201000 */
[----:B------:R-:W-:-:S06]  /*75a0*/  FADD R3, R3, R4 ;  /* 0x0000000403037221 */ /* 0x000fcc0000000000 */
[----:B------:R-:W-:Y:S05]  /*75b0*/  @!P0 BRA `(.L_x_215) ;  /* 0x00000000001c8947 */ /* 0x000fea0003800000 */
[----:B------:R-:W-:Y:S01]  /*75c0*/  ISETP.NE.AND P0, PT, R15, 0x2, PT ;  /* 0x000000020f00780c */ /* 0x000fe20003f05270 */
[----:B------:R-:W4:-:S12]  /*75d0*/  LDL.U8 R4, [R10+0xf] ;  /* 0x00000f000a047983 */ /* 0x000f180000100000 */
[----:B------:R-:W5:Y:S01]  /*75e0*/  @P0 LDL.U8 R8, [R10+0x10] ;  /* 0x000010000a080983 */ /* 0x000f620000100000 */
[----:B----4-:R-:W-:-:S05]  /*75f0*/  I2FP.F32.U32 R4, R4 ;  /* 0x0000000400047245 */ /* 0x010fca0000201000 */
[----:B------:R-:W-:Y:S01]  /*7600*/  FADD R3, R3, R4 ;  /* 0x0000000403037221 */ /* 0x000fe20000000000 */
[----:B-----5:R-:W-:-:S05]  /*7610*/  @P0 I2FP.F32.U32 R8, R8 ;  /* 0x0000000800080245 */ /* 0x020fca0000201000 */
[----:B------:R-:W-:-:S07]  /*7620*/  @P0 FADD R3, R3, R8 ;  /* 0x0000000803030221 */ /* 0x000fce0000000000 */
.L_x_215:
[----:B------:R-:W-:Y:S05]  /*7630*/  BSYNC.RECONVERGENT B1 ;  /* 0x0000000000017941 */ /* 0x000fea0003800200 */
.L_x_214:
[C---:B------:R-:W-:Y:S01]  /*7640*/  LOP3.LUT R10, R14.reuse, 0xff, RZ, 0xc0, !PT ;  /* 0x000000ff0e0a7812 */ /* 0x040fe200078ec0ff */
        /* <DEDUP_REMOVED lines=12> */
[----:B------:R-:W-:Y:S01]  /*7710*/  MOV R12, 0x7740 ;  /* 0x00007740000c7802 */ /* 0x000fe20000000f00 */
[----:B------:R-:W-:-:S07]  /*7720*/  IMAD.MOV.U32 R4, RZ, RZ, R10 ;  /* 0x000000ffff047224 */ /* 0x000fce00078e000a */
[----:B--23--:R-:W-:Y:S05]  /*7730*/  CALL.REL.NOINC `($__internal_1_$__cuda_sm3x_div_rn_noftz_f32_slowpath) ;  /* 0x0000004400ec7944 */ /* 0x00cfea0003c00000 */
[----:B------:R-:W-:-:S07]  /*7740*/  IMAD.MOV.U32 R19, RZ, RZ, R17 ;  /* 0x000000ffff137224 */ /* 0x000fce00078e0011 */
.L_x_224:
[----:B------:R-:W-:Y:S05]  /*7750*/  BSYNC.RECONVERGENT B1 ;  /* 0x0000000000017941 */ /* 0x000fea0003800200 */
.L_x_223:
[----:B------:R-:W-:Y:S04]  /*7760*/  BSSY.RECONVERGENT B1, `(.L_x_225) ;  /* 0x00000fe000017945 */ /* 0x000fe80003800200 */
[----:B------:R-:W-:Y:S05]  /*7770*/  @!P0 BRA `(.L_x_226) ;  /* 0x0000000c00f08947 */ /* 0x000fea0003800000 */
[C---:B------:R-:W-:Y:S01]  /*7780*/  ISETP.GE.U32.AND P0, PT, R14.reuse, 0x4, PT ;  /* 0x000000040e00780c */ /* 0x040fe20003f06070 */
[----:B------:R-:W-:Y:S01]  /*7790*/  BSSY.RECONVERGENT B2, `(.L_x_227) ;  /* 0x0000090000027945 */ /* 0x000fe20003800200 */
[----:B------:R-:W-:Y:S01]  /*77a0*/  LOP3.LUT R18, R14, 0x3, RZ, 0xc0, !PT ;  /* 0x000000030e127812 */ /* 0x000fe200078ec0ff */
[----:B------:R-:W-:-:S10]  /*77b0*/  IMAD.MOV.U32 R4, RZ, RZ, RZ ;  /* 0x000000ffff047224 */ /* 0x000fd400078e00ff */
[----:B------:R-:W-:Y:S05]  /*77c0*/  @!P0 BRA `(.L_x_228) ;  /* 0x0000000800308947 */ /* 0x000fea0003800000 */
[C---:B------:R-:W-:Y:S01]  /*77d0*/  LOP3.LUT R8, R14.reuse, 0x1fffffc, RZ, 0xc0, !PT ;  /* 0x01fffffc0e087812 */ /* 0x040fe200078ec0ff */
[----:B------:R-:W-:Y:S01]  /*77e0*/  VIADD R15, R1, 0x11 ;  /* 0x00000011010f7836 */ /* 0x000fe20000000000 */
[----:B------:R-:W-:-:S03]  /*77f0*/  LOP3.LUT R4, R14, 0xfc, RZ, 0xc0, !PT ;  /* 0x000000fc0e047812 */ /* 0x000fc600078ec0ff */
[----:B------:R-:W-:-:S07]  /*7800*/  IMAD.MOV R14, RZ, RZ, -R8 ;  /* 0x000000ffff0e7224 */ /* 0x000fce00078e0a08 */
.L_x_245:
[----:B------:R-:W4:Y:S01]  /*7810*/  LDL.U8 R8, [R15+-0x3] ;  /* 0xfffffd000f087983 */ /* 0x000f220000100000 */
[----:B------:R-:W-:Y:S01]  /*7820*/  BSSY.RECONVERGENT B3, `(.L_x_229) ;  /* 0x0000008000037945 */ /* 0x000fe20003800200 */
[----:B----4-:R-:W-:-:S05]  /*7830*/  I2FP.F32.U32 R8, R8 ;  /* 0x0000000800087245 */ /* 0x010fca0000201000 */
[----:B------:R-:W-:Y:S01]  /*7840*/  FADD R11, R8, -R19 ;  /* 0x80000013080b7221 */ /* 0x000fe20000000000 */
[----:B------:R-:W-:-:S03]  /*7850*/  MOV R8, 0x78a0 ;  /* 0x000078a000087802 */ /* 0x000fc60000000f00 */
[----:B0-----:R-:W0:Y:S02]  /*7860*/  F2F.F64.F32 R22, R11 ;  /* 0x0000000b00167310 */ /* 0x001e240000201800 */
[----:B0-----:R-:W-:-:S10]  /*7870*/  DADD R12, -RZ, |R22| ;  /* 0x00000000ff0c7229 */ /* 0x001fd40000000516 */
[----:B-1----:R-:W-:-:S07]  /*7880*/  IMAD.MOV.U32 R35, RZ, RZ, R13 ;  /* 0x000000ffff237224 */ /* 0x002fce00078e000d */
[----:B--23--:R-:W-:Y:S05]  /*7890*/  CALL.REL.NOINC `($_Z14determineMasksP11pixelCoordsPhS1_S1_jjj$__internal_accurate_pow) ;  /* 0x0000004c00307944 */ /* 0x00cfea0003c00000 */
[----:B------:R-:W-:Y:S05]  /*78a0*/  BSYNC.RECONVERGENT B3 ;  /* 0x0000000000037941 */ /* 0x000fea0003800200 */
.L_x_229:
        /* <DEDUP_REMOVED lines=15> */
.L_x_232:
[----:B------:R-:W-:-:S11]  /*79a0*/  DADD R12, R22, 2 ;  /* 0x40000000160c7429 */ /* 0x000fd60000000000 */
.L_x_231:
[----:B------:R-:W-:Y:S05]  /*79b0*/  BSYNC.RECONVERGENT B3 ;  /* 0x0000000000037941 */ /* 0x000fea0003800200 */
.L_x_230:
[----:B------:R-:W2:Y:S01]  /*79c0*/  LDL.U8 R8, [R15+-0x2] ;  /* 0xfffffe000f087983 */ /* 0x000ea20000100000 */
[----:B------:R-:W0:Y:S01]  /*79d0*/  F2F.F64.F32 R16, R7 ;  /* 0x0000000700107310 */ /* 0x000e220000201800 */
[----:B------:R-:W-:Y:S01]  /*79e0*/  FSETP.NEU.AND P0, PT, R11, 1, PT ;  /* 0x3f8000000b00780b */ /* 0x000fe20003f0d000 */
[----:B------:R-:W-:Y:S03]  /*79f0*/  BSSY.RECONVERGENT B3, `(.L_x_233) ;  /* 0x000000c000037945 */ /* 0x000fe60003800200 */
[----:B------:R-:W-:Y:S02]  /*7a00*/  FSEL R12, R12, RZ, P0 ;  /* 0x000000ff0c0c7208 */ /* 0x000fe40000000000 */
[----:B------:R-:W-:-:S06]  /*7a10*/  FSEL R13, R13, 1.875, P0 ;  /* 0x3ff000000d0d7808 */ /* 0x000fcc0000000000 */
[----:B0-----:R-:W-:-:S06]  /*7a20*/  DADD R16, R16, R12 ;  /* 0x0000000010107229 */ /* 0x001fcc000000000c */
[----:B------:R-:W-:Y:S01]  /*7a30*/  F2F.F32.F64 R11, R16 ;  /* 0x00000010000b7310 */ /* 0x000fe20000301000 */
[----:B--2---:R-:W-:-:S05]  /*7a40*/  I2FP.F32.U32 R8, R8 ;  /* 0x0000000800087245 */ /* 0x004fca0000201000 */
[----:B------:R-:W-:Y:S01]  /*7a50*/  FADD R22, R8, -R19 ;  /* 0x8000001308167221 */ /* 0x000fe20000000000 */
[----:B------:R-:W-:-:S03]  /*7a60*/  MOV R8, 0x7ab0 ;  /* 0x00007ab000087802 */ /* 0x000fc60000000f00 */
[----:B------:R-:W0:Y:S02]  /*7a70*/  F2F.F64.F32 R36, R22 ;  /* 0x0000001600247310 */ /* 0x000e240000201800 */
[----:B0-----:R-:W-:-:S10]  /*7a80*/  DADD R12, -RZ, |R36| ;  /* 0x00000000ff0c7229 */ /* 0x001fd40000000524 */
[----:B------:R-:W-:-:S07]  /*7a90*/  IMAD.MOV.U32 R35, RZ, RZ, R13 ;  /* 0x000000ffff237224 */ /* 0x000fce00078e000d */
[----:B------:R-:W-:Y:S05]  /*7aa0*/  CALL.REL.NOINC `($_Z14determineMasksP11pixelCoordsPhS1_S1_jjj$__internal_accurate_pow) ;  /* 0x0000004800ac7944 */ /* 0x000fea0003c00000 */
[----:B------:R-:W-:Y:S05]  /*7ab0*/  BSYNC.RECONVERGENT B3 ;  /* 0x0000000000037941 */ /* 0x000fea0003800200 */
.L_x_233:
        /* <DEDUP_REMOVED lines=15> */
.L_x_236:
[----:B------:R-:W-:-:S11]  /*7bb0*/  DADD R12, R36, 2 ;  /* 0x40000000240c7429 */ /* 0x000fd60000000000 */
.L_x_235:
[----:B------:R-:W-:Y:S05]  /*7bc0*/  BSYNC.RECONVERGENT B3 ;  /* 0x0000000000037941 */ /* 0x000fea0003800200 */
.L_x_234:
        /* <DEDUP_REMOVED lines=16> */
.L_x_237:
        /* <DEDUP_REMOVED lines=15> */
.L_x_240:
[----:B------:R-:W-:-:S11]  /*7dc0*/  DADD R12, R36, 2 ;  /* 0x40000000240c7429 */ /* 0x000fd60000000000 */
.L_x_239:
[----:B------:R-:W-:Y:S05]  /*7dd0*/  BSYNC.RECONVERGENT B3 ;  /* 0x0000000000037941 */ /* 0x000fea0003800200 */
.L_x_238:
[----:B------:R-:W2:Y:S01]  /*7de0*/  LDL.U8 R8, [R15] ;  /* 0x000000000f087983 */ /* 0x000ea20000100000 */
        /* <DEDUP_REMOVED lines=15> */
.L_x_241:
        /* <DEDUP_REMOVED lines=15> */
.L_x_244:
[----:B------:R-:W-:-:S11]  /*7fd0*/  DADD R12, R36, 2 ;  /* 0x40000000240c7429 */ /* 0x000fd60000000000 */
.L_x_243:
[----:B------:R-:W-:Y:S05]  /*7fe0*/  BSYNC.RECONVERGENT B3 ;  /* 0x0000000000037941 */ /* 0x000fea0003800200 */
.L_x_242:
        /* <DEDUP_REMOVED lines=10> */
.L_x_228:
[----:B------:R-:W-:Y:S05]  /*8090*/  BSYNC.RECONVERGENT B2 ;  /* 0x0000000000027941 */ /* 0x000fea0003800200 */
.L_x_227:
[----:B------:R-:W-:-:S13]  /*80a0*/  ISETP.NE.AND P0, PT, R18, RZ, PT ;  /* 0x000000ff1200720c */ /* 0x000fda0003f05270 */
[----:B------:R-:W-:Y:S05]  /*80b0*/  @!P0 BRA `(.L_x_226) ;  /* 0x0000000400a08947 */ /* 0x000fea0003800000 */
[----:B------:R-:W-:-:S05]  /*80c0*/  IMAD.IADD R11, R1, 0x1, R4 ;  /* 0x00000001010b7824 */ /* 0x000fca00078e0204 */
[----:B------:R-:W4:Y:S01]  /*80d0*/  LDL.U8 R4, [R11+0xe] ;  /* 0x00000e000b047983 */ /* 0x000f220000100000 */
[----:B------:R-:W-:Y:S01]  /*80e0*/  BSSY.RECONVERGENT B2, `(.L_x_246) ;  /* 0x0000008000027945 */ /* 0x000fe20003800200 */
[----:B------:R-:W-:Y:S02]  /*80f0*/  MOV R8, 0x8160 ;  /* 0x0000816000087802 */ /* 0x000fe40000000f00 */
[----:B----4-:R-:W-:-:S05]  /*8100*/  I2FP.F32.U32 R4, R4 ;  /* 0x0000000400047245 */ /* 0x010fca0000201000 */
[----:B------:R-:W-:-:S04]  /*8110*/  FADD R4, R4, -R19 ;  /* 0x8000001304047221 */ /* 0x000fc80000000000 */
[----:B------:R-:W4:Y:S02]  /*8120*/  F2F.F64.F32 R14, R4 ;  /* 0x00000004000e7310 */ /* 0x000f240000201800 */
[----:B----4-:R-:W-:-:S10]  /*8130*/  DADD R12, -RZ, |R14| ;  /* 0x00000000ff0c7229 */ /* 0x010fd4000000050e */
[----:B------:R-:W-:-:S07]  /*8140*/  IMAD.MOV.U32 R35, RZ, RZ, R13 ;  /* 0x000000ffff237224 */ /* 0x000fce00078e000d */
[----:B0123--:R-:W-:Y:S05]  /*8150*/  CALL.REL.NOINC `($_Z14determineMasksP11pixelCoordsPhS1_S1_jjj$__internal_accurate_pow) ;  /* 0x0000004400007944 */ /* 0x00ffea0003c00000 */
[----:B------:R-:W-:Y:S05]  /*8160*/  BSYNC.RECONVERGENT B2 ;  /* 0x0000000000027941 */ /* 0x000fea0003800200 */
.L_x_246:
        /* <DEDUP_REMOVED lines=15> */
.L_x_249:
[----:B------:R-:W-:-:S11]  /*8260*/  DADD R12, R14, 2 ;  /* 0x400000000e0c7429 */ /* 0x000fd60000000000 */
.L_x_248:
[----:B------:R-:W-:Y:S05]  /*8270*/  BSYNC.RECONVERGENT B2 ;  /* 0x0000000000027941 */ /* 0x000fea0003800200 */
.L_x_247:
[----:B------:R-:W0:Y:S01]  /*8280*/  F2F.F64.F32 R14, R7 ;  /* 0x00000007000e7310 */ /* 0x000e220000201800 */
[----:B------:R-:W-:-:S04]  /*8290*/  FSETP.NEU.AND P0, PT, R4, 1, PT ;  /* 0x3f8000000400780b */ /* 0x000fc80003f0d000 */
[----:B------:R-:W-:Y:S02]  /*82a0*/  FSEL R12, R12, RZ, P0 ;  /* 0x000000ff0c0c7208 */ /* 0x000fe40000000000 */
[----:B------:R-:W-:Y:S02]  /*82b0*/  FSEL R13, R13, 1.875, P0 ;  /* 0x3ff000000d0d7808 */ /* 0x000fe40000000000 */
[----:B------:R-:W-:-:S04]  /*82c0*/  ISETP.NE.AND P0, PT, R18, 0x1, PT ;  /* 0x000000011200780c */ /* 0x000fc80003f05270 */
[----:B0-----:R-:W-:-:S06]  /*82d0*/  DADD R12, R14, R12 ;  /* 0x000000000e0c7229 */ /* 0x001fcc000000000c */
[----:B------:R4:W0:Y:S03]  /*82e0*/  F2F.F32.F64 R7, R12 ;  /* 0x0000000c00077310 */ /* 0x0008260000301000 */
[----:B------:R-:W-:Y:S05]  /*82f0*/  @!P0 BRA `(.L_x_226) ;  /* 0x0000000400108947 */ /* 0x000fea0003800000 */
[----:B------:R-:W2:Y:S01]  /*8300*/  LDL.U8 R4, [R11+0xf] ;  /* 0x00000f000b047983 */ /* 0x000ea20000100000 */
[----:B------:R-:W-:Y:S01]  /*8310*/  BSSY.RECONVERGENT B2, `(.L_x_250) ;  /* 0x0000008000027945 */ /* 0x000fe20003800200 */
[----:B------:R-:W-:Y:S02]  /*8320*/  MOV R8, 0x8390 ;  /* 0x0000839000087802 */ /* 0x000fe40000000f00 */
[----:B--2---:R-:W-:-:S05]  /*8330*/  I2FP.F32.U32 R4, R4 ;  /* 0x0000000400047245 */ /* 0x004fca0000201000 */
[----:B------:R-:W-:-:S04]  /*8340*/  FADD R4, R4, -R19 ;  /* 0x8000001304047221 */ /* 0x000fc80000000000 */
[----:B------:R-:W4:Y:S02]  /*8350*/  F2F.F64.F32 R14, R4 ;  /* 0x00000004000e7310 */ /* 0x000f240000201800 */
[----:B----4-:R-:W-:-:S10]  /*8360*/  DADD R12, -RZ, |R14| ;  /* 0x00000000ff0c7229 */ /* 0x010fd4000000050e */
[----:B------:R-:W-:-:S07]  /*8370*/  IMAD.MOV.U32 R35, RZ, RZ, R13 ;  /* 0x000000ffff237224 */ /* 0x000fce00078e000d */
[----:B0-----:R-:W-:Y:S05]  /*8380*/  CALL.REL.NOINC `($_Z14determineMasksP11pixelCoordsPhS1_S1_jjj$__internal_accurate_pow) ;  /* 0x0000004000747944 */ /* 0x001fea0003c00000 */
[----:B------:R-:W-:Y:S05]  /*8390*/  BSYNC.RECONVERGENT B2 ;  /* 0x0000000000027941 */ /* 0x000fea0003800200 */
.L_x_250:
        /* <DEDUP_REMOVED lines=15> */
.L_x_253:
[----:B------:R-:W-:-:S11]  /*8490*/  DADD R12, R14, 2 ;  /* 0x400000000e0c7429 */ /* 0x000fd60000000000 */
.L_x_252:
[----:B------:R-:W-:Y:S05]  /*84a0*/  BSYNC.RECONVERGENT B2 ;  /* 0x0000000000027941 */ /* 0x000fea0003800200 */
.L_x_251:
        /* <DEDUP_REMOVED lines=18> */
.L_x_254:
        /* <DEDUP_REMOVED lines=15> */
.L_x_257:
[----:B------:R-:W-:-:S11]  /*86c0*/  DADD R12, R14, 2 ;  /* 0x400000000e0c7429 */ /* 0x000fd60000000000 */
.L_x_256:
[----:B------:R-:W-:Y:S05]  /*86d0*/  BSYNC.RECONVERGENT B2 ;  /* 0x0000000000027941 */ /* 0x000fea0003800200 */
.L_x_255:
[----:B------:R-:W0:Y:S01]  /*86e0*/  F2F.F64.F32 R14, R7 ;  /* 0x00000007000e7310 */ /* 0x000e220000201800 */
[----:B------:R-:W-:-:S04]  /*86f0*/  FSETP.NEU.AND P0, PT, R19, 1, PT ;  /* 0x3f8000001300780b */ /* 0x000fc80003f0d000 */
[----:B------:R-:W-:Y:S02]  /*8700*/  FSEL R12, R12, RZ, P0 ;  /* 0x000000ff0c0c7208 */ /* 0x000fe40000000000 */
[----:B------:R-:W-:-:S06]  /*8710*/  FSEL R13, R13, 1.875, P0 ;  /* 0x3ff000000d0d7808 */ /* 0x000fcc0000000000 */
[----:B0-----:R-:W-:-:S06]  /*8720*/  DADD R12, R14, R12 ;  /* 0x000000000e0c7229 */ /* 0x001fcc000000000c */
[----:B------:R0:W1:Y:S05]  /*8730*/  F2F.F32.F64 R7, R12 ;  /* 0x0000000c00077310 */ /* 0x00006a0000301000 */
.L_x_226:
[----:B------:R-:W-:Y:S05]  /*8740*/  BSYNC.RECONVERGENT B1 ;  /* 0x0000000000017941 */ /* 0x000fea0003800200 */
.L_x_225:
        /* <DEDUP_REMOVED lines=13> */
.L_x_262:
[----:B------:R-:W5:Y:S04]  /*8820*/  LDL R14, [R8+-0xc] ;  /* 0xfffff400080e7983 */ /* 0x000f680000100800 */
[----:B0---4-:R-:W4:Y:S04]  /*8830*/  LDL.64 R12, [R8+-0x8] ;  /* 0xfffff800080c7983 */ /* 0x011f280000100a00 */
[----:B------:R0:W2:Y:S01]  /*8840*/  LDL R19, [R8] ;  /* 0x0000000008137983 */ /* 0x0000a20000100800 */
[----:B------:R-:W-:-:S05]  /*8850*/  VIADD R11, R11, 0x10 ;  /* 0x000000100b0b7836 */ /* 0x000fca0000000000 */
[----:B------:R-:W-:Y:S01]  /*8860*/  ISETP.NE.AND P0, PT, R11, RZ, PT ;  /* 0x000000ff0b00720c */ /* 0x000fe20003f05270 */
[----:B0-----:R-:W-:Y:S01]  /*8870*/  VIADD R8, R8, 0x10 ;  /* 0x0000001008087836 */ /* 0x001fe20000000000 */
[C---:B-----5:R-:W-:Y:S02]  /*8880*/  PRMT R15, R14.reuse, 0x7770, RZ ;  /* 0x000077700e0f7816 */ /* 0x060fe400000000ff */
        /* <DEDUP_REMOVED lines=8> */
[C---:B----4-:R-:W-:Y:S02]  /*8910*/  PRMT R15, R12.reuse, 0x7770, RZ ;  /* 0x000077700c0f7816 */ /* 0x050fe400000000ff */
        /* <DEDUP_REMOVED lines=39> */
.L_x_261:
[----:B------:R-:W-:Y:S05]  /*8b90*/  BSYNC.RECONVERGENT B2 ;  /* 0x0000000000027941 */ /* 0x000fea0003800200 */
.L_x_260:
[----:B------:R-:W-:Y:S05]  /*8ba0*/  @!P1 BRA `(.L_x_259) ;  /* 0x00000004000c9947 */ /* 0x000fea0003800000 */
[----:B------:R-:W-:Y:S01]  /*8bb0*/  ISETP.GE.U32.AND P0, PT, R20, 0x8, PT ;  /* 0x000000081400780c */ /* 0x000fe20003f06070 */
[----:B------:R-:W-:Y:S01]  /*8bc0*/  BSSY.RECONVERGENT B2, `(.L_x_263) ;  /* 0x000001e000027945 */ /* 0x000fe20003800200 */
[----:B------:R-:W-:-:S04]  /*8bd0*/  LOP3.LUT R19, R6, 0x7, RZ, 0xc0, !PT ;  /* 0x0000000706137812 */ /* 0x000fc800078ec0ff */
[----:B------:R-:W-:-:S07]  /*8be0*/  ISETP.NE.AND P1, PT, R19, RZ, PT ;  /* 0x000000ff1300720c */ /* 0x000fce0003f25270 */
[----:B------:R-:W-:Y:S06]  /*8bf0*/  @!P0 BRA `(.L_x_264) ;  /* 0x0000000000688947 */ /* 0x000fec0003800000 */
[----:B------:R-:W-:-:S05]  /*8c00*/  IMAD.IADD R18, R1, 0x1, R4 ;  /* 0x0000000101127824 */ /* 0x000fca00078e0204 */
[----:B------:R-:W5:Y:S04]  /*8c10*/  LDL.U8 R8, [R18+0x1c] ;  /* 0x00001c0012087983 */ /* 0x000f680000100000 */
[----:B------:R-:W2:Y:S04]  /*8c20*/  LDL.U8 R11, [R18+0x1d] ;  /* 0x00001d00120b7983 */ /* 0x000ea80000100000 */
[----:B0---4-:R-:W4:Y:S04]  /*8c30*/  LDL.U8 R12, [R18+0x1e] ;  /* 0x00001e00120c7983 */ /* 0x011f280000100000 */
[----:B------:R-:W3:Y:S04]  /*8c40*/  LDL.U8 R13, [R18+0x1f] ;  /* 0x00001f00120d7983 */ /* 0x000ee80000100000 */
[----:B------:R-:W3:Y:S04]  /*8c50*/  LDL.U8 R14, [R18+0x20] ;  /* 0x00002000120e7983 */ /* 0x000ee80000100000 */
[----:B------:R-:W3:Y:S04]  /*8c60*/  LDL.U8 R15, [R18+0x21] ;  /* 0x00002100120f7983 */ /* 0x000ee80000100000 */
[----:B------:R-:W3:Y:S04]  /*8c70*/  LDL.U8 R16, [R18+0x22] ;  /* 0x0000220012107983 */ /* 0x000ee80000100000 */
[----:B------:R-:W3:Y:S01]  /*8c80*/  LDL.U8 R17, [R18+0x23] ;  /* 0x0000230012117983 */ /* 0x000ee20000100000 */
[----:B------:R-:W-:Y:S01]  /*8c90*/  VIADD R4, R4, 0x8 ;  /* 0x0000000804047836 */ /* 0x000fe20000000000 */
[----:B-----5:R-:W-:-:S02]  /*8ca0*/  I2FP.F32.U32 R8, R8 ;  /* 0x0000000800087245 */ /* 0x020fc40000201000 */
[----:B--2---:R-:W-:-:S03]  /*8cb0*/  I2FP.F32.U32 R11, R11 ;  /* 0x0000000b000b7245 */ /* 0x004fc60000201000 */
[----:B------:R-:W-:Y:S01]  /*8cc0*/  FADD R8, R3, R8 ;  /* 0x0000000803087221 */ /* 0x000fe20000000000 */
[----:B----4-:R-:W-:-:S03]  /*8cd0*/  I2FP.F32.U32 R3, R12 ;  /* 0x0000000c00037245 */ /* 0x010fc60000201000 */
        /* <DEDUP_REMOVED lines=12> */
.L_x_264:
[----:B------:R-:W-:Y:S05]  /*8da0*/  BSYNC.RECONVERGENT B2 ;  /* 0x0000000000027941 */ /* 0x000fea0003800200 */
.L_x_263:
[----:B------:R-:W-:Y:S05]  /*8db0*/  @!P1 BRA `(.L_x_259) ;  /* 0x0000000000889947 */ /* 0x000fea0003800000 */
[----:B------:R-:W-:Y:S01]  /*8dc0*/  ISETP.GE.U32.AND P0, PT, R19, 0x4, PT ;  /* 0x000000041300780c */ /* 0x000fe20003f06070 */
[----:B------:R-:W-:Y:S01]  /*8dd0*/  BSSY.RECONVERGENT B2, `(.L_x_265) ;  /* 0x0000012000027945 */ /* 0x000fe20003800200 */
[----:B0-----:R-:W-:-:S04]  /*8de0*/  LOP3.LUT R16, R6, 0x3, RZ, 0xc0, !PT ;  /* 0x0000000306107812 */ /* 0x001fc800078ec0ff */
[----:B------:R-:W-:-:S07]  /*8df0*/  ISETP.NE.AND P1, PT, R16, RZ, PT ;  /* 0x000000ff1000720c */ /* 0x000fce0003f25270 */
[----:B------:R-:W-:Y:S06]  /*8e00*/  @!P0 BRA `(.L_x_266) ;  /* 0x0000000000388947 */ /* 0x000fec0003800000 */
[----:B------:R-:W-:-:S05]  /*8e10*/  IMAD.IADD R8, R1, 0x1, R4 ;  /* 0x0000000101087824 */ /* 0x000fca00078e0204 */
[----:B------:R-:W5:Y:S04]  /*8e20*/  LDL.U8 R11, [R8+0x1c] ;  /* 0x00001c00080b7983 */ /* 0x000f680000100000 */
[----:B----4-:R-:W4:Y:S04]  /*8e30*/  LDL.U8 R13, [R8+0x1d] ;  /* 0x00001d00080d7983 */ /* 0x010f280000100000 */
[----:B------:R-:W2:Y:S04]  /*8e40*/  LDL.U8 R14, [R8+0x1e] ;  /* 0x00001e00080e7983 */ /* 0x000ea80000100000 */
[----:B------:R-:W3:Y:S01]  /*8e50*/  LDL.U8 R15, [R8+0x1f] ;  /* 0x00001f00080f7983 */ /* 0x000ee20000100000 */
[----:B------:R-:W-:Y:S01]  /*8e60*/  VIADD R4, R4, 0x4 ;  /* 0x0000000404047836 */ /* 0x000fe20000000000 */
[----:B-----5:R-:W-:-:S02]  /*8e70*/  I2FP.F32.U32 R12, R11 ;  /* 0x0000000b000c7245 */ /* 0x020fc40000201000 */
[----:B----4-:R-:W-:-:S03]  /*8e80*/  I2FP.F32.U32 R13, R13 ;  /* 0x0000000d000d7245 */ /* 0x010fc60000201000 */
[----:B------:R-:W-:Y:S01]  /*8e90*/  FADD R12, R3, R12 ;  /* 0x0000000c030c7221 */ /* 0x000fe20000000000 */
[----:B--2---:R-:W-:-:S03]  /*8ea0*/  I2FP.F32.U32 R3, R14 ;  /* 0x0000000e00037245 */ /* 0x004fc60000201000 */
[----:B------:R-:W-:Y:S01]  /*8eb0*/  FADD R12, R12, R13 ;  /* 0x0000000d0c0c7221 */ /* 0x000fe20000000000 */
[----:B---3--:R-:W-:-:S03]  /*8ec0*/  I2FP.F32.U32 R14, R15 ;  /* 0x0000000f000e7245 */ /* 0x008fc60000201000 */
[----:B------:R-:W-:-:S04]  /*8ed0*/  FADD R3, R12, R3 ;  /* 0x000000030c037221 */ /* 0x000fc80000000000 */
[----:B------:R-:W-:-:S07]  /*8ee0*/  FADD R3, R3, R14 ;  /* 0x0000000e03037221 */ /* 0x000fce0000000000 */
.L_x_266:
[----:B------:R-:W-:Y:S05]  /*8ef0*/  BSYNC.RECONVERGENT B2 ;  /* 0x0000000000027941 */ /* 0x000fea0003800200 */
.L_x_265:
[----:B------:R-:W-:Y:S05]  /*8f00*/  @!P1 BRA `(.L_x_259) ;  /* 0x0000000000349947 */ /* 0x000fea0003800000 */
[----:B------:R-:W-:-:S05]  /*8f10*/  IMAD.IADD R11, R1, 0x1, R4 ;  /* 0x00000001010b7824 */ /* 0x000fca00078e0204 */
[----:B------:R-:W5:Y:S01]  /*8f20*/  LDL.U8 R4, [R11+0x1c] ;  /* 0x00001c000b047983 */ /* 0x000f620000100000 */
[----:B------:R-:W-:Y:S02]  /*8f30*/  ISETP.NE.AND P0, PT, R16, 0x1, PT ;  /* 0x000000011000780c */ /* 0x000fe40003f05270 */
[----:B-----5:R-:W-:-:S05]  /*8f40*/  I2FP.F32.U32 R4, R4 ;  /* 0x0000000400047245 */ /* 0x020fca0000201000 */
[----:B------:R-:W-:-:S06]  /*8f50*/  FADD R3, R3, R4 ;  /* 0x0000000403037221 */ /* 0x000fcc0000000000 */
[----:B------:R-:W-:Y:S05]  /*8f60*/  @!P0 BRA `(.L_x_259) ;  /* 0x00000000001c8947 */ /* 0x000fea0003800000 */
[----:B------:R-:W-:Y:S01]  /*8f70*/  ISETP.NE.AND P0, PT, R16, 0x2, PT ;  /* 0x000000021000780c */ /* 0x000fe20003f05270 */
[----:B------:R-:W5:-:S12]  /*8f80*/  LDL.U8 R4, [R11+0x1d] ;  /* 0x00001d000b047983 */ /* 0x000f580000100000 */
[----:B------:R-:W2:Y:S01]  /*8f90*/  @P0 LDL.U8 R8, [R11+0x1e] ;  /* 0x00001e000b080983 */ /* 0x000ea20000100000 */
[----:B-----5:R-:W-:-:S05]  /*8fa0*/  I2FP.F32.U32 R4, R4 ;  /* 0x0000000400047245 */ /* 0x020fca0000201000 */
[----:B------:R-:W-:Y:S01]  /*8fb0*/  FADD R3, R3, R4 ;  /* 0x0000000403037221 */ /* 0x000fe20000000000 */
[----:B--2---:R-:W-:-:S05]  /*8fc0*/  @P0 I2FP.F32.U32 R8, R8 ;  /* 0x0000000800080245 */ /* 0x004fca0000201000 */
[----:B------:R-:W-:-:S07]  /*8fd0*/  @P0 FADD R3, R3, R8 ;  /* 0x0000000803030221 */ /* 0x000fce0000000000 */
.L_x_259:
[----:B------:R-:W-:Y:S05]  /*8fe0*/  BSYNC.RECONVERGENT B1 ;  /* 0x0000000000017941 */ /* 0x000fea0003800200 */
.L_x_258:
[C---:B------:R-:W-:Y:S01]  /*8ff0*/  LOP3.LUT R14, R6.reuse, 0xff, RZ, 0xc0, !PT ;  /* 0x000000ff060e7812 */ /* 0x040fe200078ec0ff */
[----:B------:R-:W-:Y:S01]  /*9000*/  BSSY.RECONVERGENT B1, `(.L_x_267) ;  /* 0x0000010000017945 */ /* 0x000fe20003800200 */
[----:B------:R-:W-:-:S04]  /*9010*/  ISETP.NE.AND P0, PT, R6, RZ, PT ;  /* 0x000000ff0600720c */ /* 0x000fc80003f05270 */
[----:B------:R-:W5:Y:S08]  /*9020*/  I2F.U16 R14, R14 ;  /* 0x0000000e000e7306 */ /* 0x000f700000101000 */
[----:B-----5:R-:W5:Y:S08]  /*9030*/  MUFU.RCP R11, R14 ;  /* 0x0000000e000b7308 */ /* 0x020f700000001000 */
[----:B------:R-:W0:Y:S01]  /*9040*/  FCHK P1, R3, R14 ;  /* 0x0000000e03007302 */ /* 0x000e220000020000 */
[----:B-----5:R-:W-:-:S04]  /*9050*/  FFMA R4, -R14, R11, 1 ;  /* 0x3f8000000e047423 */ /* 0x020fc8000000010b */
[----:B------:R-:W-:-:S04]  /*9060*/  FFMA R4, R11, R4, R11 ;  /* 0x000000040b047223 */ /* 0x000fc8000000000b */
[----:B------:R-:W-:-:S04]  /*9070*/  FFMA R15, R3, R4, RZ ;  /* 0x00000004030f7223 */ /* 0x000fc800000000ff */
[----:B------:R-:W-:-:S04]  /*9080*/  FFMA R8, -R14, R15, R3 ;  /* 0x0000000f0e087223 */ /* 0x000fc80000000103 */
[----:B------:R-:W-:Y:S01]  /*9090*/  FFMA R15, R4, R8, R15 ;  /* 0x00000008040f7223 */ /* 0x000fe2000000000f */
[----:B0-----:R-:W-:Y:S06]  /*90a0*/  @!P1 BRA `(.L_x_268) ;  /* 0x0000000000149947 */ /* 0x001fec0003800000 */
[----:B------:R-:W-:Y:S01]  /*90b0*/  IMAD.MOV.U32 R8, RZ, RZ, R3 ;  /* 0x000000ffff087224 */ /* 0x000fe200078e0003 */
[----:B----4-:R-:W-:Y:S01]  /*90c0*/  MOV R12, 0x90f0 ;  /* 0x000090f0000c7802 */ /* 0x010fe20000000f00 */
[----:B------:R-:W-:-:S07]  /*90d0*/  IMAD.MOV.U32 R4, RZ, RZ, R14 ;  /* 0x000000ffff047224 */ /* 0x000fce00078e000e */
[----:B-123--:R-:W-:Y:S05]  /*90e0*/  CALL.REL.NOINC `($__internal_1_$__cuda_sm3x_div_rn_noftz_f32_slowpath) ;  /* 0x0000002c00807944 */ /* 0x00efea0003c00000 */
[----:B------:R-:W-:-:S07]  /*90f0*/  IMAD.MOV.U32 R15, RZ, RZ, R17 ;  /* 0x000000ffff0f7224 */ /* 0x000fce00078e0011 */
.L_x_268:
[----:B------:R-:W-:Y:S05]  /*9100*/  BSYNC.RECONVERGENT B1 ;  /* 0x0000000000017941 */ /* 0x000fea0003800200 */
.L_x_267:
[----:B------:R-:W-:Y:S01]  /*9110*/  BSSY.RECONVERGENT B1, `(.L_x_269) ;  /* 0x0000101000017945 */ /* 0x000fe20003800200 */
[----:B-1----:R-:W-:-:S03]  /*9120*/  IMAD.MOV.U32 R11, RZ, RZ, R7 ;  /* 0x000000ffff0b7224 */ /* 0x002fc600078e0007 */
[----:B------:R-:W-:Y:S05]  /*9130*/  @!P0 BRA `(.L_x_270) ;  /* 0x0000000c00f88947 */ /* 0x000fea0003800000 */
[C---:B------:R-:W-:Y:S01]  /*9140*/  ISETP.GE.U32.AND P0, PT, R6.reuse, 0x4, PT ;  /* 0x000000040600780c */ /* 0x040fe20003f06070 */
[----:B------:R-:W-:Y:S01]  /*9150*/  BSSY.RECONVERGENT B2, `(.L_x_271) ;  /* 0x0000092000027945 */ /* 0x000fe20003800200 */
[----:B------:R-:W-:Y:S01]  /*9160*/  LOP3.LUT R18, R6, 0x3, RZ, 0xc0, !PT ;  /* 0x0000000306127812 */ /* 0x000fe200078ec0ff */
[----:B------:R-:W-:Y:S02]  /*9170*/  IMAD.MOV.U32 R4, RZ, RZ, RZ ;  /* 0x000000ffff047224 */ /* 0x000fe400078e00ff */
[----:B------:R-:W-:-:S08]  /*9180*/  IMAD.MOV.U32 R11, RZ, RZ, R7 ;  /* 0x000000ffff0b7224 */ /* 0x000fd000078e0007 */
[----:B------:R-:W-:Y:S05]  /*9190*/  @!P0 BRA `(.L_x_272) ;  /* 0x0000000800348947 */ /* 0x000fea0003800000 */
[C---:B------:R-:W-:Y:S01]  /*91a0*/  LOP3.LUT R19, R6.reuse, 0x7ffffffc, RZ, 0xc0, !PT ;  /* 0x7ffffffc06137812 */ /* 0x040fe200078ec0ff */
[----:B------:R-:W-:Y:S01]  /*91b0*/  IMAD.MOV.U32 R11, RZ, RZ, R7 ;  /* 0x000000ffff0b7224 */ /* 0x000fe200078e0007 */
[----:B------:R-:W-:Y:S01]  /*91c0*/  LOP3.LUT R4, R6, 0xfc, RZ, 0xc0, !PT ;  /* 0x000000fc06047812 */ /* 0x000fe200078ec0ff */
[----:B------:R-:W-:Y:S02]  /*91d0*/  VIADD R6, R1, 0x1f ;  /* 0x0000001f01067836 */ /* 0x000fe40000000000 */
[----:B------:R-:W-:-:S07]  /*91e0*/  IMAD.MOV R19, RZ, RZ, -R19 ;  /* 0x000000ffff137224 */ /* 0x000fce00078e0a13 */
.L_x_289:
[----:B------:R-:W5:Y:S01]  /*91f0*/  LDL.U8 R8, [R6+-0x3] ;  /* 0xfffffd0006087983 */ /* 0x000f620000100000 */
[----:B------:R-:W-:Y:S01]  /*9200*/  BSSY.RECONVERGENT B3, `(.L_x_273) ;  /* 0x0000008000037945 */ /* 0x000fe20003800200 */
[----:B-----5:R-:W-:-:S05]  /*9210*/  I2FP.F32.U32 R8, R8 ;  /* 0x0000000800087245 */ /* 0x020fca0000201000 */
[----:B------:R-:W-:Y:S01]  /*9220*/  FADD R22, R8, -R15 ;  /* 0x8000000f08167221 */ /* 0x000fe20000000000 */
[----:B------:R-:W-:-:S03]  /*9230*/  MOV R8, 0x9280 ;  /* 0x0000928000087802 */ /* 0x000fc60000000f00 */
[----:B--23--:R-:W4:Y:S02]  /*9240*/  F2F.F64.F32 R36, R22 ;  /* 0x0000001600247310 */ /* 0x00cf240000201800 */
[----:B0---4-:R-:W-:-:S10]  /*9250*/  DADD R12, -RZ, |R36| ;  /* 0x00000000ff0c7229 */ /* 0x011fd40000000524 */
[----:B-1----:R-:W-:-:S07]  /*9260*/  IMAD.MOV.U32 R35, RZ, RZ, R13 ;  /* 0x000000ffff237224 */ /* 0x002fce00078e000d */
[----:B------:R-:W-:Y:S05]  /*9270*/  CALL.REL.NOINC `($_Z14determineMasksP11pixelCoordsPhS1_S1_jjj$__internal_accurate_pow) ;  /* 0x0000003000b87944 */ /* 0x000fea0003c00000 */
[----:B------:R-:W-:Y:S05]  /*9280*/  BSYNC.RECONVERGENT B3 ;  /* 0x0000000000037941 */ /* 0x000fea0003800200 */
.L_x_273:
        /* <DEDUP_REMOVED lines=15> */
.L_x_276:
[----:B------:R-:W-:-:S11]  /*9380*/  DADD R12, R36, 2 ;  /* 0x40000000240c7429 */ /* 0x000fd60000000000 */
.L_x_275:
[----:B------:R-:W-:Y:S05]  /*9390*/  BSYNC.RECONVERGENT B3 ;  /* 0x0000000000037941 */ /* 0x000fea0003800200 */
.L_x_274:
        /* <DEDUP_REMOVED lines=16> */
.L_x_277:
        /* <DEDUP_REMOVED lines=15> */
.L_x_280:
[----:B------:R-:W-:-:S11]  /*9590*/  DADD R12, R36, 2 ;  /* 0x40000000240c7429 */ /* 0x000fd60000000000 */
.L_x_279:
[----:B------:R-:W-:Y:S05]  /*95a0*/  BSYNC.RECONVERGENT B3 ;  /* 0x0000000000037941 */ /* 0x000fea0003800200 */
.L_x_278:
        /* <DEDUP_REMOVED lines=16> */
.L_x_281:
        /* <DEDUP_REMOVED lines=15> */
.L_x_284:
[----:B------:R-:W-:-:S11]  /*97a0*/  DADD R12, R36, 2 ;  /* 0x40000000240c7429 */ /* 0x000fd60000000000 */
.L_x_283:
[----:B------:R-:W-:Y:S05]  /*97b0*/  BSYNC.RECONVERGENT B3 ;  /* 0x0000000000037941 */ /* 0x000fea0003800200 */
.L_x_282:
        /* <DEDUP_REMOVED lines=16> */
.L_x_285:
        /* <DEDUP_REMOVED lines=15> */
.L_x_288:
[----:B------:R-:W-:-:S11]  /*99b0*/  DADD R12, R36, 2 ;  /* 0x40000000240c7429 */ /* 0x000fd60000000000 */
.L_x_287:
[----:B------:R-:W-:Y:S05]  /*99c0*/  BSYNC.RECONVERGENT B3 ;  /* 0x0000000000037941 */ /* 0x000fea0003800200 */
.L_x_286:
        /* <DEDUP_REMOVED lines=10> */
.L_x_272:
[----:B------:R-:W-:Y:S05]  /*9a70*/  BSYNC.RECONVERGENT B2 ;  /* 0x0000000000027941 */ /* 0x000fea0003800200 */
.L_x_271:
[----:B------:R-:W-:-:S13]  /*9a80*/  ISETP.NE.AND P0, PT, R18, RZ, PT ;  /* 0x000000ff1200720c */ /* 0x000fda0003f05270 */
[----:B------:R-:W-:Y:S05]  /*9a90*/  @!P0 BRA `(.L_x_270) ;  /* 0x0000000400a08947 */ /* 0x000fea0003800000 */
[----:B------:R-:W-:-:S05]  /*9aa0*/  IMAD.IADD R6, R1, 0x1, R4 ;  /* 0x0000000101067824 */ /* 0x000fca00078e0204 */
[----:B------:R-:W5:Y:S01]  /*9ab0*/  LDL.U8 R4, [R6+0x1c] ;  /* 0x00001c0006047983 */ /* 0x000f620000100000 */
[----:B------:R-:W-:Y:S01]  /*9ac0*/  BSSY.RECONVERGENT B2, `(.L_x_290) ;  /* 0x0000008000027945 */ /* 0x000fe20003800200 */
[----:B------:R-:W-:Y:S02]  /*9ad0*/  MOV R8, 0x9b40 ;  /* 0x00009b4000087802 */ /* 0x000fe40000000f00 */
[----:B-----5:R-:W-:-:S05]  /*9ae0*/  I2FP.F32.U32 R4, R4 ;  /* 0x0000000400047245 */ /* 0x020fca0000201000 */
[----:B------:R-:W-:-:S04]  /*9af0*/  FADD R4, R4, -R15 ;  /* 0x8000000f04047221 */ /* 0x000fc80000000000 */
[----:B------:R-:W0:Y:S02]  /*9b00*/  F2F.F64.F32 R22, R4 ;  /* 0x0000000400167310 */ /* 0x000e240000201800 */
[----:B0---4-:R-:W-:-:S10]  /*9b10*/  DADD R12, -RZ, |R22| ;  /* 0x00000000ff0c7229 */ /* 0x011fd40000000516 */
[----:B------:R-:W-:-:S07]  /*9b20*/  IMAD.MOV.U32 R35, RZ, RZ, R13 ;  /* 0x000000ffff237224 */ /* 0x000fce00078e000d */
[----:B-123--:R-:W-:Y:S05]  /*9b30*/  CALL.REL.NOINC `($_Z14determineMasksP11pixelCoordsPhS1_S1_jjj$__internal_accurate_pow) ;  /* 0x0000002800887944 */ /* 0x00efea0003c00000 */
[----:B------:R-:W-:Y:S05]  /*9b40*/  BSYNC.RECONVERGENT B2 ;  /* 0x0000000000027941 */ /* 0x000fea0003800200 */
.L_x_290:
        /* <DEDUP_REMOVED lines=15> */
.L_x_293:
[----:B------:R-:W-:-:S11]  /*9c40*/  DADD R12, R22, 2 ;  /* 0x40000000160c7429 */ /* 0x000fd60000000000 */
.L_x_292:
[----:B------:R-:W-:Y:S05]  /*9c50*/  BSYNC.RECONVERGENT B2 ;  /* 0x0000000000027941 */ /* 0x000fea0003800200 */
.L_x_291:
        /* <DEDUP_REMOVED lines=13> */
[----:B------:R-:W2:Y:S02]  /*9d30*/  F2F.F64.F32 R22, R4 ;  /* 0x0000000400167310 */ /* 0x000ea40000201800 */
[----:B--2---:R-:W-:-:S10]  /*9d40*/  DADD R12, -RZ, |R22| ;  /* 0x00000000ff0c7229 */ /* 0x004fd40000000516 */
[----:B------:R-:W-:-:S07]  /*9d50*/  IMAD.MOV.U32 R35, RZ, RZ, R13 ;  /* 0x000000ffff237224 */ /* 0x000fce00078e000d */
[----:B01----:R-:W-:Y:S05]  /*9d60*/  CALL.REL.NOINC `($_Z14determineMasksP11pixelCoordsPhS1_S1_jjj$__internal_accurate_pow) ;  /* 0x0000002400fc7944 */ /* 0x003fea0003c00000 */
[----:B------:R-:W-:Y:S05]  /*9d70*/  BSYNC.RECONVERGENT B2 ;  /* 0x0000000000027941 */ /* 0x000fea0003800200 */
.L_x_294:
        /* <DEDUP_REMOVED lines=15> */
.L_x_297:
[----:B------:R-:W-:-:S11]  /*9e70*/  DADD R12, R22, 2 ;  /* 0x40000000160c7429 */ /* 0x000fd60000000000 */
.L_x_296:
[----:B------:R-:W-:Y:S05]  /*9e80*/  BSYNC.RECONVERGENT B2 ;  /* 0x0000000000027941 */ /* 0x000fea0003800200 */
.L_x_295:
        /* <DEDUP_REMOVED lines=18> */
.L_x_298:
        /* <DEDUP_REMOVED lines=15> */
.L_x_301:
[----:B------:R-:W-:-:S11]  /*a0a0*/  DADD R12, R18, 2 ;  /* 0x40000000120c7429 */ /* 0x000fd60000000000 */
.L_x_300:
[----:B------:R-:W-:Y:S05]  /*a0b0*/  BSYNC.RECONVERGENT B2 ;  /* 0x0000000000027941 */ /* 0x000fea0003800200 */
.L_x_299:
[----:B------:R-:W0:Y:S01]  /*a0c0*/  F2F.F64.F32 R16, R11 ;  /* 0x0000000b00107310 */ /* 0x000e220000201800 */
[----:B------:R-:W-:-:S04]  /*a0d0*/  FSETP.NEU.AND P0, PT, R15, 1, PT ;  /* 0x3f8000000f00780b */ /* 0x000fc80003f0d000 */
[----:B------:R-:W-:Y:S02]  /*a0e0*/  FSEL R12, R12, RZ, P0 ;  /* 0x000000ff0c0c7208 */ /* 0x000fe40000000000 */
[----:B------:R-:W-:-:S06]  /*a0f0*/  FSEL R13, R13, 1.875, P0 ;  /* 0x3ff000000d0d7808 */ /* 0x000fcc0000000000 */
[----:B0-----:R-:W-:-:S06]  /*a100*/  DADD R12, R16, R12 ;  /* 0x00000000100c7229 */ /* 0x001fcc000000000c */
[----:B------:R0:W1:Y:S05]  /*a110*/  F2F.F32.F64 R11, R12 ;  /* 0x0000000c000b7310 */ /* 0x00006a0000301000 */
.L_x_270:
[----:B------:R-:W-:Y:S05]  /*a120*/  BSYNC.RECONVERGENT B1 ;  /* 0x0000000000017941 */ /* 0x000fea0003800200 */
.L_x_269:
        /* <DEDUP_REMOVED lines=9> */
[C---:B------:R-:W-:Y:S02]  /*a1c0*/  LOP3.LUT R6, R0.reuse, 0x7ffffff0, RZ, 0xc0, !PT ;  /* 0x7ffffff000067812 */ /* 0x040fe400078ec0ff */
[----:B------:R-:W-:-:S03]  /*a1d0*/  LOP3.LUT R4, R0, 0xf0, RZ, 0xc0, !PT ;  /* 0x000000f000047812 */ /* 0x000fc600078ec0ff */
[----:B------:R-:W-:-:S07]  /*a1e0*/  IMAD.MOV R6, RZ, RZ, -R6 ;  /* 0x000000ffff067224 */ /* 0x000fce00078e0a06 */
.L_x_306:
[----:B------:R-:W5:Y:S04]  /*a1f0*/  LDL.U16 R15, [R2+-0xe] ;  /* 0xfffff200020f7983 */ /* 0x000f680000100400 */
[----:B0-----:R-:W2:Y:S04]  /*a200*/  LDL R16, [R2+-0xc] ;  /* 0xfffff40002107983 */ /* 0x001ea80000100800 */
[----:B----4-:R-:W4:Y:S04]  /*a210*/  LDL.64 R12, [R2+-0x8] ;  /* 0xfffff800020c7983 */ /* 0x010f280000100a00 */
[----:B------:R0:W3:Y:S01]  /*a220*/  LDL.U16 R20, [R2] ;  /* 0x0000000002147983 */ /* 0x0000e20000100400 */
[----:B------:R-:W-:-:S05]  /*a230*/  VIADD R6, R6, 0x10 ;  /* 0x0000001006067836 */ /* 0x000fca0000000000 */
[----:B------:R-:W-:Y:S01]  /*a240*/  ISETP.NE.AND P0, PT, R6, RZ, PT ;  /* 0x000000ff0600720c */ /* 0x000fe20003f05270 */
[----:B0-----:R-:W-:Y:S01]  /*a250*/  VIADD R2, R2, 0x10 ;  /* 0x0000001002027836 */ /* 0x001fe20000000000 */
[C---:B-----5:R-:W-:Y:S02]  /*a260*/  PRMT R8, R15.reuse, 0x7770, RZ ;  /* 0x000077700f087816 */ /* 0x060fe400000000ff */
[----:B------:R-:W-:Y:S02]  /*a270*/  PRMT R15, R15, 0x7771, RZ ;  /* 0x000077710f0f7816 */ /* 0x000fe400000000ff */
[----:B------:R-:W-:Y:S02]  /*a280*/  I2FP.F32.U32 R8, R8 ;  /* 0x0000000800087245 */ /* 0x000fe40000201000 */
[----:B--2---:R-:W-:Y:S02]  /*a290*/  PRMT R17, R16, 0x7770, RZ ;  /* 0x0000777010117816 */ /* 0x004fe400000000ff */
        /* <DEDUP_REMOVED lines=11> */
[----:B----4-:R-:W-:-:S02]  /*a350*/  PRMT R8, R12, 0x7770, RZ ;  /* 0x000077700c087816 */ /* 0x010fc400000000ff */
[----:B------:R-:W-:Y:S01]  /*a360*/  I2FP.F32.U32 R16, R16 ;  /* 0x0000001000107245 */ /* 0x000fe20000201000 */
[----:B------:R-:W-:Y:S01]  /*a370*/  FADD R3, R3, R18 ;  /* 0x0000001203037221 */ /* 0x000fe20000000000 */
[C---:B------:R-:W-:Y:S02]  /*a380*/  PRMT R15, R12.reuse, 0x7771, RZ ;  /* 0x000077710c0f7816 */ /* 0x040fe400000000ff */
[----:B------:R-:W-:Y:S01]  /*a390*/  I2FP.F32.U32 R18, R8 ;  /* 0x0000000800127245 */ /* 0x000fe20000201000 */
[----:B------:R-:W-:Y:S01]  /*a3a0*/  FADD R3, R3, R16 ;  /* 0x0000001003037221 */ /* 0x000fe20000000000 */
[C---:B------:R-:W-:Y:S02]  /*a3b0*/  PRMT R8, R12.reuse, 0x7772, RZ ;  /* 0x000077720c087816 */ /* 0x040fe400000000ff */
        /* <DEDUP_REMOVED lines=17> */
[C---:B---3--:R-:W-:Y:S02]  /*a4d0*/  PRMT R15, R20.reuse, 0x7770, RZ ;  /* 0x00007770140f7816 */ /* 0x048fe400000000ff */
        /* <DEDUP_REMOVED lines=9> */
.L_x_305:
[----:B------:R-:W-:Y:S05]  /*a570*/  BSYNC.RECONVERGENT B2 ;  /* 0x0000000000027941 */ /* 0x000fea0003800200 */
.L_x_304:
        /* <DEDUP_REMOVED lines=9> */
[----:B------:R-:W3:Y:S04]  /*a610*/  LDL.U8 R8, [R19+0x2c] ;  /* 0x00002c0013087983 */ /* 0x000ee80000100000 */
[----:B0---4-:R-:W4:Y:S04]  /*a620*/  LDL.U8 R12, [R19+0x2d] ;  /* 0x00002d00130c7983 */ /* 0x011f280000100000 */
[----:B------:R-:W4:Y:S04]  /*a630*/  LDL.U8 R15, [R19+0x2e] ;  /* 0x00002e00130f7983 */ /* 0x000f280000100000 */
[----:B------:R-:W4:Y:S04]  /*a640*/  LDL.U8 R16, [R19+0x2f] ;  /* 0x00002f0013107983 */ /* 0x000f280000100000 */
[----:B------:R-:W4:Y:S04]  /*a650*/  LDL.U8 R17, [R19+0x30] ;  /* 0x0000300013117983 */ /* 0x000f280000100000 */
[----:B------:R-:W4:Y:S01]  /*a660*/  LDL.U8 R18, [R19+0x31] ;  /* 0x0000310013127983 */ /* 0x000f220000100000 */
[----:B------:R-:W-:Y:S01]  /*a670*/  VIADD R4, R4, 0x8 ;  /* 0x0000000804047836 */ /* 0x000fe20000000000 */
[----:B-----5:R-:W-:-:S02]  /*a680*/  I2FP.F32.U32 R2, R2 ;  /* 0x0000000200027245 */ /* 0x020fc40000201000 */
[----:B--2---:R-:W-:-:S03]  /*a690*/  I2FP.F32.U32 R13, R6 ;  /* 0x00000006000d7245 */ /* 0x004fc60000201000 */
[----:B------:R-:W-:Y:S01]  /*a6a0*/  FADD R2, R3, R2 ;  /* 0x0000000203027221 */ /* 0x000fe20000000000 */
[----:B---3--:R-:W-:-:S03]  /*a6b0*/  I2FP.F32.U32 R3, R8 ;  /* 0x0000000800037245 */ /* 0x008fc60000201000 */
[----:B------:R-:W-:Y:S01]  /*a6c0*/  FADD R2, R2, R13 ;  /* 0x0000000d02027221 */ /* 0x000fe20000000000 */
[----:B----4-:R-:W-:-:S03]  /*a6d0*/  I2FP.F32.U32 R13, R12 ;  /* 0x0000000c000d7245 */ /* 0x010fc60000201000 */
        /* <DEDUP_REMOVED lines=10> */
.L_x_308:
[----:B------:R-:W-:Y:S05]  /*a780*/  BSYNC.RECONVERGENT B2 ;  /* 0x0000000000027941 */ /* 0x000fea0003800200 */
.L_x_307:
        /* <DEDUP_REMOVED lines=8> */
[----:B------:R-:W2:Y:S04]  /*a810*/  LDL.U8 R8, [R2+0x2b] ;  /* 0x00002b0002087983 */ /* 0x000ea80000100000 */
[----:B----4-:R-:W4:Y:S04]  /*a820*/  LDL.U8 R12, [R2+0x2c] ;  /* 0x00002c00020c7983 */ /* 0x010f280000100000 */
        /* <DEDUP_REMOVED lines=8> */
[----:B------:R-:W-:-:S04]  /*a8b0*/  FADD R3, R6, R3 ;  /* 0x0000000306037221 */ /* 0x000fc80000000000 */
[----:B------:R-:W-:-:S07]  /*a8c0*/  FADD R3, R3, R8 ;  /* 0x0000000803037221 */ /* 0x000fce0000000000 */
.L_x_310:
[----:B------:R-:W-:Y:S05]  /*a8d0*/  BSYNC.RECONVERGENT B2 ;  /* 0x0000000000027941 */ /* 0x000fea0003800200 */
.L_x_309:
        /* <DEDUP_REMOVED lines=14> */
.L_x_303:
[----:B------:R-:W-:Y:S05]  /*a9c0*/  BSYNC.RECONVERGENT B1 ;  /* 0x0000000000017941 */ /* 0x000fea0003800200 */
.L_x_302:
[C---:B------:R-:W-:Y:S01]  /*a9d0*/  LOP3.LUT R6, R0.reuse, 0xff, RZ, 0xc0, !PT ;  /* 0x000000ff00067812 */ /* 0x040fe200078ec0ff */
[----:B------:R-:W-:Y:S01]  /*a9e0*/  BSSY.RECONVERGENT B1, `(.L_x_311) ;  /* 0x0000010000017945 */ /* 0x000fe20003800200 */
[----:B------:R-:W-:-:S04]  /*a9f0*/  ISETP.NE.AND P0, PT, R0, RZ, PT ;  /* 0x000000ff0000720c */ /* 0x000fc80003f05270 */
[----:B------:R-:W0:Y:S08]  /*aa00*/  I2F.U16 R6, R6 ;  /* 0x0000000600067306 */ /* 0x000e300000101000 */
[----:B0---4-:R-:W0:Y:S08]  /*aa10*/  MUFU.RCP R13, R6 ;  /* 0x00000006000d7308 */ /* 0x011e300000001000 */
[----:B------:R-:W4:Y:S01]  /*aa20*/  FCHK P1, R3, R6 ;  /* 0x0000000603007302 */ /* 0x000f220000020000 */
[----:B0-----:R-:W-:-:S04]  /*aa30*/  FFMA R4, -R6, R13, 1 ;  /* 0x3f80000006047423 */ /* 0x001fc8000000010d */
[----:B------:R-:W-:-:S04]  /*aa40*/  FFMA R4, R13, R4, R13 ;  /* 0x000000040d047223 */ /* 0x000fc8000000000d */
[----:B------:R-:W-:-:S04]  /*aa50*/  FFMA R13, R4, R3, RZ ;  /* 0x00000003040d7223 */ /* 0x000fc800000000ff */
[----:B------:R-:W-:-:S04]  /*aa60*/  FFMA R2, -R6, R13, R3 ;  /* 0x0000000d06027223 */ /* 0x000fc80000000103 */
[----:B------:R-:W-:Y:S01]  /*aa70*/  FFMA R4, R4, R2, R13 ;  /* 0x0000000204047223 */ /* 0x000fe2000000000d */
[----:B----4-:R-:W-:Y:S06]  /*aa80*/  @!P1 BRA `(.L_x_312) ;  /* 0x0000000000149947 */ /* 0x010fec0003800000 */
[----:B------:R-:W-:Y:S01]  /*aa90*/  IMAD.MOV.U32 R8, RZ, RZ, R3 ;  /* 0x000000ffff087224 */ /* 0x000fe200078e0003 */
[----:B------:R-:W-:Y:S01]  /*aaa0*/  MOV R12, 0xaad0 ;  /* 0x0000aad0000c7802 */ /* 0x000fe20000000f00 */
[----:B------:R-:W-:-:S07]  /*aab0*/  IMAD.MOV.U32 R4, RZ, RZ, R6 ;  /* 0x000000ffff047224 */ /* 0x000fce00078e0006 */
[----:B-123--:R-:W-:Y:S05]  /*aac0*/  CALL.REL.NOINC `($__internal_1_$__cuda_sm3x_div_rn_noftz_f32_slowpath) ;  /* 0x0000001400087944 */ /* 0x00efea0003c00000 */
[----:B------:R-:W-:-:S07]  /*aad0*/  IMAD.MOV.U32 R4, RZ, RZ, R17 ;  /* 0x000000ffff047224 */ /* 0x000fce00078e0011 */
.L_x_312:
[----:B------:R-:W-:Y:S05]  /*aae0*/  BSYNC.RECONVERGENT B1 ;  /* 0x0000000000017941 */ /* 0x000fea0003800200 */
.L_x_311:
        /* <DEDUP_REMOVED lines=10> */
[----:B------:R-:W-:Y:S01]  /*ab90*/  VIADD R19, R1, 0x2d ;  /* 0x0000002d01137836 */ /* 0x000fe20000000000 */
[----:B------:R-:W-:Y:S01]  /*aba0*/  LOP3.LUT R2, R0, 0xfc, RZ, 0xc0, !PT ;  /* 0x000000fc00027812 */ /* 0x000fe200078ec0ff */
[----:B------:R-:W-:Y:S02]  /*abb0*/  IMAD.MOV.U32 R15, RZ, RZ, R11 ;  /* 0x000000ffff0f7224 */ /* 0x000fe400078e000b */
[----:B------:R-:W-:-:S07]  /*abc0*/  IMAD.MOV R18, RZ, RZ, -R18 ;  /* 0x000000ffff127224 */ /* 0x000fce00078e0a12 */
.L_x_333:
[----:B------:R-:W4:Y:S01]  /*abd0*/  LDL.U8 R0, [R19+-0x3] ;  /* 0xfffffd0013007983 */ /* 0x000f220000100000 */
[----:B------:R-:W-:Y:S01]  /*abe0*/  BSSY.RECONVERGENT B3, `(.L_x_317) ;  /* 0x0000008000037945 */ /* 0x000fe20003800200 */
[----:B------:R-:W-:Y:S02]  /*abf0*/  MOV R8, 0xac60 ;  /* 0x0000ac6000087802 */ /* 0x000fe40000000f00 */
[----:B----4-:R-:W-:-:S05]  /*ac00*/  I2FP.F32.U32 R13, R0 ;  /* 0x00000000000d7245 */ /* 0x010fca0000201000 */
[----:B------:R-:W-:-:S04]  /*ac10*/  FADD R0, R13, -R4 ;  /* 0x800000040d007221 */ /* 0x000fc80000000000 */
[----:B0-----:R-:W0:Y:S02]  /*ac20*/  F2F.F64.F32 R22, R0 ;  /* 0x0000000000167310 */ /* 0x001e240000201800 */
[----:B0-----:R-:W-:-:S10]  /*ac30*/  DADD R12, -RZ, |R22| ;  /* 0x00000000ff0c7229 */ /* 0x001fd40000000516 */
[----:B-1----:R-:W-:-:S07]  /*ac40*/  IMAD.MOV.U32 R35, RZ, RZ, R13 ;  /* 0x000000ffff237224 */ /* 0x002fce00078e000d */
[----:B--23--:R-:W-:Y:S05]  /*ac50*/  CALL.REL.NOINC `($_Z14determineMasksP11pixelCoordsPhS1_S1_jjj$__internal_accurate_pow) ;  /* 0x0000001800407944 */ /* 0x00cfea0003c00000 */
[----:B------:R-:W-:Y:S05]  /*ac60*/  BSYNC.RECONVERGENT B3 ;  /* 0x0000000000037941 */ /* 0x000fea0003800200 */
.L_x_317:
        /* <DEDUP_REMOVED lines=15> */
.L_x_320:
[----:B------:R-:W-:-:S11]  /*ad60*/  DADD R12, R22, 2 ;  /* 0x40000000160c7429 */ /* 0x000fd60000000000 */
.L_x_319:
[----:B------:R-:W-:Y:S05]  /*ad70*/  BSYNC.RECONVERGENT B3 ;  /* 0x0000000000037941 */ /* 0x000fea0003800200 */
.L_x_318:
        /* <DEDUP_REMOVED lines=16> */
.L_x_321:
        /* <DEDUP_REMOVED lines=15> */
.L_x_324:
[----:B------:R-:W-:-:S11]  /*af70*/  DADD R12, R36, 2 ;  /* 0x40000000240c7429 */ /* 0x000fd60000000000 */
.L_x_323:
[----:B------:R-:W-:Y:S05]  /*af80*/  BSYNC.RECONVERGENT B3 ;  /* 0x0000000000037941 */ /* 0x000fea0003800200 */
.L_x_322:
[----:B------:R-:W2:Y:S01]  /*af90*/  LDL.U8 R0, [R19+-0x1] ;  /* 0xffffff0013007983 */ /* 0x000ea20000100000 */
        /* <DEDUP_REMOVED lines=15> */
.L_x_325:
        /* <DEDUP_REMOVED lines=15> */
.L_x_328:
[----:B------:R-:W-:-:S11]  /*b180*/  DADD R12, R36, 2 ;  /* 0x40000000240c7429 */ /* 0x000fd60000000000 */
.L_x_327:
[----:B------:R-:W-:Y:S05]  /*b190*/  BSYNC.RECONVERGENT B3 ;  /* 0x0000000000037941 */ /* 0x000fea0003800200 */
.L_x_326:
        /* <DEDUP_REMOVED lines=16> */
.L_x_329:
        /* <DEDUP_REMOVED lines=15> */
.L_x_332:
[----:B------:R-:W-:-:S11]  /*b390*/  DADD R12, R36, 2 ;  /* 0x40000000240c7429 */ /* 0x000fd60000000000 */
.L_x_331:
[----:B------:R-:W-:Y:S05]  /*b3a0*/  BSYNC.RECONVERGENT B3 ;  /* 0x0000000000037941 */ /* 0x000fea0003800200 */
.L_x_330:
        /* <DEDUP_REMOVED lines=10> */
.L_x_316:
[----:B------:R-:W-:Y:S05]  /*b450*/  BSYNC.RECONVERGENT B2 ;  /* 0x0000000000027941 */ /* 0x000fea0003800200 */
.L_x_315:
        /* <DEDUP_REMOVED lines=13> */
.L_x_334:
        /* <DEDUP_REMOVED lines=15> */
.L_x_337:
[----:B------:R-:W-:-:S11]  /*b620*/  DADD R12, R18, 2 ;  /* 0x40000000120c7429 */ /* 0x000fd60000000000 */
.L_x_336:
[----:B------:R-:W-:Y:S05]  /*b630*/  BSYNC.RECONVERGENT B2 ;  /* 0x0000000000027941 */ /* 0x000fea0003800200 */
.L_x_335:
        /* <DEDUP_REMOVED lines=13> */
[----:B------:R-:W1:Y:S02]  /*b710*/  F2F.F64.F32 R18, R0 ;  /* 0x0000000000127310 */ /* 0x000e640000201800 */
[----:B-1----:R-:W-:-:S10]  /*b720*/  DADD R12, -RZ, |R18| ;  /* 0x00000000ff0c7229 */ /* 0x002fd40000000512 */
[----:B------:R-:W-:-:S07]  /*b730*/  IMAD.MOV.U32 R35, RZ, RZ, R13 ;  /* 0x000000ffff237224 */ /* 0x000fce00078e000d */
[----:B0---4-:R-:W-:Y:S05]  /*b740*/  CALL.REL.NOINC `($_Z14determineMasksP11pixelCoordsPhS1_S1_jjj$__internal_accurate_pow) ;  /* 0x0000000c00847944 */ /* 0x011fea0003c00000 */
[----:B------:R-:W-:Y:S05]  /*b750*/  BSYNC.RECONVERGENT B2 ;  /* 0x0000000000027941 */ /* 0x000fea0003800200 */
.L_x_338:
        /* <DEDUP_REMOVED lines=15> */
.L_x_341:
[----:B------:R-:W-:-:S11]  /*b850*/  DADD R12, R18, 2 ;  /* 0x40000000120c7429 */ /* 0x000fd60000000000 */
.L_x_340:
[----:B------:R-:W-:Y:S05]  /*b860*/  BSYNC.RECONVERGENT B2 ;  /* 0x0000000000027941 */ /* 0x000fea0003800200 */
.L_x_339:
        /* <DEDUP_REMOVED lines=18> */
.L_x_342:
        /* <DEDUP_REMOVED lines=15> */
.L_x_345:
[----:B------:R-:W-:-:S11]  /*ba80*/  DADD R12, R18, 2 ;  /* 0x40000000120c7429 */ /* 0x000fd60000000000 */
.L_x_344:
[----:B------:R-:W-:Y:S05]  /*ba90*/  BSYNC.RECONVERGENT B2 ;  /* 0x0000000000027941 */ /* 0x000fea0003800200 */
.L_x_343:
[----:B------:R-:W0:Y:S01]  /*baa0*/  F2F.F64.F32 R16, R15 ;  /* 0x0000000f00107310 */ /* 0x000e220000201800 */
[----:B------:R-:W-:-:S04]  /*bab0*/  FSETP.NEU.AND P0, PT, R4, 1, PT ;  /* 0x3f8000000400780b */ /* 0x000fc80003f0d000 */
[----:B------:R-:W-:Y:S02]  /*bac0*/  FSEL R2, R12, RZ, P0 ;  /* 0x000000ff0c027208 */ /* 0x000fe40000000000 */
[----:B------:R-:W-:-:S06]  /*bad0*/  FSEL R3, R13, 1.875, P0 ;  /* 0x3ff000000d037808 */ /* 0x000fcc0000000000 */
[----:B0-----:R-:W-:-:S06]  /*bae0*/  DADD R2, R16, R2 ;  /* 0x0000000010027229 */ /* 0x001fcc0000000002 */
[----:B------:R0:W1:Y:S05]  /*baf0*/  F2F.F32.F64 R15, R2 ;  /* 0x00000002000f7310 */ /* 0x00006a0000301000 */
.L_x_314:
[----:B------:R-:W-:Y:S05]  /*bb00*/  BSYNC.RECONVERGENT B1 ;  /* 0x0000000000017941 */ /* 0x000fea0003800200 */
.L_x_313:
[----:B0-----:R-:W0:Y:S01]  /*bb10*/  MUFU.RCP R3, R10 ;  /* 0x0000000a00037308 */ /* 0x001e220000001000 */
[----:B------:R-:W-:Y:S01]  /*bb20*/  BSSY.RECONVERGENT B1, `(.L_x_346) ;  /* 0x000000e000017945 */ /* 0x000fe20003800200 */
[----:B------:R-:W-:-:S06]  /*bb30*/  FMNMX R9, R9, 1000000, PT ;  /* 0x4974240009097809 */ /* 0x000fcc0003800000 */
[----:B------:R-:W5:Y:S01]  /*bb40*/  FCHK P0, R7, R10 ;  /* 0x0000000a07007302 */ /* 0x000f620000000000 */
[----:B0-----:R-:W-:-:S04]  /*bb50*/  FFMA R0, -R10, R3, 1 ;  /* 0x3f8000000a007423 */ /* 0x001fc80000000103 */
[----:B------:R-:W-:-:S04]  /*bb60*/  FFMA R0, R3, R0, R3 ;  /* 0x0000000003007223 */ /* 0x000fc80000000003 */
[----:B------:R-:W-:-:S04]  /*bb70*/  FFMA R3, R0, R7, RZ ;  /* 0x0000000700037223 */ /* 0x000fc800000000ff */
[----:B------:R-:W-:-:S04]  /*bb80*/  FFMA R2, -R10, R3, R7 ;  /* 0x000000030a027223 */ /* 0x000fc80000000107 */
[----:B------:R-:W-:Y:S01]  /*bb90*/  FFMA R2, R0, R2, R3 ;  /* 0x0000000200027223 */ /* 0x000fe20000000003 */
[----:B-----5:R-:W-:Y:S06]  /*bba0*/  @!P0 BRA `(.L_x_347) ;  /* 0x0000000000148947 */ /* 0x020fec0003800000 */
[----:B------:R-:W-:Y:S01]  /*bbb0*/  IMAD.MOV.U32 R8, RZ, RZ, R7 ;  /* 0x000000ffff087224 */ /* 0x000fe200078e0007 */
[----:B------:R-:W-:Y:S01]  /*bbc0*/  MOV R12, 0xbbf0 ;  /* 0x0000bbf0000c7802 */ /* 0x000fe20000000f00 */
[----:B------:R-:W-:-:S07]  /*bbd0*/  IMAD.MOV.U32 R4, RZ, RZ, R10 ;  /* 0x000000ffff047224 */ /* 0x000fce00078e000a */
[----:B-1234-:R-:W-:Y:S05]  /*bbe0*/  CALL.REL.NOINC `($__internal_1_$__cuda_sm3x_div_rn_noftz_f32_slowpath) ;  /* 0x0000000000c07944 */ /* 0x01efea0003c00000 */
[----:B------:R-:W-:-:S07]  /*bbf0*/  IMAD.MOV.U32 R2, RZ, RZ, R17 ;  /* 0x000000ffff027224 */ /* 0x000fce00078e0011 */
.L_x_347:
[----:B------:R-:W-:Y:S05]  /*bc00*/  BSYNC.RECONVERGENT B1 ;  /* 0x0000000000017941 */ /* 0x000fea0003800200 */
.L_x_346:
[----:B------:R-:W0:Y:S01]  /*bc10*/  MUFU.RCP R3, R14 ;  /* 0x0000000e00037308 */ /* 0x000e220000001000 */
[CC--:B------:R-:W-:Y:S01]  /*bc20*/  FSETP.GEU.AND P0, PT, R2.reuse, R9.reuse, PT ;  /* 0x000000090200720b */ /* 0x0c0fe20003f0e000 */
[----:B------:R-:W-:Y:S03]  /*bc30*/  BSSY.RECONVERGENT B1, `(.L_x_348) ;  /* 0x000000e000017945 */ /* 0x000fe60003800200 */
[----:B------:R-:W-:-:S03]  /*bc40*/  FSEL R2, R2, R9, !P0 ;  /* 0x0000000902027208 */ /* 0x000fc60004000000 */
        /* <DEDUP_REMOVED lines=12> */
.L_x_349:
[----:B------:R-:W-:Y:S05]  /*bd10*/  BSYNC.RECONVERGENT B1 ;  /* 0x0000000000017941 */ /* 0x000fea0003800200 */
.L_x_348:
[----:B------:R-:W0:Y:S01]  /*bd20*/  MUFU.RCP R7, R6 ;  /* 0x0000000600077308 */ /* 0x000e220000001000 */
[----:B------:R-:W-:Y:S01]  /*bd30*/  BSSY.RECONVERGENT B1, `(.L_x_350) ;  /* 0x000000e000017945 */ /* 0x000fe20003800200 */
[----:B------:R-:W-:-:S06]  /*bd40*/  FSETP.GEU.AND P1, PT, R3, R2, PT ;  /* 0x000000020300720b */ /* 0x000fcc0003f2e000 */
[----:B-1----:R-:W1:Y:S01]  /*bd50*/  FCHK P2, R15, R6 ;  /* 0x000000060f007302 */ /* 0x002e620000040000 */
        /* <DEDUP_REMOVED lines=9> */
[----:B--234-:R-:W-:Y:S05]  /*bdf0*/  CALL.REL.NOINC `($__internal_1_$__cuda_sm3x_div_rn_noftz_f32_slowpath) ;  /* 0x00000000003c7944 */ /* 0x01cfea0003c00000 */
[----:B------:R-:W-:-:S07]  /*be00*/  IMAD.MOV.U32 R0, RZ, RZ, R17 ;  /* 0x000000ffff007224 */ /* 0x000fce00078e0011 */
.L_x_351:
[----:B------:R-:W-:Y:S05]  /*be10*/  BSYNC.RECONVERGENT B1 ;  /* 0x0000000000017941 */ /* 0x000fea0003800200 */
.L_x_350:
[----:B------:R-:W-:Y:S01]  /*be20*/  IMAD.MOV.U32 R4, RZ, RZ, 0x1 ;  /* 0x00000001ff047424 */ /* 0x000fe200078e00ff */
[----:B------:R-:W-:-:S04]  /*be30*/  FSEL R3, R3, R2, !P1 ;  /* 0x0000000203037208 */ /* 0x000fc80004800000 */
[----:B------:R-:W-:Y:S02]  /*be40*/  SEL R2, R4, 0x2, P0 ;  /* 0x0000000204027807 */ /* 0x000fe40000000000 */
[----:B------:R-:W-:Y:S02]  /*be50*/  FSETP.GEU.AND P0, PT, R0, R3, PT ;  /* 0x000000030000720b */ /* 0x000fe40003f0e000 */
[----:B------:R-:W-:-:S04]  /*be60*/  SEL R2, R2, 0x3, P1 ;  /* 0x0000000302027807 */ /* 0x000fc80000800000 */
[----:B------:R-:W-:-:S04]  /*be70*/  SEL R2, R2, 0x4, P0 ;  /* 0x0000000402027807 */ /* 0x000fc80000000000 */
[----:B------:R-:W-:-:S07]  /*be80*/  PRMT R4, R2, 0x7610, R4 ;  /* 0x0000761002047816 */ /* 0x000fce0000000004 */
.L_x_167:
[----:B------:R-:W-:Y:S05]  /*be90*/  BSYNC.RECONVERGENT B0 ;  /* 0x0000000000007941 */ /* 0x000fea0003800200 */
.L_x_166:
[----:B------:R-:W0:Y:S02]  /*bea0*/  LDCU.64 UR6, c[0x0][0x398] ;  /* 0x00007300ff0677ac */ /* 0x000e240008000a00 */
[----:B0-----:R-:W-:-:S05]  /*beb0*/  IADD3 R2, P0, PT, R5, UR6, RZ ;  /* 0x0000000605027c10 */ /* 0x001fca000ff1e0ff */
[----:B------:R-:W-:-:S05]  /*bec0*/  IMAD.X R3, RZ, RZ, UR7, P0 ;  /* 0x00000007ff037e24 */ /* 0x000fca00080e06ff */
[----:B------:R-:W-:Y:S01]  /*bed0*/  STG.E.U8 desc[UR4][R2.64], R4 ;  /* 0x0000000402007986 */ /* 0x000fe2000c101104 */
[----:B------:R-:W-:Y:S05]  /*bee0*/  EXIT ;  /* 0x000000000000794d */ /* 0x000fea0003800000 */
        .weak           $__internal_1_$__cuda_sm3x_div_rn_noftz_f32_slowpath
        .type           $__internal_1_$__cuda_sm3x_div_rn_noftz_f32_slowpath,@function
        .size           $__internal_1_$__cuda_sm3x_div_rn_noftz_f32_slowpath,($_Z14determineMasksP11pixelCoordsPhS1_S1_jjj$__internal_accurate_pow - $__internal_1_$__cuda_sm3x_div_rn_noftz_f32_slowpath)
$__internal_1_$__cuda_sm3x_div_rn_noftz_f32_slowpath:
[----:B------:R-:W-:Y:S01]  /*bef0*/  SHF.R.U32.HI R16, RZ, 0x17, R4 ;  /* 0x00000017ff107819 */ /* 0x000fe20000011604 */
[----:B------:R-:W-:Y:S01]  /*bf00*/  BSSY.RECONVERGENT B2, `(.L_x_352) ;  /* 0x0000063000027945 */ /* 0x000fe20003800200 */
[----:B------:R-:W-:Y:S02]  /*bf10*/  SHF.R.U32.HI R13, RZ, 0x17, R8 ;  /* 0x00000017ff0d7819 */ /* 0x000fe40000011608 */
[----:B------:R-:W-:Y:S02]  /*bf20*/  LOP3.LUT R24, R16, 0xff, RZ, 0xc0, !PT ;  /* 0x000000ff10187812 */ /* 0x000fe400078ec0ff */
[----:B------:R-:W-:Y:S01]  /*bf30*/  LOP3.LUT R20, R13, 0xff, RZ, 0xc0, !PT ;  /* 0x000000ff0d147812 */ /* 0x000fe200078ec0ff */
[----:B------:R-:W-:Y:S02]  /*bf40*/  IMAD.MOV.U32 R13, RZ, RZ, R4 ;  /* 0x000000ffff0d7224 */ /* 0x000fe400078e0004 */
[----:B------:R-:W-:Y:S02]  /*bf50*/  VIADD R18, R24, 0xffffffff ;  /* 0xffffffff18127836 */ /* 0x000fe40000000000 */
[----:B------:R-:W-:-:S03]  /*bf60*/  VIADD R17, R20, 0xffffffff ;  /* 0xffffffff14117836 */ /* 0x000fc60000000000 */
[----:B------:R-:W-:-:S04]  /*bf70*/  ISETP.GT.U32.AND P2, PT, R18, 0xfd, PT ;  /* 0x000000fd1200780c */ /* 0x000fc80003f44070 */
[----:B------:R-:W-:-:S13]  /*bf80*/  ISETP.GT.U32.OR P2, PT, R17, 0xfd, P2 ;  /* 0x000000fd1100780c */ /* 0x000fda0001744470 */
[----:B------:R-:W-:Y:S01]  /*bf90*/  @!P2 IMAD.MOV.U32 R16, RZ, RZ, RZ ;  /* 0x000000ffff10a224 */ /* 0x000fe200078e00ff */
[----:B------:R-:W-:Y:S06]  /*bfa0*/  @!P2 BRA `(.L_x_353) ;  /* 0x00000000005ca947 */ /* 0x000fec0003800000 */
[----:B------:R-:W-:Y:S02]  /*bfb0*/  FSETP.GTU.FTZ.AND P2, PT, |R8|, +INF , PT ;  /* 0x7f8000000800780b */ /* 0x000fe40003f5c200 */
[----:B------:R-:W-:-:S04]  /*bfc0*/  FSETP.GTU.FTZ.AND P3, PT, |R4|, +INF , PT ;  /* 0x7f8000000400780b */ /* 0x000fc80003f7c200 */
[----:B------:R-:W-:-:S13]  /*bfd0*/  PLOP3.LUT P2, PT, P2, P3, PT, 0xf8, 0x8f ;  /* 0x00000000008f781c */ /* 0x000fda0001747f70 */
[----:B------:R-:W-:Y:S05]  /*bfe0*/  @P2 BRA `(.L_x_354) ;  /* 0x00000004004c2947 */ /* 0x000fea0003800000 */
[----:B------:R-:W-:-:S13]  /*bff0*/  LOP3.LUT P2, RZ, R13, 0x7fffffff, R8, 0xc8, !PT ;  /* 0x7fffffff0dff7812 */ /* 0x000fda000784c808 */
[----:B------:R-:W-:Y:S05]  /*c000*/  @!P2 BRA `(.L_x_355) ;  /* 0x00000004003ca947 */ /* 0x000fea0003800000 */
[----:B------:R-:W-:Y:S02]  /*c010*/  FSETP.NEU.FTZ.AND P3, PT, |R8|, +INF , PT ;  /* 0x7f8000000800780b */ /* 0x000fe40003f7d200 */
[----:B------:R-:W-:Y:S02]  /*c020*/  FSETP.NEU.FTZ.AND P2, PT, |R4|, +INF , PT ;  /* 0x7f8000000400780b */ /* 0x000fe40003f5d200 */
[----:B------:R-:W-:-:S11]  /*c030*/  FSETP.NEU.FTZ.AND P5, PT, |R8|, +INF , PT ;  /* 0x7f8000000800780b */ /* 0x000fd60003fbd200 */
[----:B------:R-:W-:Y:S05]  /*c040*/  @!P2 BRA !P3, `(.L_x_355) ;  /* 0x00000004002ca947 */ /* 0x000fea0005800000 */
[----:B------:R-:W-:-:S04]  /*c050*/  LOP3.LUT P3, RZ, R8, 0x7fffffff, RZ, 0xc0, !PT ;  /* 0x7fffffff08ff7812 */ /* 0x000fc8000786c0ff */
[----:B------:R-:W-:-:S13]  /*c060*/  PLOP3.LUT P3, PT, P2, P3, PT, 0x2f, 0xf2 ;  /* 0x0000000000f2781c */ /* 0x000fda0001766577 */
[----:B------:R-:W-:Y:S05]  /*c070*/  @P3 BRA `(.L_x_356) ;  /* 0x0000000400183947 */ /* 0x000fea0003800000 */
[----:B------:R-:W-:-:S04]  /*c080*/  LOP3.LUT P2, RZ, R13, 0x7fffffff, RZ, 0xc0, !PT ;  /* 0x7fffffff0dff7812 */ /* 0x000fc8000784c0ff */
[----:B------:R-:W-:-:S13]  /*c090*/  PLOP3.LUT P2, PT, P5, P2, PT, 0x2f, 0xf2 ;  /* 0x0000000000f2781c */ /* 0x000fda0002f44577 */
[----:B------:R-:W-:Y:S05]  /*c0a0*/  @P2 BRA `(.L_x_357) ;  /* 0x0000000400002947 */ /* 0x000fea0003800000 */
[----:B------:R-:W-:Y:S02]  /*c0b0*/  ISETP.GE.AND P2, PT, R17, RZ, PT ;  /* 0x000000ff1100720c */ /* 0x000fe40003f46270 */
[----:B------:R-:W-:-:S11]  /*c0c0*/  ISETP.GE.AND P3, PT, R18, RZ, PT ;  /* 0x000000ff1200720c */ /* 0x000fd60003f66270 */
[----:B------:R-:W-:Y:S02]  /*c0d0*/  @P2 IMAD.MOV.U32 R16, RZ, RZ, RZ ;  /* 0x000000ffff102224 */ /* 0x000fe400078e00ff */
[----:B------:R-:W-:Y:S01]  /*c0e0*/  @!P2 FFMA R8, R8, 1.84467440737095516160e+19, RZ ;  /* 0x5f8000000808a823 */ /* 0x000fe200000000ff */
[----:B------:R-:W-:Y:S02]  /*c0f0*/  @!P2 IMAD.MOV.U32 R16, RZ, RZ, -0x40 ;  /* 0xffffffc0ff10a424 */ /* 0x000fe400078e00ff */
[----:B------:R-:W-:Y:S02]  /*c100*/  @!P3 FFMA R13, R4, 1.84467440737095516160e+19, RZ ;  /* 0x5f800000040db823 */ /* 0x000fe400000000ff */
[----:B------:R-:W-:-:S07]  /*c110*/  @!P3 VIADD R16, R16, 0x40 ;  /* 0x000000401010b836 */ /* 0x000fce0000000000 */
.L_x_353:
[----:B------:R-:W-:Y:S01]  /*c120*/  LEA R18, R24, 0xc0800000, 0x17 ;  /* 0xc080000018127811 */ /* 0x000fe200078eb8ff */
[----:B------:R-:W-:Y:S04]  /*c130*/  BSSY.RECONVERGENT B3, `(.L_x_358) ;  /* 0x0000036000037945 */ /* 0x000fe80003800200 */
[----:B------:R-:W-:Y:S02]  /*c140*/  IMAD.IADD R18, R13, 0x1, -R18 ;  /* 0x000000010d127824 */ /* 0x000fe400078e0a12 */
[----:B------:R-:W-:Y:S02]  /*c150*/  VIADD R13, R20, 0xffffff81 ;  /* 0xffffff81140d7836 */ /* 0x000fe40000000000 */
[----:B------:R-:W0:Y:S01]  /*c160*/  MUFU.RCP R17, R18 ;  /* 0x0000001200117308 */ /* 0x000e220000001000 */
[----:B------:R-:W-:Y:S01]  /*c170*/  FADD.FTZ R19, -R18, -RZ ;  /* 0x800000ff12137221 */ /* 0x000fe20000010100 */
[C---:B------:R-:W-:Y:S01]  /*c180*/  IMAD R8, R13.reuse, -0x800000, R8 ;  /* 0xff8000000d087824 */ /* 0x040fe200078e0208 */
[----:B------:R-:W-:-:S05]  /*c190*/  IADD3 R13, PT, PT, R13, 0x7f, -R24 ;  /* 0x0000007f0d0d7810 */ /* 0x000fca0007ffe818 */
[----:B------:R-:W-:Y:S02]  /*c1a0*/  IMAD.IADD R13, R13, 0x1, R16 ;  /* 0x000000010d0d7824 */ /* 0x000fe400078e0210 */
[----:B0-----:R-:W-:-:S04]  /*c1b0*/  FFMA R20, R17, R19, 1 ;  /* 0x3f80000011147423 */ /* 0x001fc80000000013 */
[----:B------:R-:W-:-:S04]  /*c1c0*/  FFMA R26, R17, R20, R17 ;  /* 0x00000014111a7223 */ /* 0x000fc80000000011 */
[----:B------:R-:W-:-:S04]  /*c1d0*/  FFMA R17, R8, R26, RZ ;  /* 0x0000001a08117223 */ /* 0x000fc800000000ff */
[----:B------:R-:W-:-:S04]  /*c1e0*/  FFMA R20, R19, R17, R8 ;  /* 0x0000001113147223 */ /* 0x000fc80000000008 */
[----:B------:R-:W-:-:S04]  /*c1f0*/  FFMA R21, R26, R20, R17 ;  /* 0x000000141a157223 */ /* 0x000fc80000000011 */
[----:B------:R-:W-:-:S04]  /*c200*/  FFMA R20, R19, R21, R8 ;  /* 0x0000001513147223 */ /* 0x000fc80000000008 */
[----:B------:R-:W-:-:S05]  /*c210*/  FFMA R17, R26, R20, R21 ;  /* 0x000000141a117223 */ /* 0x000fca0000000015 */
[----:B------:R-:W-:-:S04]  /*c220*/  SHF.R.U32.HI R8, RZ, 0x17, R17 ;  /* 0x00000017ff087819 */ /* 0x000fc80000011611 */
[----:B------:R-:W-:-:S05]  /*c230*/  LOP3.LUT R8, R8, 0xff, RZ, 0xc0, !PT ;  /* 0x000000ff08087812 */ /* 0x000fca00078ec0ff */
[----:B------:R-:W-:-:S04]  /*c240*/  IMAD.IADD R18, R8, 0x1, R13 ;  /* 0x0000000108127824 */ /* 0x000fc800078e020d */
[----:B------:R-:W-:-:S05]  /*c250*/  VIADD R8, R18, 0xffffffff ;  /* 0xffffffff12087836 */ /* 0x000fca0000000000 */
[----:B------:R-:W-:-:S13]  /*c260*/  ISETP.GE.U32.AND P2, PT, R8, 0xfe, PT ;  /* 0x000000fe0800780c */ /* 0x000fda0003f46070 */
[----:B------:R-:W-:Y:S05]  /*c270*/  @!P2 BRA `(.L_x_359) ;  /* 0x000000000080a947 */ /* 0x000fea0003800000 */
[----:B------:R-:W-:-:S13]  /*c280*/  ISETP.GT.AND P2, PT, R18, 0xfe, PT ;  /* 0x000000fe1200780c */ /* 0x000fda0003f44270 */
[----:B------:R-:W-:Y:S05]  /*c290*/  @P2 BRA `(.L_x_360) ;  /* 0x00000000006c2947 */ /* 0x000fea0003800000 */
[----:B------:R-:W-:-:S13]  /*c2a0*/  ISETP.GE.AND P2, PT, R18, 0x1, PT ;  /* 0x000000011200780c */ /* 0x000fda0003f46270 */
[----:B------:R-:W-:Y:S05]  /*c2b0*/  @P2 BRA `(.L_x_361) ;  /* 0x0000000000742947 */ /* 0x000fea0003800000 */
[----:B------:R-:W-:Y:S02]  /*c2c0*/  ISETP.GE.AND P2, PT, R18, -0x18, PT ;  /* 0xffffffe81200780c */ /* 0x000fe40003f46270 */
[----:B------:R-:W-:-:S11]  /*c2d0*/  LOP3.LUT R17, R17, 0x80000000, RZ, 0xc0, !PT ;  /* 0x8000000011117812 */ /* 0x000fd600078ec0ff */
[----:B------:R-:W-:Y:S05]  /*c2e0*/  @!P2 BRA `(.L_x_361) ;  /* 0x000000000068a947 */ /* 0x000fea0003800000 */
[-CC-:B------:R-:W-:Y:S01]  /*c2f0*/  FFMA.RZ R8, R26, R20.reuse, R21.reuse ;  /* 0x000000141a087223 */ /* 0x180fe2000000c015 */
[----:B------:R-:W-:Y:S02]  /*c300*/  VIADD R19, R18, 0x20 ;  /* 0x0000002012137836 */ /* 0x000fe40000000000 */
[-CC-:B------:R-:W-:Y:S01]  /*c310*/  FFMA.RM R13, R26, R20.reuse, R21.reuse ;  /* 0x000000141a0d7223 */ /* 0x180fe20000004015 */
[----:B------:R-:W-:Y:S02]  /*c320*/  ISETP.NE.AND P2, PT, R18, RZ, PT ;  /* 0x000000ff1200720c */ /* 0x000fe40003f45270 */
[----:B------:R-:W-:Y:S01]  /*c330*/  LOP3.LUT R16, R8, 0x7fffff, RZ, 0xc0, !PT ;  /* 0x007fffff08107812 */ /* 0x000fe200078ec0ff */
[----:B------:R-:W-:Y:S01]  /*c340*/  FFMA.RP R8, R26, R20, R21 ;  /* 0x000000141a087223 */ /* 0x000fe20000008015 */
[----:B------:R-:W-:Y:S01]  /*c350*/  ISETP.NE.AND P3, PT, R18, RZ, PT ;  /* 0x000000ff1200720c */ /* 0x000fe20003f65270 */
[----:B------:R-:W-:Y:S01]  /*c360*/  IMAD.MOV R18, RZ, RZ, -R18 ;  /* 0x000000ffff127224 */ /* 0x000fe200078e0a12 */
[----:B------:R-:W-:-:S02]  /*c370*/  LOP3.LUT R16, R16, 0x800000, RZ, 0xfc, !PT ;  /* 0x0080000010107812 */ /* 0x000fc400078efcff */
[----:B------:R-:W-:Y:S02]  /*c380*/  FSETP.NEU.FTZ.AND P4, PT, R8, R13, PT ;  /* 0x0000000d0800720b */ /* 0x000fe40003f9d000 */
[----:B------:R-:W-:Y:S02]  /*c390*/  SHF.L.U32 R19, R16, R19, RZ ;  /* 0x0000001310137219 */ /* 0x000fe400000006ff */
[----:B------:R-:W-:Y:S02]  /*c3a0*/  SEL R13, R18, RZ, P2 ;  /* 0x000000ff120d7207 */ /* 0x000fe40001000000 */
[----:B------:R-:W-:Y:S02]  /*c3b0*/  ISETP.NE.AND P3, PT, R19, RZ, P3 ;  /* 0x000000ff1300720c */ /* 0x000fe40001f65270 */
[----:B------:R-:W-:Y:S02]  /*c3c0*/  SHF.R.U32.HI R13, RZ, R13, R16 ;  /* 0x0000000dff0d7219 */ /* 0x000fe40000011610 */
[----:B------:R-:W-:-:S02]  /*c3d0*/  PLOP3.LUT P3, PT, P4, P3, PT, 0xf8, 0x8f ;  /* 0x00000000008f781c */ /* 0x000fc40002767f70 */
[----:B------:R-:W-:Y:S02]  /*c3e0*/  SHF.R.U32.HI R19, RZ, 0x1, R13 ;  /* 0x00000001ff137819 */ /* 0x000fe4000001160d */
[----:B------:R-:W-:-:S04]  /*c3f0*/  SEL R8, RZ, 0x1, !P3 ;  /* 0x00000001ff087807 */ /* 0x000fc80005800000 */
[----:B------:R-:W-:-:S04]  /*c400*/  LOP3.LUT R8, R8, 0x1, R19, 0xf8, !PT ;  /* 0x0000000108087812 */ /* 0x000fc800078ef813 */
[----:B------:R-:W-:-:S05]  /*c410*/  LOP3.LUT R8, R8, R13, RZ, 0xc0, !PT ;  /* 0x0000000d08087212 */ /* 0x000fca00078ec0ff */
[----:B------:R-:W-:-:S05]  /*c420*/  IMAD.IADD R8, R19, 0x1, R8 ;  /* 0x0000000113087824 */ /* 0x000fca00078e0208 */
[----:B------:R-:W-:Y:S01]  /*c430*/  LOP3.LUT R17, R8, R17, RZ, 0xfc, !PT ;  /* 0x0000001108117212 */ /* 0x000fe200078efcff */
[----:B------:R-:W-:Y:S06]  /*c440*/  BRA `(.L_x_361) ;  /* 0x0000000000107947 */ /* 0x000fec0003800000 */
.L_x_360:
[----:B------:R-:W-:-:S04]  /*c450*/  LOP3.LUT R17, R17, 0x80000000, RZ, 0xc0, !PT ;  /* 0x8000000011117812 */ /* 0x000fc800078ec0ff */
[----:B------:R-:W-:Y:S01]  /*c460*/  LOP3.LUT R17, R17, 0x7f800000, RZ, 0xfc, !PT ;  /* 0x7f80000011117812 */ /* 0x000fe200078efcff */
[----:B------:R-:W-:Y:S06]  /*c470*/  BRA `(.L_x_361) ;  /* 0x0000000000047947 */ /* 0x000fec0003800000 */
.L_x_359:
[----:B------:R-:W-:-:S07]  /*c480*/  IMAD R17, R13, 0x800000, R17 ;  /* 0x008000000d117824 */ /* 0x000fce00078e0211 */
.L_x_361:
[----:B------:R-:W-:Y:S05]  /*c490*/  BSYNC.RECONVERGENT B3 ;  /* 0x0000000000037941 */ /* 0x000fea0003800200 */
.L_x_358:
[----:B------:R-:W-:Y:S05]  /*c4a0*/  BRA `(.L_x_362) ;  /* 0x0000000000207947 */ /* 0x000fea0003800000 */
.L_x_357:
[----:B------:R-:W-:-:S04]  /*c4b0*/  LOP3.LUT R8, R13, 0x80000000, R8, 0x48, !PT ;  /* 0x800000000d087812 */ /* 0x000fc800078e4808 */
[----:B------:R-:W-:Y:S01]  /*c4c0*/  LOP3.LUT R17, R8, 0x7f800000, RZ, 0xfc, !PT ;  /* 0x7f80000008117812 */ /* 0x000fe200078efcff */
[----:B------:R-:W-:Y:S06]  /*c4d0*/  BRA `(.L_x_362) ;  /* 0x0000000000147947 */ /* 0x000fec0003800000 */
.L_x_356:
[----:B------:R-:W-:Y:S01]  /*c4e0*/  LOP3.LUT R17, R13, 0x80000000, R8, 0x48, !PT ;  /* 0x800000000d117812 */ /* 0x000fe200078e4808 */
[----:B------:R-:W-:Y:S06]  /*c4f0*/  BRA `(.L_x_362) ;  /* 0x00000000000c7947 */ /* 0x000fec0003800000 */
.L_x_355:
[----:B------:R-:W0:Y:S01]  /*c500*/  MUFU.RSQ R17, -QNAN ;  /* 0xffc0000000117908 */ /* 0x000e220000001400 */
[----:B------:R-:W-:Y:S05]  /*c510*/  BRA `(.L_x_362) ;  /* 0x0000000000047947 */ /* 0x000fea0003800000 */
.L_x_354:
[----:B------:R-:W-:-:S07]  /*c520*/  FADD.FTZ R17, R8, R4 ;  /* 0x0000000408117221 */ /* 0x000fce0000010000 */
.L_x_362:
[----:B------:R-:W-:Y:S05]  /*c530*/  BSYNC.RECONVERGENT B2 ;  /* 0x0000000000027941 */ /* 0x000fea0003800200 */
.L_x_352:
[----:B------:R-:W-:-:S04]  /*c540*/  IMAD.MOV.U32 R13, RZ, RZ, 0x0 ;  /* 0x00000000ff0d7424 */ /* 0x000fc800078e00ff */
[----:B0-----:R-:W-:Y:S05]  /*c550*/  RET.REL.NODEC R12 `(_Z14determineMasksP11pixelCoordsPhS1_S1_jjj) ;  /* 0xffffff380ca87950 */ /* 0x001fea0003c3ffff */
        .type           $_Z14determineMasksP11pixelCoordsPhS1_S1_jjj$__internal_accurate_pow,@function
        .size           $_Z14determineMasksP11pixelCoordsPhS1_S1_jjj$__internal_accurate_pow,(.L_x_368 - $_Z14determineMasksP11pixelCoordsPhS1_S1_jjj$__internal_accurate_pow)
$_Z14determineMasksP11pixelCoordsPhS1_S1_jjj$__internal_accurate_pow:
[----:B------:R-:W-:Y:S01]  /*c560*/  ISETP.GT.U32.AND P0, PT, R35, 0xfffff, PT ;  /* 0x000fffff2300780c */ /* 0x000fe20003f04070 */
[--C-:B------:R-:W-:Y:S01]  /*c570*/  IMAD.MOV.U32 R13, RZ, RZ, R35.reuse ;  /* 0x000000ffff0d7224 */ /* 0x100fe200078e0023 */
[----:B------:R-:W-:Y:S01]  /*c580*/  UMOV UR6, 0x7d2cafe2 ;  /* 0x7d2cafe200067882 */ /* 0x000fe20000000000 */
[----:B------:R-:W-:Y:S01]  /*c590*/  IMAD.MOV.U32 R20, RZ, RZ, RZ ;  /* 0x000000ffff147224 */ /* 0x000fe200078e00ff */
[----:B------:R-:W-:Y:S01]  /*c5a0*/  UMOV UR7, 0x3eb0f5ff ;  /* 0x3eb0f5ff00077882 */ /* 0x000fe20000000000 */
[----:B------:R-:W-:Y:S01]  /*c5b0*/  SHF.R.U32.HI R35, RZ, 0x14, R35 ;  /* 0x00000014ff237819 */ /* 0x000fe20000011623 */
[----:B------:R-:W-:Y:S01]  /*c5c0*/  UMOV UR8, 0x3b39803f ;  /* 0x3b39803f00087882 */ /* 0x000fe20000000000 */
[----:B------:R-:W-:-:S06]  /*c5d0*/  UMOV UR9, 0x3c7abc9e ;  /* 0x3c7abc9e00097882 */ /* 0x000fcc0000000000 */
[----:B------:R-:W-:-:S10]  /*c5e0*/  @!P0 DMUL R16, R12, 1.80143985094819840000e+16 ;  /* 0x435000000c108828 */ /* 0x000fd40000000000 */
[----:B------:R-:W-:Y:S01]  /*c5f0*/  @!P0 IMAD.MOV.U32 R13, RZ, RZ, R17 ;  /* 0x000000ffff0d8224 */ /* 0x000fe200078e0011 */
[----:B------:R-:W-:Y:S01]  /*c600*/  @!P0 LEA.HI R35, R17, 0xffffffca, RZ, 0xc ;  /* 0xffffffca11238811 */ /* 0x000fe200078f60ff */
[----:B------:R-:W-:-:S03]  /*c610*/  @!P0 IMAD.MOV.U32 R12, RZ, RZ, R16 ;  /* 0x000000ffff0c8224 */ /* 0x000fc600078e0010 */
[----:B------:R-:W-:Y:S01]  /*c620*/  LOP3.LUT R13, R13, 0x800fffff, RZ, 0xc0, !PT ;  /* 0x800fffff0d0d7812 */ /* 0x000fe200078ec0ff */
[----:B------:R-:W-:-:S03]  /*c630*/  IMAD.MOV.U32 R26, RZ, RZ, R12 ;  /* 0x000000ffff1a7224 */ /* 0x000fc600078e000c */
[----:B------:R-:W-:-:S04]  /*c640*/  LOP3.LUT R13, R13, 0x3ff00000, RZ, 0xfc, !PT ;  /* 0x3ff000000d0d7812 */ /* 0x000fc800078efcff */
[----:B------:R-:W-:Y:S01]  /*c650*/  ISETP.GE.U32.AND P1, PT, R13, 0x3ff6a09f, PT ;  /* 0x3ff6a09f0d00780c */ /* 0x000fe20003f26070 */
[----:B------:R-:W-:-:S12]  /*c660*/  IMAD.MOV.U32 R27, RZ, RZ, R13 ;  /* 0x000000ffff1b7224 */ /* 0x000fd800078e000d */
[----:B------:R-:W-:-:S04]  /*c670*/  @P1 VIADD R12, R27, 0xfff00000 ;  /* 0xfff000001b0c1836 */ /* 0x000fc80000000000 */
[----:B------:R-:W-:-:S06]  /*c680*/  @P1 IMAD.MOV.U32 R27, RZ, RZ, R12 ;  /* 0x000000ffff1b1224 */ /* 0x000fcc00078e000c */
[C---:B------:R-:W-:Y:S02]  /*c690*/  DADD R30, R26.reuse, 1 ;  /* 0x3ff000001a1e7429 */ /* 0x040fe40000000000 */
[----:B------:R-:W-:-:S04]  /*c6a0*/  DADD R26, R26, -1 ;  /* 0xbff000001a1a7429 */ /* 0x000fc80000000000 */
[----:B------:R-:W0:Y:S02]  /*c6b0*/  MUFU.RCP64H R21, R31 ;  /* 0x0000001f00157308 */ /* 0x000e240000001800 */
[----:B0-----:R-:W-:-:S08]  /*c6c0*/  DFMA R12, -R30, R20, 1 ;  /* 0x3ff000001e0c742b */ /* 0x001fd00000000114 */
[----:B------:R-:W-:-:S08]  /*c6d0*/  DFMA R12, R12, R12, R12 ;  /* 0x0000000c0c0c722b */ /* 0x000fd0000000000c */
[----:B------:R-:W-:Y:S01]  /*c6e0*/  DFMA R12, R20, R12, R20 ;  /* 0x0000000c140c722b */ /* 0x000fe20000000014 */
[----:B------:R-:W-:Y:S02]  /*c6f0*/  IMAD.MOV.U32 R20, RZ, RZ, 0x41ad3b5a ;  /* 0x41ad3b5aff147424 */ /* 0x000fe400078e00ff */
[----:B------:R-:W-:-:S05]  /*c700*/  IMAD.MOV.U32 R21, RZ, RZ, 0x3ed0f5d2 ;  /* 0x3ed0f5d2ff157424 */ /* 0x000fca00078e00ff */
[----:B------:R-:W-:-:S08]  /*c710*/  DMUL R24, R26, R12 ;  /* 0x0000000c1a187228 */ /* 0x000fd00000000000 */
[----:B------:R-:W-:-:S08]  /*c720*/  DFMA R24, R26, R12, R24 ;  /* 0x0000000c1a18722b */ /* 0x000fd00000000018 */
[----:B------:R-:W-:-:S08]  /*c730*/  DMUL R28, R24, R24 ;  /* 0x00000018181c7228 */ /* 0x000fd00000000000 */
[----:B------:R-:W-:Y:S01]  /*c740*/  DFMA R20, R28, UR6, R20 ;  /* 0x000000061c147c2b */ /* 0x000fe20008000014 */
[----:B------:R-:W-:Y:S01]  /*c750*/  UMOV UR6, 0x75488a3f ;  /* 0x75488a3f00067882 */ /* 0x000fe20000000000 */
[----:B------:R-:W-:-:S06]  /*c760*/  UMOV UR7, 0x3ef3b20a ;  /* 0x3ef3b20a00077882 */ /* 0x000fcc0000000000 */
[----:B------:R-:W-:Y:S01]  /*c770*/  DFMA R30, R28, R20, UR6 ;  /* 0x000000061c1e7e2b */ /* 0x000fe20008000014 */
[----:B------:R-:W-:Y:S01]  /*c780*/  UMOV UR6, 0xe4faecd5 ;  /* 0xe4faecd500067882 */ /* 0x000fe20000000000 */
[----:B------:R-:W-:Y:S01]  /*c790*/  UMOV UR7, 0x3f1745cd ;  /* 0x3f1745cd00077882 */ /* 0x000fe20000000000 */
[----:B------:R-:W-:-:S05]  /*c7a0*/  DADD R20, R26, -R24 ;  /* 0x000000001a147229 */ /* 0x000fca0000000818 */
[----:B------:R-:W-:Y:S01]  /*c7b0*/  DFMA R30, R28, R30, UR6 ;  /* 0x000000061c1e7e2b */ /* 0x000fe2000800001e */
[----:B------:R-:W-:Y:S01]  /*c7c0*/  UMOV UR6, 0x258a578b ;  /* 0x258a578b00067882 */ /* 0x000fe20000000000 */
[----:B------:R-:W-:Y:S01]  /*c7d0*/  UMOV UR7, 0x3f3c71c7 ;  /* 0x3f3c71c700077882 */ /* 0x000fe20000000000 */
[----:B------:R-:W-:-:S05]  /*c7e0*/  DADD R20, R20, R20 ;  /* 0x0000000014147229 */ /* 0x000fca0000000014 */
[----:B------:R-:W-:Y:S01]  /*c7f0*/  DFMA R30, R28, R30, UR6 ;  /* 0x000000061c1e7e2b */ /* 0x000fe2000800001e */
[----:B------:R-:W-:Y:S01]  /*c800*/  UMOV UR6, 0x9242b910 ;  /* 0x9242b91000067882 */ /* 0x000fe20000000000 */
[----:B------:R-:W-:Y:S01]  /*c810*/  UMOV UR7, 0x3f624924 ;  /* 0x3f62492400077882 */ /* 0x000fe20000000000 */
[----:B------:R-:W-:-:S05]  /*c820*/  DFMA R20, R26, -R24, R20 ;  /* 0x800000181a14722b */ /* 0x000fca0000000014 */
[----:B------:R-:W-:Y:S01]  /*c830*/  DFMA R30, R28, R30, UR6 ;  /* 0x000000061c1e7e2b */ /* 0x000fe2000800001e */
[----:B------:R-:W-:Y:S01]  /*c840*/  UMOV UR6, 0x99999dfb ;  /* 0x99999dfb00067882 */ /* 0x000fe20000000000 */
[----:B------:R-:W-:Y:S01]  /*c850*/  UMOV UR7, 0x3f899999 ;  /* 0x3f89999900077882 */ /* 0x000fe20000000000 */
[----:B------:R-:W-:Y:S02]  /*c860*/  DMUL R20, R12, R20 ;  /* 0x000000140c147228 */ /* 0x000fe40000000000 */
[----:B------:R-:W-:-:S03]  /*c870*/  DMUL R12, R24, R24 ;  /* 0x00000018180c7228 */ /* 0x000fc60000000000 */
[----:B------:R-:W-:Y:S01]  /*c880*/  DFMA R30, R28, R30, UR6 ;  /* 0x000000061c1e7e2b */ /* 0x000fe2000800001e */
[----:B------:R-:W-:Y:S01]  /*c890*/  UMOV UR6, 0x55555555 ;  /* 0x5555555500067882 */ /* 0x000fe20000000000 */
[----:B------:R-:W-:-:S03]  /*c8a0*/  UMOV UR7, 0x3fb55555 ;  /* 0x3fb5555500077882 */ /* 0x000fc60000000000 */
[----:B------:R-:W-:-:S03]  /*c8b0*/  DMUL R16, R24, R12 ;  /* 0x0000000c18107228 */ /* 0x000fc60000000000 */
[----:B------:R-:W-:-:S08]  /*c8c0*/  DFMA R26, R28, R30, UR6 ;  /* 0x000000061c1a7e2b */ /* 0x000fd0000800001e */
[----:B------:R-:W-:Y:S01]  /*c8d0*/  DADD R32, -R26, UR6 ;  /* 0x000000061a207e29 */ /* 0x000fe20008000100 */
[----:B------:R-:W-:Y:S01]  /*c8e0*/  UMOV UR6, 0xb9e7b0 ;  /* 0x00b9e7b000067882 */ /* 0x000fe20000000000 */
[----:B------:R-:W-:-:S06]  /*c8f0*/  UMOV UR7, 0x3c46a4cb ;  /* 0x3c46a4cb00077882 */ /* 0x000fcc0000000000 */
[----:B------:R-:W-:Y:S02]  /*c900*/  DFMA R32, R28, R30, R32 ;  /* 0x0000001e1c20722b */ /* 0x000fe40000000020 */
[----:B------:R-:W-:Y:S01]  /*c910*/  DFMA R28, R24, R24, -R12 ;  /* 0x00000018181c722b */ /* 0x000fe2000000080c */
[----:B------:R-:W-:Y:S02]  /*c920*/  VIADD R31, R21, 0x100000 ;  /* 0x00100000151f7836 */ /* 0x000fe40000000000 */
[----:B------:R-:W-:-:S03]  /*c930*/  IMAD.MOV.U32 R30, RZ, RZ, R20 ;  /* 0x000000ffff1e7224 */ /* 0x000fc600078e0014 */
[----:B------:R-:W-:Y:S01]  /*c940*/  DADD R32, R32, -UR6 ;  /* 0x8000000620207e29 */ /* 0x000fe20008000000 */
[----:B------:R-:W-:Y:S01]  /*c950*/  UMOV UR6, 0x80000000 ;  /* 0x8000000000067882 */ /* 0x000fe20000000000 */
[----:B------:R-:W-:Y:S01]  /*c960*/  UMOV UR7, 0x43300000 ;  /* 0x4330000000077882 */ /* 0x000fe20000000000 */
[C---:B------:R-:W-:Y:S02]  /*c970*/  DFMA R28, R24.reuse, R30, R28 ;  /* 0x0000001e181c722b */ /* 0x040fe4000000001c */
[----:B------:R-:W-:-:S08]  /*c980*/  DFMA R30, R24, R12, -R16 ;  /* 0x0000000c181e722b */ /* 0x000fd00000000810 */
[----:B------:R-:W-:Y:S02]  /*c990*/  DFMA R30, R20, R12, R30 ;  /* 0x0000000c141e722b */ /* 0x000fe4000000001e */
[----:B------:R-:W-:-:S06]  /*c9a0*/  DADD R12, R26, R32 ;  /* 0x000000001a0c7229 */ /* 0x000fcc0000000020 */
[----:B------:R-:W-:Y:S02]  /*c9b0*/  DFMA R28, R24, R28, R30 ;  /* 0x0000001c181c722b */ /* 0x000fe4000000001e */
[----:B------:R-:W-:Y:S02]  /*c9c0*/  DADD R30, R26, -R12 ;  /* 0x000000001a1e7229 */ /* 0x000fe4000000080c */
[----:B------:R-:W-:-:S06]  /*c9d0*/  DMUL R26, R12, R16 ;  /* 0x000000100c1a7228 */ /* 0x000fcc0000000000 */
[----:B------:R-:W-:Y:S02]  /*c9e0*/  DADD R30, R32, R30 ;  /* 0x00000000201e7229 */ /* 0x000fe4000000001e */
[----:B------:R-:W-:-:S08]  /*c9f0*/  DFMA R32, R12, R16, -R26 ;  /* 0x000000100c20722b */ /* 0x000fd0000000081a */
[----:B------:R-:W-:-:S08]  /*ca00*/  DFMA R28, R12, R28, R32 ;  /* 0x0000001c0c1c722b */ /* 0x000fd00000000020 */
[----:B------:R-:W-:-:S08]  /*ca10*/  DFMA R30, R30, R16, R28 ;  /* 0x000000101e1e722b */ /* 0x000fd0000000001c */
[----:B------:R-:W-:-:S08]  /*ca20*/  DADD R16, R26, R30 ;  /* 0x000000001a107229 */ /* 0x000fd0000000001e */
[--C-:B------:R-:W-:Y:S02]  /*ca30*/  DADD R12, R24, R16.reuse ;  /* 0x00000000180c7229 */ /* 0x100fe40000000010 */
[----:B------:R-:W-:-:S06]  /*ca40*/  DADD R26, R26, -R16 ;  /* 0x000000001a1a7229 */ /* 0x000fcc0000000810 */
[----:B------:R-:W-:Y:S02]  /*ca50*/  DADD R24, R24, -R12 ;  /* 0x0000000018187229 */ /* 0x000fe4000000080c */
[----:B------:R-:W-:-:S06]  /*ca60*/  DADD R26, R30, R26 ;  /* 0x000000001e1a7229 */ /* 0x000fcc000000001a */
[----:B------:R-:W-:Y:S01]  /*ca70*/  DADD R24, R16, R24 ;  /* 0x0000000010187229 */ /* 0x000fe20000000018 */
[C---:B------:R-:W-:Y:S02]  /*ca80*/  VIADD R16, R35.reuse, 0xfffffc01 ;  /* 0xfffffc0123107836 */ /* 0x040fe40000000000 */
[----:B------:R-:W-:Y:S02]  /*ca90*/  @P1 VIADD R16, R35, 0xfffffc02 ;  /* 0xfffffc0223101836 */ /* 0x000fe40000000000 */
[----:B------:R-:W-:-:S03]  /*caa0*/  IMAD.MOV.U32 R17, RZ, RZ, 0x43300000 ;  /* 0x43300000ff117424 */ /* 0x000fc600078e00ff */
[----:B------:R-:W-:Y:S01]  /*cab0*/  DADD R26, R26, R24 ;  /* 0x000000001a1a7229 */ /* 0x000fe20000000018 */
[----:B------:R-:W-:-:S06]  /*cac0*/  LOP3.LUT R16, R16, 0x80000000, RZ, 0x3c, !PT ;  /* 0x8000000010107812 */ /* 0x000fcc00078e3cff */
[----:B------:R-:W-:Y:S01]  /*cad0*/  DADD R24, R16, -UR6 ;  /* 0x8000000610187e29 */ /* 0x000fe20008000000 */
[----:B------:R-:W-:Y:S01]  /*cae0*/  UMOV UR6, 0xfefa39ef ;  /* 0xfefa39ef00067882 */ /* 0x000fe20000000000 */
[----:B------:R-:W-:Y:S01]  /*caf0*/  DADD R20, R20, R26 ;  /* 0x0000000014147229 */ /* 0x000fe2000000001a */
[----:B------:R-:W-:-:S07]  /*cb00*/  UMOV UR7, 0x3fe62e42 ;  /* 0x3fe62e4200077882 */ /* 0x000fce0000000000 */
[----:B------:R-:W-:-:S08]  /*cb10*/  DADD R26, R12, R20 ;  /* 0x000000000c1a7229 */ /* 0x000fd00000000014 */
[--C-:B------:R-:W-:Y:S02]  /*cb20*/  DFMA R16, R24, UR6, R26.reuse ;  /* 0x0000000618107c2b */ /* 0x100fe4000800001a */
[----:B------:R-:W-:-:S06]  /*cb30*/  DADD R28, R12, -R26 ;  /* 0x000000000c1c7229 */ /* 0x000fcc000000081a */
[----:B------:R-:W-:Y:S02]  /*cb40*/  DFMA R12, R24, -UR6, R16 ;  /* 0x80000006180c7c2b */ /* 0x000fe40008000010 */
[----:B------:R-:W-:-:S06]  /*cb50*/  DADD R28, R20, R28 ;  /* 0x00000000141c7229 */ /* 0x000fcc000000001c */
[----:B------:R-:W-:-:S08]  /*cb60*/  DADD R12, -R26, R12 ;  /* 0x000000001a0c7229 */ /* 0x000fd0000000010c */
[----:B------:R-:W-:-:S08]  /*cb70*/  DADD R12, R28, -R12 ;  /* 0x000000001c0c7229 */ /* 0x000fd0000000080c */
[----:B------:R-:W-:-:S08]  /*cb80*/  DFMA R20, R24, UR8, R12 ;  /* 0x0000000818147c2b */ /* 0x000fd0000800000c */
[----:B------:R-:W-:-:S08]  /*cb90*/  DADD R12, R16, R20 ;  /* 0x00000000100c7229 */ /* 0x000fd00000000014 */
[----:B------:R-:W-:Y:S02]  /*cba0*/  DADD R16, R16, -R12 ;  /* 0x0000000010107229 */ /* 0x000fe4000000080c */
[----:B------:R-:W-:-:S06]  /*cbb0*/  DMUL R24, R12, 2 ;  /* 0x400000000c187828 */ /* 0x000fcc0000000000 */
[----:B------:R-:W-:Y:S02]  /*cbc0*/  DADD R20, R20, R16 ;  /* 0x0000000014147229 */ /* 0x000fe40000000010 */
[----:B------:R-:W-:-:S08]  /*cbd0*/  DFMA R12, R12, 2, -R24 ;  /* 0x400000000c0c782b */ /* 0x000fd00000000818 */
[----:B------:R-:W-:Y:S01]  /*cbe0*/  DFMA R20, R20, 2, R12 ;  /* 0x400000001414782b */ /* 0x000fe2000000000c */
[----:B------:R-:W-:Y:S02]  /*cbf0*/  IMAD.MOV.U32 R12, RZ, RZ, 0x652b82fe ;  /* 0x652b82feff0c7424 */ /* 0x000fe400078e00ff */
[----:B------:R-:W-:-:S05]  /*cc00*/  IMAD.MOV.U32 R13, RZ, RZ, 0x3ff71547 ;  /* 0x3ff71547ff0d7424 */ /* 0x000fca00078e00ff */
[----:B------:R-:W-:-:S08]  /*cc10*/  DADD R26, R24, R20 ;  /* 0x00000000181a7229 */ /* 0x000fd00000000014 */
[----:B------:R-:W-:Y:S02]  /*cc20*/  DFMA R12, R26, R12, 6.75539944105574400000e+15 ;  /* 0x433800001a0c742b */ /* 0x000fe4000000000c */
[----:B------:R-:W-:Y:S01]  /*cc30*/  FSETP.GEU.AND P0, PT, |R27|, 4.1917929649353027344, PT ;  /* 0x4086232b1b00780b */ /* 0x000fe20003f0e200 */
[----:B------:R-:W-:-:S05]  /*cc40*/  DADD R24, R24, -R26 ;  /* 0x0000000018187229 */ /* 0x000fca000000081a */
[----:B------:R-:W-:-:S03]  /*cc50*/  DADD R16, R12, -6.75539944105574400000e+15 ;  /* 0xc33800000c107429 */ /* 0x000fc60000000000 */
[----:B------:R-:W-:-:S05]  /*cc60*/  DADD R20, R20, R24 ;  /* 0x0000000014147229 */ /* 0x000fca0000000018 */
[----:B------:R-:W-:Y:S01]  /*cc70*/  DFMA R28, R16, -UR6, R26 ;  /* 0x80000006101c7c2b */ /* 0x000fe2000800001a */
[----:B------:R-:W-:Y:S01]  /*cc80*/  UMOV UR6, 0x3b39803f ;  /* 0x3b39803f00067882 */ /* 0x000fe20000000000 */
[----:B------:R-:W-:-:S06]  /*cc90*/  UMOV UR7, 0x3c7abc9e ;  /* 0x3c7abc9e00077882 */ /* 0x000fcc0000000000 */
[----:B------:R-:W-:Y:S01]  /*cca0*/  DFMA R28, R16, -UR6, R28 ;  /* 0x80000006101c7c2b */ /* 0x000fe2000800001c */
[----:B------:R-:W-:Y:S01]  /*ccb0*/  UMOV UR6, 0x69ce2bdf ;  /* 0x69ce2bdf00067882 */ /* 0x000fe20000000000 */
[----:B------:R-:W-:Y:S01]  /*ccc0*/  IMAD.MOV.U32 R16, RZ, RZ, -0x35dec16 ;  /* 0xfca213eaff107424 */ /* 0x000fe200078e00ff */
[----:B------:R-:W-:Y:S01]  /*ccd0*/  UMOV UR7, 0x3e5ade15 ;  /* 0x3e5ade1500077882 */ /* 0x000fe20000000000 */
[----:B------:R-:W-:-:S06]  /*cce0*/  IMAD.MOV.U32 R17, RZ, RZ, 0x3e928af3 ;  /* 0x3e928af3ff117424 */ /* 0x000fcc00078e00ff */
[----:B------:R-:W-:Y:S01]  /*ccf0*/  DFMA R16, R28, UR6, R16 ;  /* 0x000000061c107c2b */ /* 0x000fe20008000010 */
[----:B------:R-:W-:Y:S01]  /*cd00*/  UMOV UR6, 0x62401315 ;  /* 0x6240131500067882 */ /* 0x000fe20000000000 */
[----:B------:R-:W-:-:S06]  /*cd10*/  UMOV UR7, 0x3ec71dee ;  /* 0x3ec71dee00077882 */ /* 0x000fcc0000000000 */
[----:B------:R-:W-:Y:S01]  /*cd20*/  DFMA R16, R28, R16, UR6 ;  /* 0x000000061c107e2b */ /* 0x000fe20008000010 */
        /* <DEDUP_REMOVED lines=20> */
[----:B------:R-:W-:-:S08]  /*ce70*/  DFMA R16, R28, R16, UR6 ;  /* 0x000000061c107e2b */ /* 0x000fd00008000010 */
[----:B------:R-:W-:-:S08]  /*ce80*/  DFMA R16, R28, R16, 1 ;  /* 0x3ff000001c10742b */ /* 0x000fd00000000010 */
[----:B------:R-:W-:-:S10]  /*ce90*/  DFMA R16, R28, R16, 1 ;  /* 0x3ff000001c10742b */ /* 0x000fd40000000010 */
[----:B------:R-:W-:Y:S02]  /*cea0*/  IMAD R25, R12, 0x100000, R17 ;  /* 0x001000000c197824 */ /* 0x000fe400078e0211 */
[----:B------:R-:W-:Y:S01]  /*ceb0*/  IMAD.MOV.U32 R24, RZ, RZ, R16 ;  /* 0x000000ffff187224 */ /* 0x000fe200078e0010 */
[----:B------:R-:W-:Y:S06]  /*cec0*/  @!P0 BRA `(.L_x_363) ;  /* 0x0000000000308947 */ /* 0x000fec0003800000 */
[----:B------:R-:W-:Y:S01]  /*ced0*/  FSETP.GEU.AND P1, PT, |R27|, 4.2275390625, PT ;  /* 0x408748001b00780b */ /* 0x000fe20003f2e200 */
[C---:B------:R-:W-:Y:S02]  /*cee0*/  DADD R24, R26.reuse, +INF ;  /* 0x7ff000001a187429 */ /* 0x040fe40000000000 */
[----:B------:R-:W-:-:S08]  /*cef0*/  DSETP.GEU.AND P0, PT, R26, RZ, PT ;  /* 0x000000ff1a00722a */ /* 0x000fd00003f0e000 */
[----:B------:R-:W-:Y:S02]  /*cf00*/  FSEL R24, R24, RZ, P0 ;  /* 0x000000ff18187208 */ /* 0x000fe40000000000 */
[----:B------:R-:W-:Y:S02]  /*cf10*/  @!P1 LEA.HI R13, R12, R12, RZ, 0x1 ;  /* 0x0000000c0c0d9211 */ /* 0x000fe400078f08ff */
[----:B------:R-:W-:Y:S02]  /*cf20*/  FSEL R25, R25, RZ, P0 ;  /* 0x000000ff19197208 */ /* 0x000fe40000000000 */
[----:B------:R-:W-:-:S05]  /*cf30*/  @!P1 SHF.R.S32.HI R13, RZ, 0x1, R13 ;  /* 0x00000001ff0d9819 */ /* 0x000fca000001140d */
[----:B------:R-:W-:Y:S02]  /*cf40*/  @!P1 IMAD.IADD R12, R12, 0x1, -R13 ;  /* 0x000000010c0c9824 */ /* 0x000fe400078e0a0d */
[----:B------:R-:W-:-:S03]  /*cf50*/  @!P1 IMAD R17, R13, 0x100000, R17 ;  /* 0x001000000d119824 */ /* 0x000fc600078e0211 */
[----:B------:R-:W-:Y:S01]  /*cf60*/  @!P1 LEA R13, R12, 0x3ff00000, 0x14 ;  /* 0x3ff000000c0d9811 */ /* 0x000fe200078ea0ff */
[----:B------:R-:W-:-:S06]  /*cf70*/  @!P1 IMAD.MOV.U32 R12, RZ, RZ, RZ ;  /* 0x000000ffff0c9224 */ /* 0x000fcc00078e00ff */
[----:B------:R-:W-:-:S11]  /*cf80*/  @!P1 DMUL R24, R16, R12 ;  /* 0x0000000c10189228 */ /* 0x000fd60000000000 */
.L_x_363:
[----:B------:R-:W-:Y:S01]  /*cf90*/  DFMA R20, R20, R24, R24 ;  /* 0x000000181414722b */ /* 0x000fe20000000018 */
[----:B------:R-:W-:Y:S01]  /*cfa0*/  IMAD.MOV.U32 R16, RZ, RZ, R8 ;  /* 0x000000ffff107224 */ /* 0x000fe200078e0008 */
[----:B------:R-:W-:Y:S01]  /*cfb0*/  DSETP.NEU.AND P0, PT, |R24|, +INF , PT ;  /* 0x7ff000001800742a */ /* 0x000fe20003f0d200 */
[----:B------:R-:W-:-:S07]  /*cfc0*/  IMAD.MOV.U32 R17, RZ, RZ, 0x0 ;  /* 0x00000000ff117424 */ /* 0x000fce00078e00ff */
[----:B------:R-:W-:Y:S02]  /*cfd0*/  FSEL R12, R24, R20, !P0 ;  /* 0x00000014180c7208 */ /* 0x000fe40004000000 */
[----:B------:R-:W-:Y:S01]  /*cfe0*/  FSEL R24, R25, R21, !P0 ;  /* 0x0000001519187208 */ /* 0x000fe20004000000 */
[----:B------:R-:W-:Y:S06]  /*cff0*/  RET.REL.NODEC R16 `(_Z14determineMasksP11pixelCoordsPhS1_S1_jjj) ;  /* 0xffffff3010007950 */ /* 0x000fec0003c3ffff */
.L_x_364:
        /* <DEDUP_REMOVED lines=16> */
.L_x_368:


//--------------------- .text._Z15findNoisyPixelsP11pixelCoordsPhS1_PjS2_S2_jj --------------------------
	.section	.text._Z15findNoisyPixelsP11pixelCoordsPhS1_PjS2_S2_jj,"ax",@progbits
	.align	128
        .global         _Z15findNoisyPixelsP11pixelCoordsPhS1_PjS2_S2_jj
        .type           _Z15findNoisyPixelsP11pixelCoordsPhS1_PjS2_S2_jj,@function
        .size           _Z15findNoisyPixelsP11pixelCoordsPhS1_PjS2_S2_jj,(.L_x_376 - _Z15findNoisyPixelsP11pixelCoordsPhS1_PjS2_S2_jj)
        .other          _Z15findNoisyPixelsP11pixelCoordsPhS1_PjS2_S2_jj,@"STO_CUDA_ENTRY STV_DEFAULT"
_Z15findNoisyPixelsP11pixelCoordsPhS1_PjS2_S2_jj:
.text._Z15findNoisyPixelsP11pixelCoordsPhS1_PjS2_S2_jj:
[----:B------:R-:W-:Y:S08]  /*0000*/  LDC R1, c[0x0][0x37c] ;  /* 0x0000df00ff017b82 */ /* 0x000ff00000000800 */
[----:B------:R-:W0:Y:S01]  /*0010*/  LDC R0, c[0x0][0x360] ;  /* 0x0000d800ff007b82 */ /* 0x000e220000000800 */
[----:B------:R-:W1:Y:S07]  /*0020*/  S2R R8, SR_CTAID.X ;  /* 0x0000000000087919 */ /* 0x000e6e0000002500 */
[----:B------:R-:W2:Y:S01]  /*0030*/  LDC R5, c[0x0][0x3b0] ;  /* 0x0000ec00ff057b82 */ /* 0x000ea20000000800 */
[----:B0-----:R-:W0:Y:S01]  /*0040*/  I2F.U32.RP R4, R0 ;  /* 0x0000000000047306 */ /* 0x001e220000209000 */
[----:B------:R-:W-:-:S07]  /*0050*/  ISETP.NE.U32.AND P2, PT, R0, RZ, PT ;  /* 0x000000ff0000720c */ /* 0x000fce0003f45070 */
[----:B0-----:R-:W0:Y:S02]  /*0060*/  MUFU.RCP R4, R4 ;  /* 0x0000000400047308 */ /* 0x001e240000001000 */
[----:B0-----:R-:W-:-:S06]  /*0070*/  VIADD R2, R4, 0xffffffe ;  /* 0x0ffffffe04027836 */ /* 0x001fcc0000000000 */
[----:B------:R0:W3:Y:S02]  /*0080*/  F2I.FTZ.U32.TRUNC.NTZ R3, R2 ;  /* 0x0000000200037305 */ /* 0x0000e4000021f000 */
[----:B0-----:R-:W-:Y:S02]  /*0090*/  IMAD.MOV.U32 R2, RZ, RZ, RZ ;  /* 0x000000ffff027224 */ /* 0x001fe400078e00ff */
[----:B---3--:R-:W-:-:S04]  /*00a0*/  IMAD.MOV R7, RZ, RZ, -R3 ;  /* 0x000000ffff077224 */ /* 0x008fc800078e0a03 */
[----:B------:R-:W-:-:S04]  /*00b0*/  IMAD R7, R7, R0, RZ ;  /* 0x0000000007077224 */ /* 0x000fc800078e02ff */
[----:B------:R-:W-:Y:S01]  /*00c0*/  IMAD.HI.U32 R6, R3, R7, R2 ;  /* 0x0000000703067227 */ /* 0x000fe200078e0002 */
[----:B--2---:R-:W-:-:S05]  /*00d0*/  IADD3 R3, PT, PT, R0, -0x1, R5 ;  /* 0xffffffff00037810 */ /* 0x004fca0007ffe005 */
[----:B------:R-:W-:-:S04]  /*00e0*/  IMAD.HI.U32 R7, R6, R3, RZ ;  /* 0x0000000306077227 */ /* 0x000fc800078e00ff */
[----:B------:R-:W-:-:S04]  /*00f0*/  IMAD.MOV R4, RZ, RZ, -R7 ;  /* 0x000000ffff047224 */ /* 0x000fc800078e0a07 */
[----:B------:R-:W-:-:S05]  /*0100*/  IMAD R3, R0, R4, R3 ;  /* 0x0000000400037224 */ /* 0x000fca00078e0203 */
[----:B------:R-:W-:-:S13]  /*0110*/  ISETP.GE.U32.AND P0, PT, R3, R0, PT ;  /* 0x000000000300720c */ /* 0x000fda0003f06070 */
[----:B------:R-:W-:Y:S02]  /*0120*/  @P0 IMAD.IADD R3, R3, 0x1, -R0 ;  /* 0x0000000103030824 */ /* 0x000fe400078e0a00 */
[----:B------:R-:W-:-:S03]  /*0130*/  @P0 VIADD R7, R7, 0x1 ;  /* 0x0000000107070836 */ /* 0x000fc60000000000 */
[----:B------:R-:W-:-:S13]  /*0140*/  ISETP.GE.U32.AND P1, PT, R3, R0, PT ;  /* 0x000000000300720c */ /* 0x000fda0003f26070 */
[----:B------:R-:W-:Y:S01]  /*0150*/  @P1 VIADD R7, R7, 0x1 ;  /* 0x0000000107071836 */ /* 0x000fe20000000000 */
[----:B------:R-:W-:-:S04]  /*0160*/  @!P2 LOP3.LUT R7, RZ, R0, RZ, 0x33, !PT ;  /* 0x00000000ff07a212 */ /* 0x000fc800078e33ff */
[----:B------:R-:W0:Y:S01]  /*0170*/  I2F.U32.RP R4, R7 ;  /* 0x0000000700047306 */ /* 0x000e220000209000 */
[----:B------:R-:W-:-:S07]  /*0180*/  ISETP.NE.U32.AND P2, PT, R7, RZ, PT ;  /* 0x000000ff0700720c */ /* 0x000fce0003f45070 */
[----:B0-----:R-:W0:Y:S02]  /*0190*/  MUFU.RCP R4, R4 ;  /* 0x0000000400047308 */ /* 0x001e240000001000 */
[----:B0-----:R-:W-:Y:S02]  /*01a0*/  VIADD R2, R4, 0xffffffe ;  /* 0x0ffffffe04027836 */ /* 0x001fe40000000000 */
[----:B------:R-:W0:Y:S04]  /*01b0*/  S2R R4, SR_TID.X ;  /* 0x0000000000047919 */ /* 0x000e280000002100 */
[----:B------:R2:W3:Y:S02]  /*01c0*/  F2I.FTZ.U32.TRUNC.NTZ R3, R2 ;  /* 0x0000000200037305 */ /* 0x0004e4000021f000 */
[----:B--2---:R-:W-:-:S02]  /*01d0*/  IMAD.MOV.U32 R2, RZ, RZ, RZ ;  /* 0x000000ffff027224 */ /* 0x004fc400078e00ff */
[----:B---3--:R-:W-:-:S04]  /*01e0*/  IMAD R6, R7, R3, RZ ;  /* 0x0000000307067224 */ /* 0x008fc800078e02ff */
[----:B------:R-:W-:-:S04]  /*01f0*/  IMAD.MOV R9, RZ, RZ, -R6 ;  /* 0x000000ffff097224 */ /* 0x000fc800078e0a06 */
[----:B------:R-:W-:-:S06]  /*0200*/  IMAD.HI.U32 R3, R3, R9, R2 ;  /* 0x0000000903037227 */ /* 0x000fcc00078e0002 */
[----:B-1----:R-:W-:-:S04]  /*0210*/  IMAD.HI.U32 R16, R3, R8, RZ ;  /* 0x0000000803107227 */ /* 0x002fc800078e00ff */
[----:B------:R-:W-:-:S04]  /*0220*/  IMAD.MOV R6, RZ, RZ, -R16 ;  /* 0x000000ffff067224 */ /* 0x000fc800078e0a10 */
[----:B------:R-:W-:-:S05]  /*0230*/  IMAD R6, R7, R6, R8 ;  /* 0x0000000607067224 */ /* 0x000fca00078e0208 */
[----:B------:R-:W-:-:S13]  /*0240*/  ISETP.GE.U32.AND P0, PT, R6, R7, PT ;  /* 0x000000070600720c */ /* 0x000fda0003f06070 */
[----:B------:R-:W-:Y:S02]  /*0250*/  @P0 IMAD.IADD R6, R6, 0x1, -R7 ;  /* 0x0000000106060824 */ /* 0x000fe400078e0a07 */
[----:B------:R-:W-:Y:S01]  /*0260*/  @P0 VIADD R16, R16, 0x1 ;  /* 0x0000000110100836 */ /* 0x000fe20000000000 */
[----:B------:R-:W-:Y:S02]  /*0270*/  PLOP3.LUT P0, PT, PT, PT, PT, 0x80, 0x8 ;  /* 0x000000000008781c */ /* 0x000fe40003f0f070 */
[----:B------:R-:W-:-:S13]  /*0280*/  ISETP.GE.U32.AND P1, PT, R6, R7, PT ;  /* 0x000000070600720c */ /* 0x000fda0003f26070 */
[----:B------:R-:W-:Y:S01]  /*0290*/  @P1 VIADD R16, R16, 0x1 ;  /* 0x0000000110101836 */ /* 0x000fe20000000000 */
[----:B------:R-:W-:-:S05]  /*02a0*/  @!P2 LOP3.LUT R16, RZ, R7, RZ, 0x33, !PT ;  /* 0x00000007ff10a212 */ /* 0x000fca00078e33ff */
[----:B------:R-:W-:-:S04]  /*02b0*/  IMAD.MOV R3, RZ, RZ, -R16 ;  /* 0x000000ffff037224 */ /* 0x000fc800078e0a10 */
[----:B------:R-:W-:-:S04]  /*02c0*/  IMAD R3, R7, R3, R8 ;  /* 0x0000000307037224 */ /* 0x000fc800078e0208 */
[----:B0-----:R-:W-:Y:S02]  /*02d0*/  IMAD R3, R3, R0, R4 ;  /* 0x0000000003037224 */ /* 0x001fe400078e0204 */
[----:B------:R-:W-:-:S03]  /*02e0*/  VIADD R0, R5, 0xfffffffc ;  /* 0xfffffffc05007836 */ /* 0x000fc60000000000 */
[----:B------:R-:W-:-:S04]  /*02f0*/  ISETP.GE.U32.AND P1, PT, R3, 0x3, PT ;  /* 0x000000030300780c */ /* 0x000fc80003f26070 */
[----:B------:R-:W-:-:S13]  /*0300*/  ISETP.GT.U32.OR P1, PT, R3, R0, !P1 ;  /* 0x000000000300720c */ /* 0x000fda0004f24470 */
[----:B------:R-:W0:Y:S02]  /*0310*/  @!P1 LDC R7, c[0x0][0x3b4] ;  /* 0x0000ed00ff079b82 */ /* 0x000e240000000800 */
[----:B0-----:R-:W-:-:S05]  /*0320*/  @!P1 VIADD R7, R7, 0xfffffffc ;  /* 0xfffffffc07079836 */ /* 0x001fca0000000000 */
[----:B------:R-:W-:-:S04]  /*0330*/  @!P1 ISETP.GT.U32.AND P0, PT, R16, R7, PT ;  /* 0x000000071000920c */ /* 0x000fc80003f04070 */
[----:B------:R-:W-:-:S13]  /*0340*/  ISETP.LT.U32.OR P0, PT, R16, 0x3, P0 ;  /* 0x000000031000780c */ /* 0x000fda0000701470 */
[----:B------:R-:W-:Y:S05]  /*0350*/  @P0 EXIT ;  /* 0x000000000000094d */ /* 0x000fea0003800000 */
[----:B------:R-:W0:Y:S01]  /*0360*/  LDCU.64 UR6, c[0x0][0x388] ;  /* 0x00007100ff0677ac */ /* 0x000e220008000a00 */
[--C-:B------:R-:W-:Y:S01]  /*0370*/  IMAD R0, R16, R5, -R5.reuse ;  /* 0x0000000510007224 */ /* 0x100fe200078e0a05 */
[----:B------:R-:W-:Y:S01]  /*0380*/  SHF.R.S32.HI R7, RZ, 0x1f, R5 ;  /* 0x0000001fff077819 */ /* 0x000fe20000011405 */
[----:B------:R-:W1:Y:S03]  /*0390*/  LDCU.64 UR4, c[0x0][0x358] ;  /* 0x00006b00ff0477ac */ /* 0x000e660008000a00 */
[----:B------:R-:W-:-:S04]  /*03a0*/  IADD3 R0, PT, PT, R0, -0x1, R3 ;  /* 0xffffffff00007810 */ /* 0x000fc80007ffe003 */
[----:B0-----:R-:W-:-:S04]  /*03b0*/  IADD3 R18, P0, PT, R0, UR6, RZ ;  /* 0x0000000600127c10 */ /* 0x001fc8000ff1e0ff */
[----:B------:R-:W-:Y:S02]  /*03c0*/  LEA.HI.X.SX32 R19, R0, UR7, 0x1, P0 ;  /* 0x0000000700137c11 */ /* 0x000fe400080f0eff */
[----:B------:R-:W-:-:S03]  /*03d0*/  IADD3 R22, P0, PT, R18, R5, RZ ;  /* 0x0000000512167210 */ /* 0x000fc60007f1e0ff */
[----:B-1----:R-:W2:Y:S02]  /*03e0*/  LDG.E.U8 R10, desc[UR4][R18.64] ;  /* 0x00000004120a7981 */ /* 0x002ea4000c1e1100 */
[C---:B------:R-:W-:Y:S01]  /*03f0*/  IMAD.X R23, R7.reuse, 0x1, R19, P0 ;  /* 0x0000000107177824 */ /* 0x040fe200000e0613 */
[----:B------:R-:W-:Y:S01]  /*0400*/  IADD3 R20, P0, PT, R22, R5, RZ ;  /* 0x0000000516147210 */ /* 0x000fe20007f1e0ff */
[----:B------:R-:W2:Y:S04]  /*0410*/  LDG.E.U8 R12, desc[UR4][R18.64+0x1] ;  /* 0x00000104120c7981 */ /* 0x000ea8000c1e1100 */
[----:B------:R-:W2:Y:S01]  /*0420*/  LDG.E.U8 R14, desc[UR4][R18.64+0x2] ;  /* 0x00000204120e7981 */ /* 0x000ea2000c1e1100 */
[----:B------:R-:W-:-:S03]  /*0430*/  IMAD.X R21, R7, 0x1, R23, P0 ;  /* 0x0000000107157824 */ /* 0x000fc600000e0617 */
[----:B------:R-:W3:Y:S04]  /*0440*/  LDG.E.U8 R8, desc[UR4][R22.64] ;  /* 0x0000000416087981 */ /* 0x000ee8000c1e1100 */
[----:B------:R-:W3:Y:S04]  /*0450*/  LDG.E.U8 R6, desc[UR4][R22.64+0x2] ;  /* 0x0000020416067981 */ /* 0x000ee8000c1e1100 */
[----:B------:R-:W4:Y:S04]  /*0460*/  LDG.E.U8 R4, desc[UR4][R20.64] ;  /* 0x0000000414047981 */ /* 0x000f28000c1e1100 */
[----:B------:R-:W4:Y:S04]  /*0470*/  LDG.E.U8 R0, desc[UR4][R20.64+0x1] ;  /* 0x0000010414007981 */ /* 0x000f28000c1e1100 */
[----:B------:R-:W5:Y:S01]  /*0480*/  LDG.E.U8 R2, desc[UR4][R20.64+0x2] ;  /* 0x0000020414027981 */ /* 0x000f62000c1e1100 */
[----:B------:R-:W-:Y:S01]  /*0490*/  IMAD R5, R16, R5, R3 ;  /* 0x0000000510057224 */ /* 0x000fe200078e0203 */
[----:B--2---:R-:W-:-:S02]  /*04a0*/  VIMNMX3.U16x2 R7, R12, R10, R14, !PT ;  /* 0x0000000a0c07720f */ /* 0x004fc4000780020e */
[----:B------:R-:W-:Y:S02]  /*04b0*/  VIMNMX3.U16x2 R14, R12, R10, R14, PT ;  /* 0x0000000a0c0e720f */ /* 0x000fe4000380020e */
[----:B------:R-:W0:Y:S08]  /*04c0*/  LDC.64 R10, c[0x0][0x398] ;  /* 0x0000e600ff0a7b82 */ /* 0x000e300000000a00 */
[----:B------:R-:W1:Y:S01]  /*04d0*/  LDC.64 R12, c[0x0][0x3a0] ;  /* 0x0000e800ff0c7b82 */ /* 0x000e620000000a00 */
[----:B---3--:R-:W-:-:S02]  /*04e0*/  VIMNMX3.U16x2 R7, R8, R7, R6, !PT ;  /* 0x000000070807720f */ /* 0x008fc40007800206 */
[----:B------:R-:W-:Y:S02]  /*04f0*/  VIMNMX3.U16x2 R14, R8, R14, R6, PT ;  /* 0x0000000e080e720f */ /* 0x000fe40003800206 */
[C-C-:B----4-:R-:W-:Y:S02]  /*0500*/  VIMNMX3.U16x2 R7, R4.reuse, R7, R0.reuse, !PT ;  /* 0x000000070407720f */ /* 0x150fe40007800200 */
[----:B------:R-:W-:Y:S02]  /*0510*/  VIMNMX3.U16x2 R14, R4, R14, R0, PT ;  /* 0x0000000e040e720f */ /* 0x000fe40003800200 */
[----:B------:R-:W-:Y:S02]  /*0520*/  IADD3 R6, P0, PT, R5, UR6, RZ ;  /* 0x0000000605067c10 */ /* 0x000fe4000ff1e0ff */
[C---:B-----5:R-:W-:Y:S02]  /*0530*/  VIMNMX.U16x2 R0, PT, PT, R2.reuse, R7, !PT ;  /* 0x0000000702007248 */ /* 0x060fe40007fe0200 */
[----:B------:R-:W-:Y:S01]  /*0540*/  VIMNMX.U16x2 R2, PT, PT, R2, R14, PT ;  /* 0x0000000e02027248 */ /* 0x000fe20003fe0200 */
[----:B------:R-:W-:Y:S01]  /*0550*/  IMAD.X R7, RZ, RZ, UR7, P0 ;  /* 0x00000007ff077e24 */ /* 0x000fe200080e06ff */
[----:B------:R-:W-:-:S02]  /*0560*/  LOP3.LUT R9, R0, 0xffff, RZ, 0xc0, !PT ;  /* 0x0000ffff00097812 */ /* 0x000fc400078ec0ff */
[C---:B------:R-:W-:Y:S02]  /*0570*/  LOP3.LUT R15, R2.reuse, 0xffff, RZ, 0xc0, !PT ;  /* 0x0000ffff020f7812 */ /* 0x040fe400078ec0ff */
[----:B------:R2:W3:Y:S04]  /*0580*/  LDG.E.U8 R6, desc[UR4][R6.64] ;  /* 0x0000000406067981 */ /* 0x0004e8000c1e1100 */
[----:B0-----:R-:W4:Y:S04]  /*0590*/  ATOMG.E.MAX.STRONG.GPU PT, R9, desc[UR4][R10.64], R9 ;  /* 0x800000090a0979a8 */ /* 0x001f2800091ef104 */
[----:B-1----:R-:W5:Y:S01]  /*05a0*/  ATOMG.E.MIN.STRONG.GPU PT, R12, desc[UR4][R12.64], R15 ;  /* 0x8000000f0c0c79a8 */ /* 0x002f6200089ef104 */
[----:B------:R-:W-:-:S02]  /*05b0*/  PRMT R19, R2, 0x9910, RZ ;  /* 0x0000991002137816 */ /* 0x000fc400000000ff */
[----:B------:R-:W-:Y:S02]  /*05c0*/  PRMT R17, R0, 0x9910, RZ ;  /* 0x0000991000117816 */ /* 0x000fe400000000ff */
[----:B----4-:R-:W-:Y:S02]  /*05d0*/  LOP3.LUT R4, R9, 0xff, RZ, 0xc0, !PT ;  /* 0x000000ff09047812 */ /* 0x010fe400078ec0ff */
[----:B-----5:R-:W-:Y:S02]  /*05e0*/  LOP3.LUT R8, R12, 0xff, RZ, 0xc0, !PT ;  /* 0x000000ff0c087812 */ /* 0x020fe400078ec0ff */
[----:B------:R-:W-:Y:S02]  /*05f0*/  ISETP.NE.AND P0, PT, R17, R4, PT ;  /* 0x000000041100720c */ /* 0x000fe40003f05270 */
[----:B------:R-:W-:Y:S02]  /*0600*/  ISETP.NE.AND P1, PT, R19, R8, PT ;  /* 0x000000081300720c */ /* 0x000fe40003f25270 */
[----:B------:R-:W-:-:S02]  /*0610*/  SEL R0, R0, 0xffff, !P0 ;  /* 0x0000ffff00007807 */ /* 0x000fc40004000000 */
[----:B------:R-:W-:Y:S02]  /*0620*/  SEL R2, R2, RZ, !P1 ;  /* 0x000000ff02027207 */ /* 0x000fe40004800000 */
[----:B--2---:R-:W-:Y:S02]  /*0630*/  LOP3.LUT R7, R0, 0xff, RZ, 0xc0, !PT ;  /* 0x000000ff00077812 */ /* 0x004fe400078ec0ff */
[----:B------:R-:W-:Y:S02]  /*0640*/  PRMT R9, R2, 0x9910, RZ ;  /* 0x0000991002097816 */ /* 0x000fe400000000ff */
[C---:B---3--:R-:W-:Y:S02]  /*0650*/  ISETP.NE.AND P0, PT, R6.reuse, R7, PT ;  /* 0x000000070600720c */ /* 0x048fe40003f05270 */
[----:B------:R-:W-:-:S13]  /*0660*/  ISETP.NE.AND P1, PT, R6, R9, PT ;  /* 0x000000090600720c */ /* 0x000fda0003f25270 */
[----:B------:R-:W-:Y:S05]  /*0670*/  @P0 EXIT P1 ;  /* 0x000000000000094d */ /* 0x000fea0000800000 */
[----:B------:R-:W0:Y:S01]  /*0680*/  S2R R9, SR_LANEID ;  /* 0x0000000000097919 */ /* 0x000e220000000000 */
[----:B------:R-:W-:Y:S01]  /*0690*/  VOTEU.ANY UR6, UPT, PT ;  /* 0x0000000000067886 */ /* 0x000fe200038e0100 */
[----:B------:R-:W1:Y:S01]  /*06a0*/  LDC.64 R6, c[0x0][0x3a8] ;  /* 0x0000ea00ff067b82 */ /* 0x000e620000000a00 */
[----:B------:R-:W0:Y:S01]  /*06b0*/  FLO.U32 R0, UR6 ;  /* 0x0000000600007d00 */ /* 0x000e2200080e0000 */
[----:B------:R-:W2:Y:S01]  /*06c0*/  S2R R2, SR_LTMASK ;  /* 0x0000000000027919 */ /* 0x000ea20000003900 */
[----:B------:R-:W3:Y:S05]  /*06d0*/  LDCU.64 UR8, c[0x0][0x390] ;  /* 0x00007200ff0877ac */ /* 0x000eea0008000a00 */
[----:B------:R-:W4:Y:S01]  /*06e0*/  LDC.64 R10, c[0x0][0x380] ;  /* 0x0000e000ff0a7b82 */ /* 0x000f220000000a00 */
[----:B------:R-:W1:Y:S01]  /*06f0*/  POPC R13, UR6 ;  /* 0x00000006000d7d09 */ /* 0x000e620008000000 */
[----:B0-----:R-:W-:-:S13]  /*0700*/  ISETP.EQ.U32.AND P0, PT, R0, R9, PT ;  /* 0x000000090000720c */ /* 0x001fda0003f02070 */
[----:B-1----:R-:W5:Y:S01]  /*0710*/  @P0 ATOMG.E.ADD.STRONG.GPU PT, R7, desc[UR4][R6.64], R13 ;  /* 0x8000000d060709a8 */ /* 0x002f6200081ef104 */
[----:B--2---:R-:W-:Y:S02]  /*0720*/  LOP3.LUT R2, R2, UR6, RZ, 0xc0, !PT ;  /* 0x0000000602027c12 */ /* 0x004fe4000f8ec0ff */
[----:B---3--:R-:W-:Y:S02]  /*0730*/  IADD3 R8, P0, PT, R5, UR8, RZ ;  /* 0x0000000805087c10 */ /* 0x008fe4000ff1e0ff */
[----:B------:R-:W0:Y:S01]  /*0740*/  POPC R9, R2 ;  /* 0x0000000200097309 */ /* 0x000e220000000000 */
[----:B-----5:R-:W0:Y:S02]  /*0750*/  SHFL.IDX PT, R0, R7, R0, 0x1f ;  /* 0x00001f0007007589 */ /* 0x020e2400000e0000 */
[----:B0-----:R-:W-:Y:S02]  /*0760*/  IMAD.IADD R5, R0, 0x1, R9 ;  /* 0x0000000100057824 */ /* 0x001fe400078e0209 */
[----:B------:R-:W-:-:S02]  /*0770*/  IMAD.X R9, RZ, RZ, UR9, P0 ;  /* 0x00000009ff097e24 */ /* 0x000fc400080e06ff */
[----:B----4-:R-:W-:-:S05]  /*0780*/  IMAD.WIDE R4, R5, 0x8, R10 ;  /* 0x0000000805047825 */ /* 0x010fca00078e020a */
[----:B------:R-:W-:Y:S04]  /*0790*/  STG.E desc[UR4][R4.64], R16 ;  /* 0x0000001004007986 */ /* 0x000fe8000c101904 */
[----:B------:R-:W-:Y:S04]  /*07a0*/  STG.E desc[UR4][R4.64+0x4], R3 ;  /* 0x0000040304007986 */ /* 0x000fe8000c101904 */
[----:B------:R-:W-:Y:S01]  /*07b0*/  STG.E.U8 desc[UR4][R8.64], RZ ;  /* 0x000000ff08007986 */ /* 0x000fe2000c101104 */
[----:B------:R-:W-:Y:S05]  /*07c0*/  EXIT ;  /* 0x000000000000794d */ /* 0x000fea0003800000 */
.L_x_365:
        /* <DEDUP_REMOVED lines=11> */
.L_x_376:


//--------------------- .nv.global.init           --------------------------
	.section	.nv.global.init,"aw",@progbits
	.align	4
.nv.global.init:
	.type		mrg32k3aM1SubSeq,@object
	.size		mrg32k3aM1SubSeq,(mrg32k3aM2SubSeq - mrg32k3aM1SubSeq)
mrg32k3aM1SubSeq:
        /* <DEDUP_REMOVED lines=126> */
	.type		mrg32k3aM2SubSeq,@object
	.size		mrg32k3aM2SubSeq,(mrg32k3aM1 - mrg32k3aM2SubSeq)
mrg32k3aM2SubSeq:
        /* <DEDUP_REMOVED lines=126> */
	.type		mrg32k3aM1,@object
	.size		mrg32k3aM1,(mrg32k3aM1Seq - mrg32k3aM1)
mrg32k3aM1:
        /* <DEDUP_REMOVED lines=144> */
	.type		mrg32k3aM1Seq,@object
	.size		mrg32k3aM1Seq,(mrg32k3aM2 - mrg32k3aM1Seq)
mrg32k3aM1Seq:
        /* <DEDUP_REMOVED lines=144> */
	.type		mrg32k3aM2,@object
	.size		mrg32k3aM2,(mrg32k3aM2Seq - mrg32k3aM2)
mrg32k3aM2:
        /* <DEDUP_REMOVED lines=144> */
	.type		mrg32k3aM2Seq,@object
	.size		mrg32k3aM2Seq,(precalc_xorwow_matrix - mrg32k3aM2Seq)
mrg32k3aM2Seq:
        /* <DEDUP_REMOVED lines=144> */
	.type		precalc_xorwow_matrix,@object
	.size		precalc_xorwow_matrix,(precalc_xorwow_offset_matrix - precalc_xorwow_matrix)
precalc_xorwow_matrix:
        /* <DEDUP_REMOVED lines=6400> */
	.type		precalc_xorwow_offset_matrix,@object
	.size		precalc_xorwow_offset_matrix,(.L_1 - precalc_xorwow_offset_matrix)
precalc_xorwow_offset_matrix:
        /* <DEDUP_REMOVED lines=6400> */
.L_1:


//--------------------- .nv.shared.reserved.0     --------------------------
	.section	.nv.shared.reserved.0,"aw",@nobits
	.weak		__nv_reservedSMEM_offset_0_alias
	.size		__nv_reservedSMEM_offset_0_alias, 0, 64
	.other		__nv_reservedSMEM_offset_0_alias,@"STO_CUDA_RESERVED_SHARED STV_DEFAULT"
__nv_reservedSMEM_offset_0_alias:
	.zero		0
	.zero		64


//--------------------- .nv.constant0._Z7PixCopyPdS_j --------------------------
	.section	.nv.constant0._Z7PixCopyPdS_j,"a",@progbits
	.sectionflags	@""
	.align	4
.nv.constant0._Z7PixCopyPdS_j:
	.zero		916


//--------------------- .nv.constant0._Z12NoisyPixCopyPdS_P11pixelCoordsjj --------------------------
	.section	.nv.constant0._Z12NoisyPixCopyPdS_P11pixelCoordsjj,"a",@progbits
	.sectionflags	@""
	.align	4
.nv.constant0._Z12NoisyPixCopyPdS_P11pixelCoordsjj:
	.zero		928


//--------------------- .nv.constant0._Z9RGBKernelPhPdj --------------------------
	.section	.nv.constant0._Z9RGBKernelPhPdj,"a",@progbits
	.sectionflags	@""
	.align	4
.nv.constant0._Z9RGBKernelPhPdj:
	.zero		916


//--------------------- .nv.constant0._Z8BWKernelPhS_Pdj --------------------------
	.section	.nv.constant0._Z8BWKernelPhS_Pdj,"a",@progbits
	.sectionflags	@""
	.align	4
.nv.constant0._Z8BWKernelPhS_Pdj:
	.zero		924


//--------------------- .nv.constant0._Z3SADPjPdS0_P11pixelCoordsjjj --------------------------
	.section	.nv.constant0._Z3SADPjPdS0_P11pixelCoordsjjj,"a",@progbits
	.sectionflags	@""
	.align	4
.nv.constant0._Z3SADPjPdS0_P11pixelCoordsjjj:
	.zero		940


//--------------------- .nv.constant0._Z9ConvolutePdS_P11pixelCoordsPhjj --------------------------
	.section	.nv.constant0._Z9ConvolutePdS_P11pixelCoordsPhjj,"a",@progbits
	.sectionflags	@""
	.align	4
.nv.constant0._Z9ConvolutePdS_P11pixelCoordsPhjj:
	.zero		936


//--------------------- .nv.constant0._Z14determineMasksP11pixelCoordsPhS1_S1_jjj --------------------------
	.section	.nv.constant0._Z14determineMasksP11pixelCoordsPhS1_S1_jjj,"a",@progbits
	.sectionflags	@""
	.align	4
.nv.constant0._Z14determineMasksP11pixelCoordsPhS1_S1_jjj:
	.zero		940


//--------------------- .nv.constant0._Z15findNoisyPixelsP11pixelCoordsPhS1_PjS2_S2_jj --------------------------
	.section	.nv.constant0._Z15findNoisyPixelsP11pixelCoordsPhS1_PjS2_S2_jj,"a",@progbits
	.sectionflags	@""
	.align	4
.nv.constant0._Z15findNoisyPixelsP11pixelCoordsPhS1_PjS2_S2_jj:
	.zero		952


//--------------------- SYMBOLS --------------------------

	.type		.nv.reservedSmem.offset0,@object
	.size		.nv.reservedSmem.offset0,0x4
